	.target	sm_80

	.elftype	@"ET_EXEC"


//--------------------- .note.nv.tkinfo           --------------------------
	.section	.note.nv.tkinfo,"",@"SHT_NOTE"
	.sectionflags	@"SHF_NOTE_NV_TKINFO"
	.tkinfo
        /*0018*/ 	.word	0x00000002
        /*0030*/ 	.string	""
        /*0030*/ 	.string	"ptxas"
        /*0030*/ 	.string	"Cuda compilation tools, release 13.0, V13.0.88"
        /*0030*/ 	.string	"Build cuda_13.0.r13.0/compiler.36424714_0"
        /*0030*/ 	.string	"-v  -suppress-debug-info  -lineinfo  -arch sm_80 "



//--------------------- .note.nv.cuinfo           --------------------------
	.section	.note.nv.cuinfo,"",@"SHT_NOTE"
	.sectionflags	@"SHF_NOTE_NV_CUINFO"
        /*0018*/ 	.short	0x0002
        /*001a*/ 	.short	0x0050
        /*001c*/ 	.short	0x0082
	.zero		2


//--------------------- .nv.info                  --------------------------
	.section	.nv.info,"",@"SHT_CUDA_INFO"
	.align	4


	//----- nvinfo : EIATTR_REGCOUNT
	.align		4
        /*0000*/ 	.byte	0x04, 0x2f
        /*0002*/ 	.short	(.L_1 - .L_0)
	.align		4
.L_0:
        /*0004*/ 	.word	index@(matmul_kernel)
        /*0008*/ 	.word	0x00000020


	//----- nvinfo : EIATTR_FRAME_SIZE
	.align		4
.L_1:
        /*000c*/ 	.byte	0x04, 0x11
        /*000e*/ 	.short	(.L_3 - .L_2)
	.align		4
.L_2:
        /*0010*/ 	.word	index@(matmul_kernel)
        /*0014*/ 	.word	0x00002278


	//----- nvinfo : EIATTR_MIN_STACK_SIZE
	.align		4
.L_3:
        /*0018*/ 	.byte	0x04, 0x12
        /*001a*/ 	.short	(.L_5 - .L_4)
	.align		4
.L_4:
        /*001c*/ 	.word	index@(matmul_kernel)
        /*0020*/ 	.word	0x00002278
.L_5:


//--------------------- .nv.info.matmul_kernel    --------------------------
	.section	.nv.info.matmul_kernel,"",@"SHT_CUDA_INFO"
	.sectionflags	@""
	.align	4


	//----- nvinfo : EIATTR_CUDA_API_VERSION
	.align		4
        /*0000*/ 	.byte	0x04, 0x37
        /*0002*/ 	.short	(.L_7 - .L_6)
.L_6:
        /*0004*/ 	.word	0x00000082


	//----- nvinfo : EIATTR_SW2861232_WAR
	.align		4
.L_7:
        /*0008*/ 	.byte	0x01, 0x35
	.zero		2


	//----- nvinfo : EIATTR_PARAM_CBANK
	.align		4
        /*000c*/ 	.byte	0x04, 0x0a
        /*000e*/ 	.short	(.L_9 - .L_8)
	.align		4
.L_8:
        /*0010*/ 	.word	index@(.nv.constant0.matmul_kernel)
        /*0014*/ 	.short	0x0160
        /*0016*/ 	.short	0x0050


	//----- nvinfo : EIATTR_CBANK_PARAM_SIZE
	.align		4
.L_9:
        /*0018*/ 	.byte	0x03, 0x19
        /*001a*/ 	.short	0x0050


	//----- nvinfo : EIATTR_KPARAM_INFO
	.align		4
        /*001c*/ 	.byte	0x04, 0x17
        /*001e*/ 	.short	(.L_11 - .L_10)
.L_10:
        /*0020*/ 	.word	0x00000000
        /*0024*/ 	.short	0x000d
        /*0026*/ 	.short	0x0048
        /*0028*/ 	.byte	0x00, 0xf4, 0x21, 0x00


	//----- nvinfo : EIATTR_KPARAM_INFO
	.align		4
.L_11:
        /*002c*/ 	.byte	0x04, 0x17
        /*002e*/ 	.short	(.L_13 - .L_12)
.L_12:
        /*0030*/ 	.word	0x00000000
        /*0034*/ 	.short	0x000c
        /*0036*/ 	.short	0x0040
        /*0038*/ 	.byte	0x00, 0xf4, 0x21, 0x00


	//----- nvinfo : EIATTR_KPARAM_INFO
	.align		4
.L_13:
        /*003c*/ 	.byte	0x04, 0x17
        /*003e*/ 	.short	(.L_15 - .L_14)
.L_14:
        /*0040*/ 	.word	0x00000000
        /*0044*/ 	.short	0x000b
        /*0046*/ 	.short	0x0038
        /*0048*/ 	.byte	0x00, 0xf0, 0x11, 0x00


	//----- nvinfo : EIATTR_KPARAM_INFO
	.align		4
.L_15:
        /*004c*/ 	.byte	0x04, 0x17
        /*004e*/ 	.short	(.L_17 - .L_16)
.L_16:
        /*0050*/ 	.word	0x00000000
        /*0054*/ 	.short	0x000a
        /*0056*/ 	.short	0x0034
        /*0058*/ 	.byte	0x00, 0xf0, 0x11, 0x00


	//----- nvinfo : EIATTR_KPARAM_INFO
	.align		4
.L_17:
        /*005c*/ 	.byte	0x04, 0x17
        /*005e*/ 	.short	(.L_19 - .L_18)
.L_18:
        /*0060*/ 	.word	0x00000000
        /*0064*/ 	.short	0x0009
        /*0066*/ 	.short	0x0030
        /*0068*/ 	.byte	0x00, 0xf0, 0x11, 0x00


	//----- nvinfo : EIATTR_KPARAM_INFO
	.align		4
.L_19:
        /*006c*/ 	.byte	0x04, 0x17
        /*006e*/ 	.short	(.L_21 - .L_20)
.L_20:
        /*0070*/ 	.word	0x00000000
        /*0074*/ 	.short	0x0008
        /*0076*/ 	.short	0x002c
        /*0078*/ 	.byte	0x00, 0xf0, 0x11, 0x00


	//----- nvinfo : EIATTR_KPARAM_INFO
	.align		4
.L_21:
        /*007c*/ 	.byte	0x04, 0x17
        /*007e*/ 	.short	(.L_23 - .L_22)
.L_22:
        /*0080*/ 	.word	0x00000000
        /*0084*/ 	.short	0x0007
        /*0086*/ 	.short	0x0028
        /*0088*/ 	.byte	0x00, 0xf0, 0x11, 0x00


	//----- nvinfo : EIATTR_KPARAM_INFO
	.align		4
.L_23:
        /*008c*/ 	.byte	0x04, 0x17
        /*008e*/ 	.short	(.L_25 - .L_24)
.L_24:
        /*0090*/ 	.word	0x00000000
        /*0094*/ 	.short	0x0006
        /*0096*/ 	.short	0x0024
        /*0098*/ 	.byte	0x00, 0xf0, 0x11, 0x00


	//----- nvinfo : EIATTR_KPARAM_INFO
	.align		4
.L_25:
        /*009c*/ 	.byte	0x04, 0x17
        /*009e*/ 	.short	(.L_27 - .L_26)
.L_26:
        /*00a0*/ 	.word	0x00000000
        /*00a4*/ 	.short	0x0005
        /*00a6*/ 	.short	0x0020
        /*00a8*/ 	.byte	0x00, 0xf0, 0x11, 0x00


	//----- nvinfo : EIATTR_KPARAM_INFO
	.align		4
.L_27:
        /*00ac*/ 	.byte	0x04, 0x17
        /*00ae*/ 	.short	(.L_29 - .L_28)
.L_28:
        /*00b0*/ 	.word	0x00000000
        /*00b4*/ 	.short	0x0004
        /*00b6*/ 	.short	0x001c
        /*00b8*/ 	.byte	0x00, 0xf0, 0x11, 0x00


	//----- nvinfo : EIATTR_KPARAM_INFO
	.align		4
.L_29:
        /*00bc*/ 	.byte	0x04, 0x17
        /*00be*/ 	.short	(.L_31 - .L_30)
.L_30:
        /*00c0*/ 	.word	0x00000000
        /*00c4*/ 	.short	0x0003
        /*00c6*/ 	.short	0x0018
        /*00c8*/ 	.byte	0x00, 0xf0, 0x11, 0x00


	//----- nvinfo : EIATTR_KPARAM_INFO
	.align		4
.L_31:
        /*00cc*/ 	.byte	0x04, 0x17
        /*00ce*/ 	.short	(.L_33 - .L_32)
.L_32:
        /*00d0*/ 	.word	0x00000000
        /*00d4*/ 	.short	0x0002
        /*00d6*/ 	.short	0x0010
        /*00d8*/ 	.byte	0x00, 0xf4, 0x21, 0x00


	//----- nvinfo : EIATTR_KPARAM_INFO
	.align		4
.L_33:
        /*00dc*/ 	.byte	0x04, 0x17
        /*00de*/ 	.short	(.L_35 - .L_34)
.L_34:
        /*00e0*/ 	.word	0x00000000
        /*00e4*/ 	.short	0x0001
        /*00e6*/ 	.short	0x0008
        /*00e8*/ 	.byte	0x00, 0xf4, 0x21, 0x00


	//----- nvinfo : EIATTR_KPARAM_INFO
	.align		4
.L_35:
        /*00ec*/ 	.byte	0x04, 0x17
        /*00ee*/ 	.short	(.L_37 - .L_36)
.L_36:
        /*00f0*/ 	.word	0x00000000
        /*00f4*/ 	.short	0x0000
        /*00f6*/ 	.short	0x0000
        /*00f8*/ 	.byte	0x00, 0xf4, 0x21, 0x00


	//----- nvinfo : EIATTR_MAXREG_COUNT
	.align		4
.L_37:
        /*00fc*/ 	.byte	0x03, 0x1b
        /*00fe*/ 	.short	0x00ff


	//----- nvinfo : EIATTR_NUM_BARRIERS
	.align		4
        /*0100*/ 	.byte	0x02, 0x4c
        /*0102*/ 	.byte	0x01
	.zero		1


	//----- nvinfo : EIATTR_ANNOTATIONS
	.align		4
        /*0104*/ 	.byte	0x04, 0x55
        /*0106*/ 	.short	(.L_39 - .L_38)


	//   ....[0]....
.L_38:
        /*0108*/ 	.word	0x00000001
        /*010c*/ 	.byte	0x70, 0x00, 0x00, 0x00, 0x01, 0x00, 0x00, 0x00, 0xb0, 0x00, 0x00, 0x00, 0x01, 0x00, 0x00, 0x00
        /* <DEDUP_REMOVED lines=3215> */
        /*ca0c*/ 	.byte	0x60, 0xe7, 0x02, 0x00, 0x01, 0x00, 0x00, 0x00, 0x30, 0xe8, 0x02, 0x00


	//----- nvinfo : EIATTR_MERCURY_ISA_VERSION
	.align		4
.L_39:
        /*ca18*/ 	.byte	0x03, 0x5f
        /*ca1a*/ 	.short	0x0000


	//----- nvinfo : EIATTR_EXIT_INSTR_OFFSETS
	.align		4
        /*ca1c*/ 	.byte	0x04, 0x1c
        /*ca1e*/ 	.short	(.L_41 - .L_40)


	//   ....[0]....
.L_40:
        /*ca20*/ 	.word	0x0002eaa0


	//   ....[1]....
        /*ca24*/ 	.word	0x0002ead0


	//----- nvinfo : EIATTR_REQNTID
	.align		4
.L_41:
        /*ca28*/ 	.byte	0x04, 0x10
        /*ca2a*/ 	.short	(.L_43 - .L_42)
.L_42:
        /*ca2c*/ 	.word	0x00000080
        /*ca30*/ 	.word	0x00000001
        /*ca34*/ 	.word	0x00000001
.L_43:


//--------------------- .nv.callgraph             --------------------------
	.section	.nv.callgraph,"",@"SHT_CUDA_CALLGRAPH"
	.align	4
	.sectionentsize	8
	.align		4
        /*0000*/ 	.word	0x00000000
	.align		4
        /*0004*/ 	.word	0xffffffff
	.align		4
        /*0008*/ 	.word	0x00000000
	.align		4
        /*000c*/ 	.word	0xfffffffe
	.align		4
        /*0010*/ 	.word	0x00000000
	.align		4
        /*0014*/ 	.word	0xfffffffd
	.align		4
        /*0018*/ 	.word	0x00000000
	.align		4
        /*001c*/ 	.word	0xfffffffc


//--------------------- .nv.rel.action            --------------------------
	.section	.nv.rel.action,"",@"SHT_CUDA_RELOCINFO"
	.align	8
	.sectionentsize	8
        /*0000*/ 	.byte	0x73, 0x00, 0x00, 0x00, 0x00, 0x00, 0x00, 0x00, 0x00, 0x00, 0x00, 0x11, 0x25, 0x00, 0x05, 0x36


//--------------------- .nv.constant0.matmul_kernel --------------------------
	.section	.nv.constant0.matmul_kernel,"a",@progbits
	.sectionflags	@""
	.align	4
.nv.constant0.matmul_kernel:
	.zero		432


//--------------------- .text.matmul_kernel       --------------------------
	.section	.text.matmul_kernel,"ax",@progbits
	.sectioninfo	@"SHI_REGISTERS=32"
	.align	128
        .global         matmul_kernel
        .type           matmul_kernel,@function
        .size           matmul_kernel,(.L_x_4 - matmul_kernel)
        .other          matmul_kernel,@"STO_CUDA_ENTRY STV_DEFAULT"
matmul_kernel:
.text.matmul_kernel:
[----:B------:R-:W-:-:S04]  /*0000*/  IMAD.MOV.U32 R1, RZ, RZ, c[0x0][0x28] ;  /* 0x00000a00ff017624 */ /* 0x000fc800078e00ff */
[----:B------:R-:W-:Y:S01]  /*0010*/  IMAD.MOV.U32 R0, RZ, RZ, c[0x0][0x17c] ;  /* 0x00005f00ff007624 */ /* 0x000fe200078e00ff */
[----:B------:R-:W-:Y:S01]  /*0020*/  IADD3 R1, R1, -0x2278, RZ ;  /* 0xffffdd8801017810 */ /* 0x000fe20007ffe0ff */
[----:B------:R-:W0:Y:S01]  /*0030*/  S2R R28, SR_TID.X ;  /* 0x00000000001c7919 */ /* 0x000e220000002100 */
[----:B------:R-:W-:Y:S01]  /*0040*/  ULDC.64 UR4, c[0x0][0x118] ;  /* 0x0000460000047ab9 */ /* 0x000fe20000000a00 */
[----:B------:R-:W-:Y:S01]  /*0050*/  CS2R R12, SRZ ;  /* 0x00000000000c7805 */ /* 0x000fe2000001ff00 */
[----:B------:R-:W-:Y:S01]  /*0060*/  IADD3 R0, R0, 0x7f, RZ ;  /* 0x0000007f00007810 */ /* 0x000fe20007ffe0ff */
[----:B------:R1:W-:Y:S01]  /*0070*/  STL [R1+0xa0], RZ ;  /* 0x0000a0ff01007387 */ /* 0x0003e20000100800 */
[----:B------:R-:W-:Y:S01]  /*0080*/  CS2R R14, SRZ ;  /* 0x00000000000e7805 */ /* 0x000fe2000001ff00 */
[----:B------:R-:W-:Y:S01]  /*0090*/  CS2R R16, SRZ ;  /* 0x0000000000107805 */ /* 0x000fe2000001ff00 */
[----:B------:R-:W-:Y:S01]  /*00a0*/  SHF.R.S32.HI R3, RZ, 0x1f, R0 ;  /* 0x0000001fff037819 */ /* 0x000fe20000011400 */
[----:B------:R1:W-:Y:S01]  /*00b0*/  STL [R1+0xa4], RZ ;  /* 0x0000a4ff01007387 */ /* 0x0003e20000100800 */
[----:B------:R-:W-:Y:S01]  /*00c0*/  CS2R R18, SRZ ;  /* 0x0000000000127805 */ /* 0x000fe2000001ff00 */
[----:B------:R-:W-:Y:S01]  /*00d0*/  CS2R R20, SRZ ;  /* 0x0000000000147805 */ /* 0x000fe2000001ff00 */
[----:B------:R-:W-:Y:S01]  /*00e0*/  LEA.HI R0, R3, R0, RZ, 0x7 ;  /* 0x0000000003007211 */ /* 0x000fe200078f38ff */
[----:B------:R1:W-:Y:S01]  /*00f0*/  STL [R1+0xa8], RZ ;  /* 0x0000a8ff01007387 */ /* 0x0003e20000100800 */
[----:B------:R-:W-:Y:S01]  /*0100*/  CS2R R22, SRZ ;  /* 0x0000000000167805 */ /* 0x000fe2000001ff00 */
[----:B------:R-:W-:Y:S01]  /*0110*/  CS2R R24, SRZ ;  /* 0x0000000000187805 */ /* 0x000fe2000001ff00 */
[----:B------:R-:W-:Y:S01]  /*0120*/  SHF.R.S32.HI R0, RZ, 0x7, R0 ;  /* 0x00000007ff007819 */ /* 0x000fe20000011400 */
[----:B------:R-:W2:Y:S01]  /*0130*/  S2R R3, SR_CTAID.X ;  /* 0x0000000000037919 */ /* 0x000ea20000002500 */
[----:B------:R-:W-:-:S02]  /*0140*/  CS2R R26, SRZ ;  /* 0x00000000001a7805 */ /* 0x000fc4000001ff00 */
[-C--:B------:R-:W-:Y:S01]  /*0150*/  IABS R7, R0.reuse ;  /* 0x0000000000077213 */ /* 0x080fe20000000000 */
[----:B------:R1:W-:Y:S01]  /*0160*/  STL [R1+0xac], RZ ;  /* 0x0000acff01007387 */ /* 0x0003e20000100800 */
[----:B------:R-:W-:Y:S02]  /*0170*/  IABS R10, R0 ;  /* 0x00000000000a7213 */ /* 0x000fe40000000000 */
[----:B------:R-:W3:Y:S01]  /*0180*/  I2F.RP R2, R7 ;  /* 0x0000000700027306 */ /* 0x000ee20000209400 */
[----:B------:R1:W-:Y:S01]  /*0190*/  STL [R1+0x90], RZ ;  /* 0x000090ff01007387 */ /* 0x0003e20000100800 */
[----:B0-----:R-:W-:-:S03]  /*01a0*/  LOP3.LUT R28, R28, 0x7f, RZ, 0xc0, !PT ;  /* 0x0000007f1c1c7812 */ /* 0x001fc600078ec0ff */
[----:B------:R1:W-:Y:S04]  /*01b0*/  STL [R1+0x94], RZ ;  /* 0x000094ff01007387 */ /* 0x0003e80000100800 */
[----:B------:R1:W-:Y:S04]  /*01c0*/  STL [R1+0x98], RZ ;  /* 0x000098ff01007387 */ /* 0x0003e80000100800 */
[----:B------:R1:W-:Y:S01]  /*01d0*/  STL [R1+0x9c], RZ ;  /* 0x00009cff01007387 */ /* 0x0003e20000100800 */
[----:B---3--:R-:W0:Y:S03]  /*01e0*/  MUFU.RCP R2, R2 ;  /* 0x0000000200027308 */ /* 0x008e260000001000 */
[----:B------:R1:W-:Y:S01]  /*01f0*/  STL [R1+0x80], RZ ;  /* 0x000080ff01007387 */ /* 0x0003e20000100800 */
[----:B--2---:R-:W-:-:S03]  /*0200*/  IABS R8, R3 ;  /* 0x0000000300087213 */ /* 0x004fc60000000000 */
[----:B------:R1:W-:Y:S04]  /*0210*/  STL [R1+0x84], RZ ;  /* 0x000084ff01007387 */ /* 0x0003e80000100800 */
[----:B------:R1:W-:Y:S04]  /*0220*/  STL [R1+0x88], RZ ;  /* 0x000088ff01007387 */ /* 0x0003e80000100800 */
[----:B------:R1:W-:Y:S01]  /*0230*/  STL [R1+0x8c], RZ ;  /* 0x00008cff01007387 */ /* 0x0003e20000100800 */
[----:B0-----:R-:W-:-:S03]  /*0240*/  IADD3 R4, R2, 0xffffffe, RZ ;  /* 0x0ffffffe02047810 */ /* 0x001fc60007ffe0ff */
[----:B------:R1:W-:Y:S01]  /*0250*/  STL [R1+0x70], RZ ;  /* 0x000070ff01007387 */ /* 0x0003e20000100800 */
[----:B------:R0:W2:Y:S03]  /*0260*/  F2I.FTZ.U32.TRUNC.NTZ R5, R4 ;  /* 0x0000000400057305 */ /* 0x0000a6000021f000 */
[----:B------:R1:W-:Y:S04]  /*0270*/  STL [R1+0x74], RZ ;  /* 0x000074ff01007387 */ /* 0x0003e80000100800 */
[----:B------:R1:W-:Y:S01]  /*0280*/  STL [R1+0x78], RZ ;  /* 0x000078ff01007387 */ /* 0x0003e20000100800 */
[----:B0-----:R-:W-:-:S03]  /*0290*/  IMAD.MOV.U32 R4, RZ, RZ, RZ ;  /* 0x000000ffff047224 */ /* 0x001fc600078e00ff */
[----:B------:R1:W-:Y:S04]  /*02a0*/  STL [R1+0x7c], RZ ;  /* 0x00007cff01007387 */ /* 0x0003e80000100800 */
[----:B------:R1:W-:Y:S01]  /*02b0*/  STL [R1+0x60], RZ ;  /* 0x000060ff01007387 */ /* 0x0003e20000100800 */
[----:B--2---:R-:W-:-:S03]  /*02c0*/  IMAD.MOV R6, RZ, RZ, -R5 ;  /* 0x000000ffff067224 */ /* 0x004fc600078e0a05 */
[----:B------:R1:W-:Y:S01]  /*02d0*/  STL [R1+0x64], RZ ;  /* 0x000064ff01007387 */ /* 0x0003e20000100800 */
[----:B------:R-:W-:Y:S02]  /*02e0*/  IMAD R9, R6, R7, RZ ;  /* 0x0000000706097224 */ /* 0x000fe400078e02ff */
[----:B------:R-:W-:Y:S01]  /*02f0*/  IMAD.MOV.U32 R6, RZ, RZ, R8 ;  /* 0x000000ffff067224 */ /* 0x000fe200078e0008 */
[----:B------:R1:W-:Y:S01]  /*0300*/  STL [R1+0x68], RZ ;  /* 0x000068ff01007387 */ /* 0x0003e20000100800 */
[----:B------:R-:W-:-:S03]  /*0310*/  IMAD.HI.U32 R5, R5, R9, R4 ;  /* 0x0000000905057227 */ /* 0x000fc600078e0004 */
[----:B------:R1:W-:Y:S01]  /*0320*/  STL [R1+0x6c], RZ ;  /* 0x00006cff01007387 */ /* 0x0003e20000100800 */
[----:B------:R-:W-:Y:S02]  /*0330*/  IMAD.MOV R9, RZ, RZ, -R10 ;  /* 0x000000ffff097224 */ /* 0x000fe400078e0a0a */
[----:B------:R-:W-:Y:S01]  /*0340*/  IMAD.HI.U32 R2, R5, R6, RZ ;  /* 0x0000000605027227 */ /* 0x000fe200078e00ff */
[----:B------:R1:W-:Y:S03]  /*0350*/  STL [R1+0x50], RZ ;  /* 0x000050ff01007387 */ /* 0x0003e60000100800 */
[----:B------:R-:W-:Y:S01]  /*0360*/  IMAD R4, R2, R9, R6 ;  /* 0x0000000902047224 */ /* 0x000fe200078e0206 */
[----:B------:R1:W-:Y:S04]  /*0370*/  STL [R1+0x54], RZ ;  /* 0x000054ff01007387 */ /* 0x0003e80000100800 */
[----:B------:R1:W-:Y:S01]  /*0380*/  STL [R1+0x58], RZ ;  /* 0x000058ff01007387 */ /* 0x0003e20000100800 */
[----:B------:R-:W-:-:S03]  /*0390*/  ISETP.GT.U32.AND P1, PT, R7, R4, PT ;  /* 0x000000040700720c */ /* 0x000fc60003f24070 */
[----:B------:R1:W-:Y:S04]  /*03a0*/  STL [R1+0x5c], RZ ;  /* 0x00005cff01007387 */ /* 0x0003e80000100800 */
[----:B------:R1:W-:Y:S04]  /*03b0*/  STL [R1+0x40], RZ ;  /* 0x000040ff01007387 */ /* 0x0003e80000100800 */
[----:B------:R1:W-:Y:S02]  /*03c0*/  STL [R1+0x44], RZ ;  /* 0x000044ff01007387 */ /* 0x0003e40000100800 */
[----:B------:R-:W-:Y:S01]  /*03d0*/  @!P1 IMAD.IADD R4, R4, 0x1, -R7 ;  /* 0x0000000104049824 */ /* 0x000fe200078e0a07 */
[----:B------:R-:W-:Y:S01]  /*03e0*/  @!P1 IADD3 R2, R2, 0x1, RZ ;  /* 0x0000000102029810 */ /* 0x000fe20007ffe0ff */
[----:B------:R1:W-:Y:S01]  /*03f0*/  STL [R1+0x48], RZ ;  /* 0x000048ff01007387 */ /* 0x0003e20000100800 */
[----:B------:R-:W-:-:S02]  /*0400*/  ISETP.NE.AND P1, PT, R0, RZ, PT ;  /* 0x000000ff0000720c */ /* 0x000fc40003f25270 */
[----:B------:R-:W-:Y:S01]  /*0410*/  ISETP.GE.U32.AND P0, PT, R4, R7, PT ;  /* 0x000000070400720c */ /* 0x000fe20003f06070 */
[----:B------:R1:W-:Y:S01]  /*0420*/  STL [R1+0x4c], RZ ;  /* 0x00004cff01007387 */ /* 0x0003e20000100800 */
[----:B------:R-:W-:-:S03]  /*0430*/  LOP3.LUT R4, R3, R0, RZ, 0x3c, !PT ;  /* 0x0000000003047212 */ /* 0x000fc600078e3cff */
[----:B------:R1:W-:Y:S01]  /*0440*/  STL [R1+0x30], RZ ;  /* 0x000030ff01007387 */ /* 0x0003e20000100800 */
[----:B------:R-:W-:Y:S01]  /*0450*/  ISETP.GE.AND P2, PT, R4, RZ, PT ;  /* 0x000000ff0400720c */ /* 0x000fe20003f46270 */
[----:B------:R-:W-:Y:S02]  /*0460*/  IMAD.MOV.U32 R4, RZ, RZ, c[0x0][0x178] ;  /* 0x00005e00ff047624 */ /* 0x000fe400078e00ff */
[----:B------:R1:W-:Y:S03]  /*0470*/  STL [R1+0x34], RZ ;  /* 0x000034ff01007387 */ /* 0x0003e60000100800 */
[----:B------:R-:W-:Y:S01]  /*0480*/  IADD3 R4, R4, 0x1ff, RZ ;  /* 0x000001ff04047810 */ /* 0x000fe20007ffe0ff */
[----:B------:R1:W-:Y:S01]  /*0490*/  STL [R1+0x38], RZ ;  /* 0x000038ff01007387 */ /* 0x0003e20000100800 */
[----:B------:R-:W-:Y:S02]  /*04a0*/  @P0 IADD3 R2, R2, 0x1, RZ ;  /* 0x0000000102020810 */ /* 0x000fe40007ffe0ff */
[----:B------:R-:W-:Y:S01]  /*04b0*/  SHF.R.S32.HI R5, RZ, 0x1f, R4 ;  /* 0x0000001fff057819 */ /* 0x000fe20000011404 */
[----:B------:R1:W-:Y:S02]  /*04c0*/  STL [R1+0x3c], RZ ;  /* 0x00003cff01007387 */ /* 0x0003e40000100800 */
[----:B------:R-:W-:Y:S01]  /*04d0*/  @!P2 IMAD.MOV R2, RZ, RZ, -R2 ;  /* 0x000000ffff02a224 */ /* 0x000fe200078e0a02 */
[----:B------:R-:W-:Y:S01]  /*04e0*/  LEA.HI R5, R5, R4, RZ, 0x9 ;  /* 0x0000000405057211 */ /* 0x000fe200078f48ff */
[----:B------:R1:W-:Y:S01]  /*04f0*/  STL [R1+0x20], RZ ;  /* 0x000020ff01007387 */ /* 0x0003e20000100800 */
[----:B------:R-:W-:-:S03]  /*0500*/  @!P1 LOP3.LUT R2, RZ, R0, RZ, 0x33, !PT ;  /* 0x00000000ff029212 */ /* 0x000fc600078e33ff */
[----:B------:R1:W-:Y:S01]  /*0510*/  STL [R1+0x24], RZ ;  /* 0x000024ff01007387 */ /* 0x0003e20000100800 */
[----:B------:R-:W-:Y:S01]  /*0520*/  LEA.HI.SX32 R5, R5, -R2, 0x17 ;  /* 0x8000000205057211 */ /* 0x000fe200078fbaff */
[----:B------:R-:W-:Y:S02]  /*0530*/  IMAD.MOV R7, RZ, RZ, -R2 ;  /* 0x000000ffff077224 */ /* 0x000fe400078e0a02 */
[----:B------:R1:W-:Y:S01]  /*0540*/  STL [R1+0x28], RZ ;  /* 0x000028ff01007387 */ /* 0x0003e20000100800 */
[----:B------:R-:W-:Y:S01]  /*0550*/  IMNMX R10, R5, 0x1, PT ;  /* 0x00000001050a7817 */ /* 0x000fe20003800200 */
[----:B------:R-:W-:Y:S02]  /*0560*/  IMAD R9, R0, R7, R3 ;  /* 0x0000000700097224 */ /* 0x000fe400078e0203 */
[----:B------:R1:W-:Y:S01]  /*0570*/  STL [R1+0x2c], RZ ;  /* 0x00002cff01007387 */ /* 0x0003e20000100800 */
[-C--:B------:R-:W-:Y:S02]  /*0580*/  IABS R8, R10.reuse ;  /* 0x0000000a00087213 */ /* 0x080fe40000000000 */
[----:B------:R-:W-:Y:S01]  /*0590*/  IABS R0, R10 ;  /* 0x0000000a00007213 */ /* 0x000fe20000000000 */
[----:B------:R1:W-:Y:S01]  /*05a0*/  STL [R1+0x10], RZ ;  /* 0x000010ff01007387 */ /* 0x0003e20000100800 */
[----:B------:R-:W0:Y:S01]  /*05b0*/  I2F.RP R6, R8 ;  /* 0x0000000800067306 */ /* 0x000e220000209400 */
[----:B------:R-:W-:-:S02]  /*05c0*/  IABS R7, R9 ;  /* 0x0000000900077213 */ /* 0x000fc40000000000 */
[----:B------:R1:W-:Y:S04]  /*05d0*/  STL [R1+0x14], RZ ;  /* 0x000014ff01007387 */ /* 0x0003e80000100800 */
[----:B------:R1:W-:Y:S04]  /*05e0*/  STL [R1+0x18], RZ ;  /* 0x000018ff01007387 */ /* 0x0003e80000100800 */
[----:B------:R1:W-:Y:S04]  /*05f0*/  STL [R1+0x1c], RZ ;  /* 0x00001cff01007387 */ /* 0x0003e80000100800 */
[----:B------:R1:W-:Y:S01]  /*0600*/  STL [R1], RZ ;  /* 0x000000ff01007387 */ /* 0x0003e20000100800 */
[----:B0-----:R-:W0:Y:S03]  /*0610*/  MUFU.RCP R6, R6 ;  /* 0x0000000600067308 */ /* 0x001e260000001000 */
[----:B------:R1:W-:Y:S04]  /*0620*/  STL [R1+0x4], RZ ;  /* 0x000004ff01007387 */ /* 0x0003e80000100800 */
        /* <DEDUP_REMOVED lines=13> */
[----:B------:R-:W-:-:S03]  /*0700*/  IMAD.MOV.U32 R3, RZ, RZ, R11 ;  /* 0x000000ffff037224 */ /* 0x000fc600078e000b */
[----:B------:R1:W-:Y:S01]  /*0710*/  STL [R1+0xcc], RZ ;  /* 0x0000ccff01007387 */ /* 0x0003e20000100800 */
[----:B------:R-:W-:-:S03]  /*0720*/  IMAD R3, R3, R8, RZ ;  /* 0x0000000803037224 */ /* 0x000fc600078e02ff */
[----:B------:R1:W-:Y:S01]  /*0730*/  STL [R1+0xd0], RZ ;  /* 0x0000d0ff01007387 */ /* 0x0003e20000100800 */
[----:B------:R-:W-:-:S03]  /*0740*/  IMAD.HI.U32 R5, R5, R3, R4 ;  /* 0x0000000305057227 */ /* 0x000fc600078e0004 */
[----:B------:R1:W-:Y:S01]  /*0750*/  STL [R1+0xd4], RZ ;  /* 0x0000d4ff01007387 */ /* 0x0003e20000100800 */
[----:B------:R-:W-:Y:S02]  /*0760*/  IMAD.MOV R3, RZ, RZ, -R0 ;  /* 0x000000ffff037224 */ /* 0x000fe400078e0a00 */
[----:B------:R-:W-:Y:S01]  /*0770*/  IMAD.HI.U32 R0, R5, R7, RZ ;  /* 0x0000000705007227 */ /* 0x000fe200078e00ff */
[----:B------:R1:W-:Y:S03]  /*0780*/  STL [R1+0xd8], RZ ;  /* 0x0000d8ff01007387 */ /* 0x0003e60000100800 */
[----:B------:R-:W-:Y:S01]  /*0790*/  IMAD R3, R0, R3, R7 ;  /* 0x0000000300037224 */ /* 0x000fe200078e0207 */
[----:B------:R1:W-:Y:S01]  /*07a0*/  STL [R1+0xdc], RZ ;  /* 0x0000dcff01007387 */ /* 0x0003e20000100800 */
[----:B------:R-:W-:-:S03]  /*07b0*/  CS2R R6, SRZ ;  /* 0x0000000000067805 */ /* 0x000fc6000001ff00 */
        /* <DEDUP_REMOVED lines=19> */
[----:B------:R-:W-:Y:S01]  /*08f0*/  ISETP.GE.AND P0, PT, R3, 0x20, PT ;  /* 0x000000200300780c */ /* 0x000fe20003f06270 */
[----:B------:R1:W-:Y:S02]  /*0900*/  STL [R1+0x114], RZ ;  /* 0x000114ff01007387 */ /* 0x0003e40000100800 */
[----:B------:R-:W-:Y:S01]  /*0910*/  @!P2 IMAD.MOV R0, RZ, RZ, -R0 ;  /* 0x000000ffff00a224 */ /* 0x000fe200078e0a00 */
[----:B------:R-:W-:Y:S01]  /*0920*/  @!P1 LOP3.LUT R0, RZ, R10, RZ, 0x33, !PT ;  /* 0x0000000aff009212 */ /* 0x000fe200078e33ff */
[----:B------:R1:W-:Y:S04]  /*0930*/  STL [R1+0x118], RZ ;  /* 0x000118ff01007387 */ /* 0x0003e80000100800 */
[----:B------:R1:W-:Y:S01]  /*0940*/  STL [R1+0x11c], RZ ;  /* 0x00011cff01007387 */ /* 0x0003e20000100800 */
[----:B------:R-:W-:-:S02]  /*0950*/  IMAD.MOV R5, RZ, RZ, -R0 ;  /* 0x000000ffff057224 */ /* 0x000fc400078e0a00 */
[----:B------:R-:W-:Y:S01]  /*0960*/  IMAD.SHL.U32 R0, R0, 0x80, RZ ;  /* 0x0000008000007824 */ /* 0x000fe200078e00ff */
[----:B------:R1:W-:Y:S01]  /*0970*/  STL [R1+0x150], RZ ;  /* 0x000150ff01007387 */ /* 0x0003e20000100800 */
[----:B------:R-:W-:Y:S02]  /*0980*/  IMAD R5, R10, R5, R9 ;  /* 0x000000050a057224 */ /* 0x000fe400078e0209 */
[----:B------:R-:W-:Y:S01]  /*0990*/  CS2R R8, SRZ ;  /* 0x0000000000087805 */ /* 0x000fe2000001ff00 */
[----:B------:R1:W-:Y:S01]  /*09a0*/  STL [R1+0x154], RZ ;  /* 0x000154ff01007387 */ /* 0x0003e20000100800 */
[----:B------:R-:W-:Y:S01]  /*09b0*/  IMAD.IADD R2, R2, 0x1, R5 ;  /* 0x0000000102027824 */ /* 0x000fe200078e0205 */
[----:B------:R-:W-:Y:S01]  /*09c0*/  CS2R R10, SRZ ;  /* 0x00000000000a7805 */ /* 0x000fe2000001ff00 */
[----:B------:R-:W-:Y:S01]  /*09d0*/  IMAD.MOV.U32 R5, RZ, RZ, RZ ;  /* 0x000000ffff057224 */ /* 0x000fe200078e00ff */
[----:B------:R1:W-:Y:S01]  /*09e0*/  STL [R1+0x158], RZ ;  /* 0x000158ff01007387 */ /* 0x0003e20000100800 */
[----:B------:R-:W-:-:S03]  /*09f0*/  IMAD R28, R2, 0x200, R28 ;  /* 0x00000200021c7824 */ /* 0x000fc600078e021c */
[----:B------:R1:W-:Y:S02]  /*0a00*/  STL [R1+0x15c], RZ ;  /* 0x00015cff01007387 */ /* 0x0003e40000100800 */
[C---:B------:R-:W-:Y:S02]  /*0a10*/  IADD3 R29, R28.reuse, 0x80, RZ ;  /* 0x000000801c1d7810 */ /* 0x040fe40007ffe0ff */
[----:B------:R1:W-:Y:S01]  /*0a20*/  STL [R1+0x160], RZ ;  /* 0x000160ff01007387 */ /* 0x0003e20000100800 */
[C---:B------:R-:W-:Y:S02]  /*0a30*/  IADD3 R2, R28.reuse, 0x100, RZ ;  /* 0x000001001c027810 */ /* 0x040fe40007ffe0ff */
[----:B------:R-:W-:Y:S01]  /*0a40*/  IADD3 R3, R28, 0x180, RZ ;  /* 0x000001801c037810 */ /* 0x000fe20007ffe0ff */
[----:B------:R1:W-:Y:S04]  /*0a50*/  STL [R1+0x164], RZ ;  /* 0x000164ff01007387 */ /* 0x0003e80000100800 */
        /* <DEDUP_REMOVED lines=144> */
[----:B------:R1:W-:Y:S04]  /*1360*/  STL [R1+0x898], R0 ;  /* 0x0008980001007387 */ /* 0x0003e80000100800 */
[----:B------:R1:W-:Y:S04]  /*1370*/  STL [R1+0x958], RZ ;  /* 0x000958ff01007387 */ /* 0x0003e80000100800 */
[----:B------:R1:W-:Y:S04]  /*1380*/  STL [R1+0x89c], R28 ;  /* 0x00089c1c01007387 */ /* 0x0003e80000100800 */
        /* <DEDUP_REMOVED lines=14> */
[----:B------:R1:W-:Y:S04]  /*1470*/  STL [R1+0x904], R2 ;  /* 0x0009040201007387 */ /* 0x0003e80000100800 */
[----:B------:R1:W-:Y:S01]  /*1480*/  STL [R1+0xa08], R3 ;  /* 0x000a080301007387 */ /* 0x0003e20000100800 */
[----:B------:R-:W-:Y:S05]  /*1490*/  @!P0 BRA `(.L_x_0) ;  /* 0x00020db000008947 */ /* 0x000fea0003800000 */
[----:B------:R-:W-:Y:S01]  /*14a0*/  IABS R4, c[0x0][0x178] ;  /* 0x00005e0000047a13 */ /* 0x000fe20000000000 */
[----:B------:R-:W-:Y:S01]  /*14b0*/  IMAD.MOV.U32 R24, RZ, RZ, R0 ;  /* 0x000000ffff187224 */ /* 0x000fe200078e0000 */
[----:B------:R-:W-:Y:S01]  /*14c0*/  IABS R7, c[0x0][0x17c] ;  /* 0x00005f0000077a13 */ /* 0x000fe20000000000 */
[----:B------:R-:W-:Y:S01]  /*14d0*/  IMAD.MOV.U32 R27, RZ, RZ, R2 ;  /* 0x000000ffff1b7224 */ /* 0x000fe200078e0002 */
[----:B------:R-:W0:Y:S01]  /*14e0*/  I2F.RP R5, R4 ;  /* 0x0000000400057306 */ /* 0x000e220000209400 */
[----:B------:R-:W-:Y:S01]  /*14f0*/  IMAD.MOV.U32 R26, RZ, RZ, R3 ;  /* 0x000000ffff1a7224 */ /* 0x000fe200078e0003 */
[----:B------:R-:W-:Y:S01]  /*1500*/  IABS R10, R28 ;  /* 0x0000001c000a7213 */ /* 0x000fe20000000000 */
[----:B------:R-:W-:Y:S01]  /*1510*/  IMAD.MOV.U32 R8, RZ, RZ, RZ ;  /* 0x000000ffff087224 */ /* 0x000fe200078e00ff */
[----:B------:R-:W2:Y:S02]  /*1520*/  S2R R25, SR_TID.X ;  /* 0x0000000000197919 */ /* 0x000ea40000002100 */
[----:B------:R-:W-:-:S02]  /*1530*/  IABS R13, R26 ;  /* 0x0000001a000d7213 */ /* 0x000fc40000000000 */
[----:B-1----:R-:W1:Y:S08]  /*1540*/  I2F.RP R0, R7 ;  /* 0x0000000700007306 */ /* 0x002e700000209400 */
[----:B0-----:R-:W0:Y:S08]  /*1550*/  MUFU.RCP R5, R5 ;  /* 0x0000000500057308 */ /* 0x001e300000001000 */
[----:B-1----:R-:W1:Y:S01]  /*1560*/  MUFU.RCP R0, R0 ;  /* 0x0000000000007308 */ /* 0x002e620000001000 */
[----:B--2---:R-:W-:-:S02]  /*1570*/  LOP3.LUT R25, R25, 0x60, RZ, 0xc0, !PT ;  /* 0x0000006019197812 */ /* 0x004fc400078ec0ff */
[----:B0-----:R-:W-:-:S06]  /*1580*/  IADD3 R9, R5, 0xffffffe, RZ ;  /* 0x0ffffffe05097810 */ /* 0x001fcc0007ffe0ff */
[----:B------:R-:W0:Y:S01]  /*1590*/  F2I.FTZ.U32.TRUNC.NTZ R9, R9 ;  /* 0x0000000900097305 */ /* 0x000e22000021f000 */
[----:B-1----:R-:W-:-:S07]  /*15a0*/  IADD3 R2, R0, 0xffffffe, RZ ;  /* 0x0ffffffe00027810 */ /* 0x002fce0007ffe0ff */
[----:B------:R1:W2:Y:S01]  /*15b0*/  F2I.FTZ.U32.TRUNC.NTZ R3, R2 ;  /* 0x0000000200037305 */ /* 0x0002a2000021f000 */
[----:B0-----:R-:W-:Y:S02]  /*15c0*/  IMAD.MOV R11, RZ, RZ, -R9 ;  /* 0x000000ffff0b7224 */ /* 0x001fe400078e0a09 */
[----:B-1----:R-:W-:Y:S02]  /*15d0*/  IMAD.MOV.U32 R2, RZ, RZ, RZ ;  /* 0x000000ffff027224 */ /* 0x002fe400078e00ff */
[----:B------:R-:W-:Y:S02]  /*15e0*/  IMAD R11, R11, R4, RZ ;  /* 0x000000040b0b7224 */ /* 0x000fe400078e02ff */
[----:B--2---:R-:W-:Y:S02]  /*15f0*/  IMAD.MOV R0, RZ, RZ, -R3 ;  /* 0x000000ffff007224 */ /* 0x004fe400078e0a03 */
[----:B------:R-:W-:Y:S01]  /*1600*/  IMAD.HI.U32 R8, R9, R11, R8 ;  /* 0x0000000b09087227 */ /* 0x000fe200078e0008 */
[----:B------:R-:W-:-:S02]  /*1610*/  IABS R9, R29 ;  /* 0x0000001d00097213 */ /* 0x000fc40000000000 */
[----:B------:R-:W-:Y:S01]  /*1620*/  IABS R11, R27 ;  /* 0x0000001b000b7213 */ /* 0x000fe20000000000 */
[----:B------:R-:W-:Y:S02]  /*1630*/  IMAD R5, R0, R7, RZ ;  /* 0x0000000700057224 */ /* 0x000fe400078e02ff */
[----:B------:R-:W-:-:S04]  /*1640*/  IMAD.HI.U32 R6, R8, R13, RZ ;  /* 0x0000000d08067227 */ /* 0x000fc800078e00ff */
[----:B------:R-:W-:Y:S01]  /*1650*/  IMAD.HI.U32 R0, R3, R5, R2 ;  /* 0x0000000503007227 */ /* 0x000fe200078e0002 */
[----:B------:R-:W-:-:S03]  /*1660*/  LEA.HI R2, R25, R24, RZ, 0x1b ;  /* 0x0000001819027211 */ /* 0x000fc600078fd8ff */
[----:B------:R-:W-:Y:S01]  /*1670*/  IMAD.MOV.U32 R5, RZ, RZ, R10 ;  /* 0x000000ffff057224 */ /* 0x000fe200078e000a */
[C---:B------:R-:W-:Y:S01]  /*1680*/  IADD3 R14, R2.reuse, 0x7c, RZ ;  /* 0x0000007c020e7810 */ /* 0x040fe20007ffe0ff */
[----:B------:R-:W-:Y:S01]  /*1690*/  IMAD.MOV R10, RZ, RZ, -R6 ;  /* 0x000000ffff0a7224 */ /* 0x000fe200078e0a06 */
[----:B------:R-:W-:Y:S01]  /*16a0*/  IADD3 R16, R2, 0x78, RZ ;  /* 0x0000007802107810 */ /* 0x000fe20007ffe0ff */
[----:B------:R-:W-:Y:S01]  /*16b0*/  IMAD.HI.U32 R6, R8, R9, RZ ;  /* 0x0000000908067227 */ /* 0x000fe200078e00ff */
[----:B------:R-:W-:Y:S02]  /*16c0*/  ISETP.GE.AND P5, PT, R14, RZ, PT ;  /* 0x000000ff0e00720c */ /* 0x000fe40003fa6270 */
[----:B------:R-:W-:Y:S01]  /*16d0*/  ISETP.GE.AND P6, PT, R16, RZ, PT ;  /* 0x000000ff1000720c */ /* 0x000fe20003fc6270 */
[----:B------:R-:W-:Y:S01]  /*16e0*/  IMAD.HI.U32 R3, R8, R11, RZ ;  /* 0x0000000b08037227 */ /* 0x000fe200078e00ff */
[----:B------:R-:W-:-:S03]  /*16f0*/  IADD3 R17, R2, 0x4c, RZ ;  /* 0x0000004c02117810 */ /* 0x000fc60007ffe0ff */
[----:B------:R-:W-:-:S04]  /*1700*/  IMAD.HI.U32 R8, R8, R5, RZ ;  /* 0x0000000508087227 */ /* 0x000fc800078e00ff */
[----:B------:R-:W-:Y:S02]  /*1710*/  IMAD.MOV R6, RZ, RZ, -R6 ;  /* 0x000000ffff067224 */ /* 0x000fe400078e0a06 */
[----:B------:R-:W-:Y:S02]  /*1720*/  IMAD.MOV R8, RZ, RZ, -R8 ;  /* 0x000000ffff087224 */ /* 0x000fe400078e0a08 */
[----:B------:R-:W-:Y:S02]  /*1730*/  IMAD.MOV R12, RZ, RZ, -R3 ;  /* 0x000000ffff0c7224 */ /* 0x000fe400078e0a03 */
[C---:B------:R-:W-:Y:S02]  /*1740*/  IMAD R9, R4.reuse, R6, R9 ;  /* 0x0000000604097224 */ /* 0x040fe400078e0209 */
[C---:B------:R-:W-:Y:S01]  /*1750*/  IMAD R3, R4.reuse, R10, R13 ;  /* 0x0000000a04037224 */ /* 0x040fe200078e020d */
[----:B------:R-:W-:Y:S01]  /*1760*/  IABS R10, R14 ;  /* 0x0000000e000a7213 */ /* 0x000fe20000000000 */
[C---:B------:R-:W-:Y:S01]  /*1770*/  IMAD R5, R4.reuse, R8, R5 ;  /* 0x0000000804057224 */ /* 0x040fe200078e0205 */
[C---:B------:R-:W-:Y:S01]  /*1780*/  ISETP.GT.U32.AND P2, PT, R4.reuse, R9, PT ;  /* 0x000000090400720c */ /* 0x040fe20003f44070 */
[C---:B------:R-:W-:Y:S01]  /*1790*/  IMAD R11, R4.reuse, R12, R11 ;  /* 0x0000000c040b7224 */ /* 0x040fe200078e020b */
[----:B------:R-:W-:Y:S01]  /*17a0*/  ISETP.GT.U32.AND P0, PT, R4, R3, PT ;  /* 0x000000030400720c */ /* 0x000fe20003f04070 */
[----:B------:R-:W-:Y:S01]  /*17b0*/  IMAD.HI.U32 R6, R0, R10, RZ ;  /* 0x0000000a00067227 */ /* 0x000fe200078e00ff */
[----:B------:R-:W-:-:S02]  /*17c0*/  ISETP.GT.U32.AND P3, PT, R4, R5, PT ;  /* 0x000000050400720c */ /* 0x000fc40003f64070 */
[----:B------:R-:W-:Y:S01]  /*17d0*/  ISETP.GT.U32.AND P1, PT, R4, R11, PT ;  /* 0x0000000b0400720c */ /* 0x000fe20003f24070 */
[----:B------:R-:W-:Y:S01]  /*17e0*/  IMAD.MOV R6, RZ, RZ, -R6 ;  /* 0x000000ffff067224 */ /* 0x000fe200078e0a06 */
[----:B------:R-:W-:Y:S02]  /*17f0*/  IABS R12, R16 ;  /* 0x00000010000c7213 */ /* 0x000fe40000000000 */
[C---:B------:R-:W-:Y:S02]  /*1800*/  IADD3 R13, R2.reuse, 0x74, RZ ;  /* 0x00000074020d7810 */ /* 0x040fe40007ffe0ff */
[----:B------:R-:W-:Y:S01]  /*1810*/  IADD3 R16, R2, 0x58, RZ ;  /* 0x0000005802107810 */ /* 0x000fe20007ffe0ff */
[--C-:B------:R-:W-:Y:S01]  /*1820*/  @!P2 IMAD.IADD R9, R9, 0x1, -R4.reuse ;  /* 0x000000010909a824 */ /* 0x100fe200078e0a04 */
[----:B------:R-:W-:Y:S01]  /*1830*/  ISETP.GE.AND P2, PT, R26, RZ, PT ;  /* 0x000000ff1a00720c */ /* 0x000fe20003f46270 */
[--C-:B------:R-:W-:Y:S01]  /*1840*/  @!P0 IMAD.IADD R3, R3, 0x1, -R4.reuse ;  /* 0x0000000103038824 */ /* 0x100fe200078e0a04 */
[----:B------:R-:W-:Y:S01]  /*1850*/  IABS R14, R13 ;  /* 0x0000000d000e7213 */ /* 0x000fe20000000000 */
[--C-:B------:R-:W-:Y:S01]  /*1860*/  @!P3 IMAD.IADD R5, R5, 0x1, -R4.reuse ;  /* 0x000000010505b824 */ /* 0x100fe200078e0a04 */
[C---:B------:R-:W-:Y:S01]  /*1870*/  ISETP.GT.U32.AND P3, PT, R4.reuse, R9, PT ;  /* 0x000000090400720c */ /* 0x040fe20003f64070 */
[----:B------:R-:W-:Y:S01]  /*1880*/  @!P1 IMAD.IADD R11, R11, 0x1, -R4 ;  /* 0x000000010b0b9824 */ /* 0x000fe200078e0a04 */
[----:B------:R-:W-:Y:S01]  /*1890*/  ISETP.GT.U32.AND P0, PT, R4, R3, PT ;  /* 0x000000030400720c */ /* 0x000fe20003f04070 */
[----:B------:R-:W-:Y:S01]  /*18a0*/  IMAD.HI.U32 R8, R0, R12, RZ ;  /* 0x0000000c00087227 */ /* 0x000fe200078e00ff */
[----:B------:R-:W-:-:S02]  /*18b0*/  ISETP.GT.U32.AND P4, PT, R4, R5, PT ;  /* 0x000000050400720c */ /* 0x000fc40003f84070 */
[----:B------:R-:W-:Y:S01]  /*18c0*/  ISETP.GT.U32.AND P1, PT, R4, R11, PT ;  /* 0x0000000b0400720c */ /* 0x000fe20003f24070 */
[----:B------:R-:W-:Y:S02]  /*18d0*/  IMAD.MOV R15, RZ, RZ, -R8 ;  /* 0x000000ffff0f7224 */ /* 0x000fe400078e0a08 */
[C---:B------:R-:W-:Y:S01]  /*18e0*/  IMAD R8, R7.reuse, R6, R10 ;  /* 0x0000000607087224 */ /* 0x040fe200078e020a */
[----:B------:R-:W-:Y:S01]  /*18f0*/  IADD3 R10, R2, 0x70, RZ ;  /* 0x00000070020a7810 */ /* 0x000fe20007ffe0ff */
[----:B------:R-:W-:Y:S02]  /*1900*/  IMAD R6, R7, R15, R12 ;  /* 0x0000000f07067224 */ /* 0x000fe400078e020c */
[--C-:B------:R-:W-:Y:S01]  /*1910*/  @!P3 IMAD.IADD R9, R9, 0x1, -R4.reuse ;  /* 0x000000010909b824 */ /* 0x100fe200078e0a04 */
[----:B------:R-:W-:Y:S01]  /*1920*/  ISETP.GE.AND P3, PT, R27, RZ, PT ;  /* 0x000000ff1b00720c */ /* 0x000fe20003f66270 */
[--C-:B------:R-:W-:Y:S01]  /*1930*/  @!P0 IMAD.IADD R3, R3, 0x1, -R4.reuse ;  /* 0x0000000103038824 */ /* 0x100fe200078e0a04 */
[----:B------:R-:W-:Y:S01]  /*1940*/  ISETP.GE.AND P0, PT, R28, RZ, PT ;  /* 0x000000ff1c00720c */ /* 0x000fe20003f06270 */
[--C-:B------:R-:W-:Y:S01]  /*1950*/  @!P4 IMAD.IADD R5, R5, 0x1, -R4.reuse ;  /* 0x000000010505c824 */ /* 0x100fe200078e0a04 */
[----:B------:R-:W-:Y:S01]  /*1960*/  ISETP.GE.AND P4, PT, R29, RZ, PT ;  /* 0x000000ff1d00720c */ /* 0x000fe20003f86270 */
[----:B------:R-:W-:Y:S01]  /*1970*/  @!P1 IMAD.IADD R11, R11, 0x1, -R4 ;  /* 0x000000010b0b9824 */ /* 0x000fe200078e0a04 */
[----:B------:R-:W-:Y:S01]  /*1980*/  ISETP.GT.U32.AND P1, PT, R7, R8, PT ;  /* 0x000000080700720c */ /* 0x000fe20003f24070 */
[----:B------:R-:W-:Y:S01]  /*1990*/  IMAD.MOV.U32 R4, RZ, RZ, R3 ;  /* 0x000000ffff047224 */ /* 0x000fe200078e0003 */
[----:B------:R-:W-:Y:S01]  /*19a0*/  IABS R15, R10 ;  /* 0x0000000a000f7213 */ /* 0x000fe20000000000 */
[----:B------:R-:W-:Y:S01]  /*19b0*/  IMAD.HI.U32 R12, R0, R14, RZ ;  /* 0x0000000e000c7227 */ /* 0x000fe200078e00ff */
[----:B------:R-:W-:-:S02]  /*19c0*/  IADD3 R29, R2, 0x68, RZ ;  /* 0x00000068021d7810 */ /* 0x000fc40007ffe0ff */
[----:B------:R-:W-:Y:S01]  /*19d0*/  IADD3 R27, R2, 0x64, RZ ;  /* 0x00000064021b7810 */ /* 0x000fe20007ffe0ff */
[----:B------:R-:W-:Y:S01]  /*19e0*/  @!P2 IMAD.MOV R4, RZ, RZ, -R4 ;  /* 0x000000ffff04a224 */ /* 0x000fe200078e0a04 */
[----:B------:R-:W-:Y:S01]  /*19f0*/  ISETP.GT.U32.AND P2, PT, R7, R6, PT ;  /* 0x000000060700720c */ /* 0x000fe20003f44070 */
[----:B------:R-:W-:Y:S02]  /*1a00*/  IMAD.MOV R12, RZ, RZ, -R12 ;  /* 0x000000ffff0c7224 */ /* 0x000fe400078e0a0c */
[----:B------:R-:W-:Y:S01]  /*1a10*/  @!P3 IMAD.MOV R11, RZ, RZ, -R11 ;  /* 0x000000ffff0bb224 */ /* 0x000fe200078e0a0b */
[----:B------:R-:W-:Y:S01]  /*1a20*/  ISETP.GE.AND P3, PT, R13, RZ, PT ;  /* 0x000000ff0d00720c */ /* 0x000fe20003f66270 */
[C---:B------:R-:W-:Y:S01]  /*1a30*/  IMAD R13, R7.reuse, R12, R14 ;  /* 0x0000000c070d7224 */ /* 0x040fe200078e020e */
[----:B------:R-:W-:Y:S01]  /*1a40*/  LOP3.LUT R14, RZ, c[0x0][0x178], RZ, 0x33, !PT ;  /* 0x00005e00ff0e7a12 */ /* 0x000fe200078e33ff */
[----:B------:R-:W-:Y:S01]  /*1a50*/  @!P4 IMAD.MOV R9, RZ, RZ, -R9 ;  /* 0x000000ffff09c224 */ /* 0x000fe200078e0a09 */
[----:B------:R-:W-:Y:S01]  /*1a60*/  ISETP.NE.AND P4, PT, RZ, c[0x0][0x178], PT ;  /* 0x00005e00ff007a0c */ /* 0x000fe20003f85270 */
[----:B------:R-:W-:Y:S01]  /*1a70*/  @!P0 IMAD.MOV R5, RZ, RZ, -R5 ;  /* 0x000000ffff058224 */ /* 0x000fe200078e0a05 */
[----:B------:R-:W-:Y:S01]  /*1a80*/  ISETP.GT.U32.AND P0, PT, R7, R13, PT ;  /* 0x0000000d0700720c */ /* 0x000fe20003f04070 */
[----:B------:R-:W-:Y:S01]  /*1a90*/  IMAD.MOV.U32 R3, RZ, RZ, R15 ;  /* 0x000000ffff037224 */ /* 0x000fe200078e000f */
[----:B------:R-:W-:Y:S01]  /*1aa0*/  SEL R4, R14, R4, !P4 ;  /* 0x000000040e047207 */ /* 0x000fe20006000000 */
[--C-:B------:R-:W-:Y:S01]  /*1ab0*/  @!P2 IMAD.IADD R6, R6, 0x1, -R7.reuse ;  /* 0x000000010606a824 */ /* 0x100fe200078e0a07 */
[----:B------:R-:W-:Y:S01]  /*1ac0*/  SEL R11, R14, R11, !P4 ;  /* 0x0000000b0e0b7207 */ /* 0x000fe20006000000 */
[----:B------:R-:W-:Y:S01]  /*1ad0*/  @!P1 IMAD.IADD R8, R8, 0x1, -R7 ;  /* 0x0000000108089824 */ /* 0x000fe200078e0a07 */
[----:B------:R-:W-:Y:S01]  /*1ae0*/  SEL R9, R14, R9, !P4 ;  /* 0x000000090e097207 */ /* 0x000fe20006000000 */
[----:B------:R0:W-:Y:S01]  /*1af0*/  STL [R1+0x4c], R4 ;  /* 0x00004c0401007387 */ /* 0x0001e20000100800 */
[----:B------:R-:W-:Y:S01]  /*1b00*/  IMAD.HI.U32 R12, R0, R3, RZ ;  /* 0x00000003000c7227 */ /* 0x000fe200078e00ff */
[----:B------:R-:W-:-:S02]  /*1b10*/  ISETP.GE.AND P2, PT, R10, RZ, PT ;  /* 0x000000ff0a00720c */ /* 0x000fc40003f46270 */
[----:B------:R-:W-:Y:S01]  /*1b20*/  ISETP.GT.U32.AND P1, PT, R7, R8, PT ;  /* 0x000000080700720c */ /* 0x000fe20003f24070 */
[----:B------:R-:W-:Y:S01]  /*1b30*/  IMAD.MOV R12, RZ, RZ, -R12 ;  /* 0x000000ffff0c7224 */ /* 0x000fe200078e0a0c */
[----:B------:R1:W-:Y:S01]  /*1b40*/  STL [R1+0x48], R11 ;  /* 0x0000480b01007387 */ /* 0x0003e20000100800 */
[----:B------:R-:W-:Y:S01]  /*1b50*/  @!P0 IMAD.IADD R13, R13, 0x1, -R7 ;  /* 0x000000010d0d8824 */ /* 0x000fe200078e0a07 */
[----:B------:R-:W-:Y:S01]  /*1b60*/  IADD3 R15, R2, 0x50, RZ ;  /* 0x00000050020f7810 */ /* 0x000fe20007ffe0ff */
[C---:B------:R-:W-:Y:S01]  /*1b70*/  IMAD R3, R7.reuse, R12, R3 ;  /* 0x0000000c07037224 */ /* 0x040fe200078e0203 */
[----:B0-----:R-:W-:Y:S01]  /*1b80*/  SEL R4, R14, R5, !P4 ;  /* 0x000000050e047207 */ /* 0x001fe20006000000 */
[----:B------:R-:W-:Y:S01]  /*1b90*/  STL [R1+0x44], R9 ;  /* 0x0000440901007387 */ /* 0x000fe20000100800 */
[C---:B------:R-:W-:Y:S02]  /*1ba0*/  ISETP.GT.U32.AND P4, PT, R7.reuse, R6, PT ;  /* 0x000000060700720c */ /* 0x040fe40003f84070 */
[----:B------:R-:W-:Y:S01]  /*1bb0*/  ISETP.GT.U32.AND P0, PT, R7, R13, PT ;  /* 0x0000000d0700720c */ /* 0x000fe20003f04070 */
[----:B------:R0:W-:Y:S01]  /*1bc0*/  STL [R1+0x40], R4 ;  /* 0x0000400401007387 */ /* 0x0001e20000100800 */
[----:B------:R-:W-:Y:S01]  /*1bd0*/  IADD3 R5, R2, 0x60, RZ ;  /* 0x0000006002057810 */ /* 0x000fe20007ffe0ff */
[----:B------:R-:W-:Y:S01]  /*1be0*/  @!P1 IMAD.IADD R8, R8, 0x1, -R7 ;  /* 0x0000000108089824 */ /* 0x000fe200078e0a07 */
[----:B------:R-:W-:-:S02]  /*1bf0*/  IADD3 R12, R2, 0x5c, RZ ;  /* 0x0000005c020c7810 */ /* 0x000fc40007ffe0ff */
[----:B------:R-:W-:Y:S01]  /*1c00*/  IABS R19, R15 ;  /* 0x0000000f00137213 */ /* 0x000fe20000000000 */
[----:B-1----:R-:W-:Y:S01]  /*1c10*/  IMAD.MOV.U32 R11, RZ, RZ, R8 ;  /* 0x000000ffff0b7224 */ /* 0x002fe200078e0008 */
[----:B------:R-:W-:-:S03]  /*1c20*/  IABS R8, R5 ;  /* 0x0000000500087213 */ /* 0x000fc60000000000 */
[----:B------:R-:W-:Y:S01]  /*1c30*/  @!P4 IMAD.IADD R6, R6, 0x1, -R7 ;  /* 0x000000010606c824 */ /* 0x000fe200078e0a07 */
[----:B0-----:R-:W-:Y:S01]  /*1c40*/  IADD3 R4, R2, 0x6c, RZ ;  /* 0x0000006c02047810 */ /* 0x001fe20007ffe0ff */
[----:B------:R-:W-:Y:S01]  /*1c50*/  @!P5 IMAD.MOV R11, RZ, RZ, -R11 ;  /* 0x000000ffff0bd224 */ /* 0x000fe200078e0a0b */
[----:B------:R-:W-:Y:S01]  /*1c60*/  ISETP.GE.AND P4, PT, R29, RZ, PT ;  /* 0x000000ff1d00720c */ /* 0x000fe20003f86270 */
[----:B------:R-:W-:Y:S01]  /*1c70*/  IMAD.MOV.U32 R9, RZ, RZ, R6 ;  /* 0x000000ffff097224 */ /* 0x000fe200078e0006 */
[----:B------:R-:W-:Y:S01]  /*1c80*/  ISETP.GE.AND P1, PT, R4, RZ, PT ;  /* 0x000000ff0400720c */ /* 0x000fe20003f26270 */
[----:B------:R-:W-:Y:S01]  /*1c90*/  @!P0 IMAD.IADD R13, R13, 0x1, -R7 ;  /* 0x000000010d0d8824 */ /* 0x000fe200078e0a07 */
[----:B------:R-:W-:Y:S01]  /*1ca0*/  IABS R4, R4 ;  /* 0x0000000400047213 */ /* 0x000fe20000000000 */
[----:B------:R-:W-:Y:S01]  /*1cb0*/  @!P6 IMAD.MOV R9, RZ, RZ, -R9 ;  /* 0x000000ffff09e224 */ /* 0x000fe200078e0a09 */
[----:B------:R-:W-:Y:S01]  /*1cc0*/  ISETP.GT.U32.AND P6, PT, R7, R3, PT ;  /* 0x000000030700720c */ /* 0x000fe20003fc4070 */
[----:B------:R0:W-:Y:S01]  /*1cd0*/  STL [R1+0x1c], R11 ;  /* 0x00001c0b01007387 */ /* 0x0001e20000100800 */
[----:B------:R-:W-:Y:S01]  /*1ce0*/  IABS R29, R29 ;  /* 0x0000001d001d7213 */ /* 0x000fe20000000000 */
[----:B------:R-:W-:Y:S01]  /*1cf0*/  IMAD.HI.U32 R6, R0, R4, RZ ;  /* 0x0000000400067227 */ /* 0x000fe200078e00ff */
[----:B------:R-:W-:Y:S01]  /*1d00*/  ISETP.GE.AND P5, PT, R27, RZ, PT ;  /* 0x000000ff1b00720c */ /* 0x000fe20003fa6270 */
[----:B------:R1:W-:Y:S01]  /*1d10*/  STL [R1+0x18], R9 ;  /* 0x0000180901007387 */ /* 0x0003e20000100800 */
[----:B------:R-:W-:Y:S01]  /*1d20*/  IABS R27, R27 ;  /* 0x0000001b001b7213 */ /* 0x000fe20000000000 */
[----:B------:R-:W-:Y:S01]  /*1d30*/  IMAD.MOV R6, RZ, RZ, -R6 ;  /* 0x000000ffff067224 */ /* 0x000fe200078e0a06 */
[----:B------:R-:W-:Y:S01]  /*1d40*/  ISETP.GE.AND P0, PT, R5, RZ, PT ;  /* 0x000000ff0500720c */ /* 0x000fe20003f06270 */
[----:B------:R-:W-:Y:S01]  /*1d50*/  IMAD.MOV.U32 R14, RZ, RZ, R13 ;  /* 0x000000ffff0e7224 */ /* 0x000fe200078e000d */
[----:B------:R-:W-:Y:S01]  /*1d60*/  IABS R13, R17 ;  /* 0x00000011000d7213 */ /* 0x000fe20000000000 */
[----:B------:R-:W-:-:S02]  /*1d70*/  IMAD R4, R7, R6, R4 ;  /* 0x0000000607047224 */ /* 0x000fc400078e0204 */
[----:B------:R-:W-:Y:S02]  /*1d80*/  @!P6 IMAD.IADD R3, R3, 0x1, -R7 ;  /* 0x000000010303e824 */ /* 0x000fe400078e0a07 */
[C---:B0-----:R-:W-:Y:S01]  /*1d90*/  IMAD.HI.U32 R11, R0.reuse, R29, RZ ;  /* 0x0000001d000b7227 */ /* 0x041fe200078e00ff */
[----:B-1----:R-:W-:Y:S02]  /*1da0*/  IABS R9, R12 ;  /* 0x0000000c00097213 */ /* 0x002fe40000000000 */
[C---:B------:R-:W-:Y:S01]  /*1db0*/  ISETP.GT.U32.AND P6, PT, R7.reuse, R3, PT ;  /* 0x000000030700720c */ /* 0x040fe20003fc4070 */
[----:B------:R-:W-:Y:S01]  /*1dc0*/  @!P3 IMAD.MOV R14, RZ, RZ, -R14 ;  /* 0x000000ffff0eb224 */ /* 0x000fe200078e0a0e */
[C---:B------:R-:W-:Y:S01]  /*1dd0*/  ISETP.GT.U32.AND P3, PT, R7.reuse, R4, PT ;  /* 0x000000040700720c */ /* 0x040fe20003f64070 */
[----:B------:R-:W-:Y:S02]  /*1de0*/  IMAD.MOV R11, RZ, RZ, -R11 ;  /* 0x000000ffff0b7224 */ /* 0x000fe400078e0a0b */
[----:B------:R-:W-:Y:S01]  /*1df0*/  IMAD.HI.U32 R10, R0, R27, RZ ;  /* 0x0000001b000a7227 */ /* 0x000fe200078e00ff */
[----:B------:R0:W-:Y:S03]  /*1e00*/  STL [R1+0x14], R14 ;  /* 0x0000140e01007387 */ /* 0x0001e60000100800 */
[----:B------:R-:W-:-:S02]  /*1e10*/  IMAD R29, R7, R11, R29 ;  /* 0x0000000b071d7224 */ /* 0x000fc400078e021d */
[----:B------:R-:W-:Y:S02]  /*1e20*/  IMAD.MOV R10, RZ, RZ, -R10 ;  /* 0x000000ffff0a7224 */ /* 0x000fe400078e0a0a */
[----:B------:R-:W-:Y:S01]  /*1e30*/  @!P6 IMAD.IADD R3, R3, 0x1, -R7 ;  /* 0x000000010303e824 */ /* 0x000fe200078e0a07 */
[C---:B------:R-:W-:Y:S01]  /*1e40*/  ISETP.GT.U32.AND P6, PT, R7.reuse, R29, PT ;  /* 0x0000001d0700720c */ /* 0x040fe20003fc4070 */
[C---:B------:R-:W-:Y:S01]  /*1e50*/  IMAD R27, R7.reuse, R10, R27 ;  /* 0x0000000a071b7224 */ /* 0x040fe200078e021b */
[----:B------:R-:W-:Y:S01]  /*1e60*/  IABS R10, R16 ;  /* 0x00000010000a7213 */ /* 0x000fe20000000000 */
[----:B------:R-:W-:Y:S02]  /*1e70*/  @!P3 IMAD.IADD R4, R4, 0x1, -R7 ;  /* 0x000000010404b824 */ /* 0x000fe400078e0a07 */
[----:B------:R-:W-:Y:S01]  /*1e80*/  IMAD.HI.U32 R6, R0, R8, RZ ;  /* 0x0000000800067227 */ /* 0x000fe200078e00ff */
[----:B------:R-:W-:-:S03]  /*1e90*/  ISETP.GT.U32.AND P3, PT, R7, R27, PT ;  /* 0x0000001b0700720c */ /* 0x000fc60003f64070 */
[----:B------:R-:W-:Y:S02]  /*1ea0*/  IMAD.MOV R6, RZ, RZ, -R6 ;  /* 0x000000ffff067224 */ /* 0x000fe400078e0a06 */
[----:B------:R-:W-:-:S04]  /*1eb0*/  IMAD.HI.U32 R18, R0, R10, RZ ;  /* 0x0000000a00127227 */ /* 0x000fc800078e00ff */
[--C-:B------:R-:W-:Y:S01]  /*1ec0*/  @!P6 IMAD.IADD R29, R29, 0x1, -R7.reuse ;  /* 0x000000011d1de824 */ /* 0x100fe200078e0a07 */
[C---:B------:R-:W-:Y:S01]  /*1ed0*/  ISETP.GT.U32.AND P6, PT, R7.reuse, R4, PT ;  /* 0x000000040700720c */ /* 0x040fe20003fc4070 */
[----:B------:R-:W-:Y:S01]  /*1ee0*/  IMAD R8, R7, R6, R8 ;  /* 0x0000000607087224 */ /* 0x000fe200078e0208 */
[----:B------:R-:W-:Y:S01]  /*1ef0*/  IADD3 R6, R2, 0x54, RZ ;  /* 0x0000005402067810 */ /* 0x000fe20007ffe0ff */
[----:B------:R-:W-:Y:S02]  /*1f00*/  @!P3 IMAD.IADD R27, R27, 0x1, -R7 ;  /* 0x000000011b1bb824 */ /* 0x000fe400078e0a07 */
[----:B0-----:R-:W-:Y:S01]  /*1f10*/  IMAD.MOV.U32 R14, RZ, RZ, R3 ;  /* 0x000000ffff0e7224 */ /* 0x001fe200078e0003 */
[----:B------:R-:W-:Y:S01]  /*1f20*/  IABS R11, R6 ;  /* 0x00000006000b7213 */ /* 0x000fe20000000000 */
[----:B------:R-:W-:Y:S01]  /*1f30*/  IMAD.MOV R18, RZ, RZ, -R18 ;  /* 0x000000ffff127224 */ /* 0x000fe200078e0a12 */
[C---:B------:R-:W-:Y:S01]  /*1f40*/  ISETP.GT.U32.AND P3, PT, R7.reuse, R27, PT ;  /* 0x0000001b0700720c */ /* 0x040fe20003f64070 */
[----:B------:R-:W-:Y:S01]  /*1f50*/  @!P2 IMAD.MOV R14, RZ, RZ, -R14 ;  /* 0x000000ffff0ea224 */ /* 0x000fe200078e0a0e */
[----:B------:R-:W-:Y:S01]  /*1f60*/  ISETP.GT.U32.AND P2, PT, R7, R29, PT ;  /* 0x0000001d0700720c */ /* 0x000fe20003f44070 */
[----:B------:R-:W-:-:S03]  /*1f70*/  IMAD.HI.U32 R3, R0, R11, RZ ;  /* 0x0000000b00037227 */ /* 0x000fc600078e00ff */
[----:B------:R0:W-:Y:S01]  /*1f80*/  STL [R1+0x10], R14 ;  /* 0x0000100e01007387 */ /* 0x0001e20000100800 */
[----:B------:R-:W-:Y:S01]  /*1f90*/  @!P6 IMAD.IADD R4, R4, 0x1, -R7 ;  /* 0x000000010404e824 */ /* 0x000fe200078e0a07 */
[----:B------:R-:W-:Y:S01]  /*1fa0*/  ISETP.GT.U32.AND P6, PT, R7, R8, PT ;  /* 0x000000080700720c */ /* 0x000fe20003fc4070 */
[----:B------:R-:W-:-:S04]  /*1fb0*/  IMAD.HI.U32 R5, R0, R9, RZ ;  /* 0x0000000900057227 */ /* 0x000fc800078e00ff */
[----:B------:R-:W-:Y:S02]  /*1fc0*/  IMAD R10, R7, R18, R10 ;  /* 0x00000012070a7224 */ /* 0x000fe400078e020a */
[----:B------:R-:W-:Y:S02]  /*1fd0*/  IMAD.MOV R3, RZ, RZ, -R3 ;  /* 0x000000ffff037224 */ /* 0x000fe400078e0a03 */
[----:B------:R-:W-:Y:S02]  /*1fe0*/  IMAD.MOV R5, RZ, RZ, -R5 ;  /* 0x000000ffff057224 */ /* 0x000fe400078e0a05 */
[----:B------:R-:W-:Y:S01]  /*1ff0*/  @!P3 IMAD.IADD R27, R27, 0x1, -R7 ;  /* 0x000000011b1bb824 */ /* 0x000fe200078e0a07 */
[C---:B------:R-:W-:Y:S01]  /*2000*/  ISETP.GT.U32.AND P3, PT, R7.reuse, R10, PT ;  /* 0x0000000a0700720c */ /* 0x040fe20003f64070 */
[C---:B------:R-:W-:Y:S02]  /*2010*/  IMAD R11, R7.reuse, R3, R11 ;  /* 0x00000003070b7224 */ /* 0x040fe400078e020b */
[C---:B------:R-:W-:Y:S01]  /*2020*/  IMAD R9, R7.reuse, R5, R9 ;  /* 0x0000000507097224 */ /* 0x040fe200078e0209 */
[----:B------:R-:W-:Y:S01]  /*2030*/  IADD3 R5, R2, 0x48, RZ ;  /* 0x0000004802057810 */ /* 0x000fe20007ffe0ff */
[--C-:B------:R-:W-:Y:S01]  /*2040*/  @!P6 IMAD.IADD R8, R8, 0x1, -R7.reuse ;  /* 0x000000010808e824 */ /* 0x100fe200078e0a07 */
[----:B------:R-:W-:Y:S01]  /*2050*/  ISETP.GT.U32.AND P6, PT, R7, R11, PT ;  /* 0x0000000b0700720c */ /* 0x000fe20003fc4070 */
[----:B------:R-:W-:Y:S01]  /*2060*/  @!P2 IMAD.IADD R29, R29, 0x1, -R7 ;  /* 0x000000011d1da824 */ /* 0x000fe200078e0a07 */
[----:B------:R-:W-:Y:S01]  /*2070*/  ISETP.GT.U32.AND P2, PT, R7, R9, PT ;  /* 0x000000090700720c */ /* 0x000fe20003f44070 */
[----:B------:R-:W-:Y:S01]  /*2080*/  IMAD.HI.U32 R20, R0, R19, RZ ;  /* 0x0000001300147227 */ /* 0x000fe200078e00ff */
[----:B0-----:R-:W-:-:S03]  /*2090*/  IABS R14, R5 ;  /* 0x00000005000e7213 */ /* 0x001fc60000000000 */
[----:B------:R-:W-:Y:S01]  /*20a0*/  @!P3 IMAD.IADD R10, R10, 0x1, -R7 ;  /* 0x000000010a0ab824 */ /* 0x000fe200078e0a07 */
[----:B------:R-:W-:Y:S01]  /*20b0*/  ISETP.GT.U32.AND P3, PT, R7, R8, PT ;  /* 0x000000080700720c */ /* 0x000fe20003f64070 */
[----:B------:R-:W-:-:S04]  /*20c0*/  IMAD.HI.U32 R18, R0, R13, RZ ;  /* 0x0000000d00127227 */ /* 0x000fc800078e00ff */
[----:B------:R-:W-:Y:S01]  /*20d0*/  @!P4 IMAD.MOV R29, RZ, RZ, -R29 ;  /* 0x000000ffff1dc224 */ /* 0x000fe200078e0a1d */
[----:B------:R-:W-:Y:S01]  /*20e0*/  ISETP.GT.U32.AND P4, PT, R7, R10, PT ;  /* 0x0000000a0700720c */ /* 0x000fe20003f84070 */
[----:B------:R-:W-:Y:S02]  /*20f0*/  IMAD.MOV R20, RZ, RZ, -R20 ;  /* 0x000000ffff147224 */ /* 0x000fe400078e0a14 */
[----:B------:R-:W-:Y:S02]  /*2100*/  @!P6 IMAD.IADD R11, R11, 0x1, -R7 ;  /* 0x000000010b0be824 */ /* 0x000fe400078e0a07 */
[----:B------:R-:W-:-:S03]  /*2110*/  IMAD.HI.U32 R3, R0, R14, RZ ;  /* 0x0000000e00037227 */ /* 0x000fc600078e00ff */
[----:B------:R-:W-:Y:S01]  /*2120*/  ISETP.GT.U32.AND P6, PT, R7, R11, PT ;  /* 0x0000000b0700720c */ /* 0x000fe20003fc4070 */
[----:B------:R-:W-:Y:S02]  /*2130*/  IMAD.MOV R18, RZ, RZ, -R18 ;  /* 0x000000ffff127224 */ /* 0x000fe400078e0a12 */
[----:B------:R-:W-:Y:S01]  /*2140*/  @!P2 IMAD.IADD R9, R9, 0x1, -R7 ;  /* 0x000000010909a824 */ /* 0x000fe200078e0a07 */
[----:B------:R-:W-:Y:S01]  /*2150*/  ISETP.GE.AND P2, PT, R12, RZ, PT ;  /* 0x000000ff0c00720c */ /* 0x000fe20003f46270 */
[C---:B------:R-:W-:Y:S02]  /*2160*/  IMAD R12, R7.reuse, R20, R19 ;  /* 0x00000014070c7224 */ /* 0x040fe400078e0213 */
[----:B------:R-:W-:Y:S02]  /*2170*/  IMAD.MOV R3, RZ, RZ, -R3 ;  /* 0x000000ffff037224 */ /* 0x000fe400078e0a03 */
[C---:B------:R-:W-:Y:S02]  /*2180*/  IMAD R13, R7.reuse, R18, R13 ;  /* 0x00000012070d7224 */ /* 0x040fe400078e020d */
[----:B------:R-:W-:Y:S01]  /*2190*/  @!P5 IMAD.MOV R27, RZ, RZ, -R27 ;  /* 0x000000ffff1bd224 */ /* 0x000fe200078e0a1b */
[C---:B------:R-:W-:Y:S01]  /*21a0*/  ISETP.GT.U32.AND P5, PT, R7.reuse, R12, PT ;  /* 0x0000000c0700720c */ /* 0x040fe20003fa4070 */
[C---:B------:R-:W-:Y:S01]  /*21b0*/  IMAD R14, R7.reuse, R3, R14 ;  /* 0x00000003070e7224 */ /* 0x040fe200078e020e */
[----:B------:R-:W-:Y:S01]  /*21c0*/  IADD3 R3, R2, 0x44, RZ ;  /* 0x0000004402037810 */ /* 0x000fe20007ffe0ff */
[--C-:B------:R-:W-:Y:S01]  /*21d0*/  @!P3 IMAD.IADD R8, R8, 0x1, -R7.reuse ;  /* 0x000000010808b824 */ /* 0x100fe200078e0a07 */
[C---:B------:R-:W-:Y:S01]  /*21e0*/  ISETP.GT.U32.AND P3, PT, R7.reuse, R13, PT ;  /* 0x0000000d0700720c */ /* 0x040fe20003f64070 */
[----:B------:R-:W-:Y:S01]  /*21f0*/  IMAD.MOV.U32 R21, RZ, RZ, R4 ;  /* 0x000000ffff157224 */ /* 0x000fe200078e0004 */
[----:B------:R-:W-:Y:S01]  /*2200*/  IABS R18, R3 ;  /* 0x0000000300127213 */ /* 0x000fe20000000000 */
[----:B------:R-:W-:Y:S01]  /*2210*/  @!P4 IMAD.IADD R10, R10, 0x1, -R7 ;  /* 0x000000010a0ac824 */ /* 0x000fe200078e0a07 */
[C---:B------:R-:W-:Y:S01]  /*2220*/  ISETP.GT.U32.AND P4, PT, R7.reuse, R14, PT ;  /* 0x0000000e0700720c */ /* 0x040fe20003f84070 */
[----:B------:R-:W-:Y:S01]  /*2230*/  @!P1 IMAD.MOV R21, RZ, RZ, -R21 ;  /* 0x000000ffff159224 */ /* 0x000fe200078e0a15 */
[----:B------:R-:W-:Y:S01]  /*2240*/  ISETP.GT.U32.AND P1, PT, R7, R9, PT ;  /* 0x000000090700720c */ /* 0x000fe20003f24070 */
[--C-:B------:R-:W-:Y:S01]  /*2250*/  @!P6 IMAD.IADD R11, R11, 0x1, -R7.reuse ;  /* 0x000000010b0be824 */ /* 0x100fe200078e0a07 */
[----:B------:R-:W-:Y:S01]  /*2260*/  ISETP.GE.AND P6, PT, R6, RZ, PT ;  /* 0x000000ff0600720c */ /* 0x000fe20003fc6270 */
[----:B------:R-:W-:Y:S01]  /*2270*/  IMAD.HI.U32 R19, R0, R18, RZ ;  /* 0x0000001200137227 */ /* 0x000fe200078e00ff */
[----:B------:R-:W-:Y:S01]  /*2280*/  IADD3 R4, R2, 0x40, RZ ;  /* 0x0000004002047810 */ /* 0x000fe20007ffe0ff */
[----:B------:R-:W-:Y:S02]  /*2290*/  STL [R1+0xc], R21 ;  /* 0x00000c1501007387 */ /* 0x000fe40000100800 */
[--C-:B------:R-:W-:Y:S01]  /*22a0*/  @!P5 IMAD.IADD R12, R12, 0x1, -R7.reuse ;  /* 0x000000010c0cd824 */ /* 0x100fe200078e0a07 */
[----:B------:R-:W-:Y:S01]  /*22b0*/  ISETP.GE.AND P5, PT, R15, RZ, PT ;  /* 0x000000ff0f00720c */ /* 0x000fe20003fa6270 */
[----:B------:R-:W-:Y:S01]  /*22c0*/  @!P3 IMAD.IADD R13, R13, 0x1, -R7 ;  /* 0x000000010d0db824 */ /* 0x000fe200078e0a07 */
[----:B------:R-:W-:Y:S01]  /*22d0*/  ISETP.GE.AND P3, PT, R17, RZ, PT ;  /* 0x000000ff1100720c */ /* 0x000fe20003f66270 */
[----:B------:R-:W-:Y:S01]  /*22e0*/  IMAD.MOV R19, RZ, RZ, -R19 ;  /* 0x000000ffff137224 */ /* 0x000fe200078e0a13 */
[----:B------:R0:W-:Y:S01]  /*22f0*/  STL [R1+0xfb8], R29 ;  /* 0x000fb81d01007387 */ /* 0x0001e20000100800 */
[----:B------:R-:W-:Y:S01]  /*2300*/  @!P0 IMAD.MOV R8, RZ, RZ, -R8 ;  /* 0x000000ffff088224 */ /* 0x000fe200078e0a08 */
[C---:B------:R-:W-:Y:S01]  /*2310*/  ISETP.GT.U32.AND P0, PT, R7.reuse, R12, PT ;  /* 0x0000000c0700720c */ /* 0x040fe20003f04070 */
[--C-:B------:R-:W-:Y:S01]  /*2320*/  @!P4 IMAD.IADD R14, R14, 0x1, -R7.reuse ;  /* 0x000000010e0ec824 */ /* 0x100fe200078e0a07 */
[C---:B------:R-:W-:Y:S01]  /*2330*/  ISETP.GT.U32.AND P4, PT, R7.reuse, R13, PT ;  /* 0x0000000d0700720c */ /* 0x040fe20003f84070 */
[----:B------:R-:W-:Y:S01]  /*2340*/  IMAD R15, R7, R19, R18 ;  /* 0x00000013070f7224 */ /* 0x000fe200078e0212 */
[----:B------:R1:W-:Y:S01]  /*2350*/  STL [R1+0xfbc], R27 ;  /* 0x000fbc1b01007387 */ /* 0x0003e20000100800 */
[----:B------:R-:W-:Y:S01]  /*2360*/  @!P1 IMAD.IADD R9, R9, 0x1, -R7 ;  /* 0x0000000109099824 */ /* 0x000fe200078e0a07 */
[----:B------:R-:W-:Y:S01]  /*2370*/  ISETP.GE.AND P1, PT, R16, RZ, PT ;  /* 0x000000ff1000720c */ /* 0x000fe20003f26270 */
[----:B------:R-:W-:Y:S01]  /*2380*/  @!P6 IMAD.MOV R11, RZ, RZ, -R11 ;  /* 0x000000ffff0be224 */ /* 0x000fe200078e0a0b */
[----:B------:R-:W-:Y:S01]  /*2390*/  IABS R16, R4 ;  /* 0x0000000400107213 */ /* 0x000fe20000000000 */
[----:B------:R-:W-:Y:S01]  /*23a0*/  @!P2 IMAD.MOV R9, RZ, RZ, -R9 ;  /* 0x000000ffff09a224 */ /* 0x000fe200078e0a09 */
[C---:B------:R-:W-:Y:S01]  /*23b0*/  ISETP.GT.U32.AND P6, PT, R7.reuse, R15, PT ;  /* 0x0000000f0700720c */ /* 0x040fe20003fc4070 */
[----:B------:R2:W-:Y:S01]  /*23c0*/  STL [R1+0xfc0], R8 ;  /* 0x000fc00801007387 */ /* 0x0005e20000100800 */
[----:B------:R-:W-:Y:S01]  /*23d0*/  ISETP.GT.U32.AND P2, PT, R7, R14, PT ;  /* 0x0000000e0700720c */ /* 0x000fe20003f44070 */
[----:B------:R-:W-:Y:S01]  /*23e0*/  IMAD.HI.U32 R6, R0, R16, RZ ;  /* 0x0000001000067227 */ /* 0x000fe200078e00ff */
[C---:B0-----:R-:W-:Y:S01]  /*23f0*/  IADD3 R29, R2.reuse, 0x10, RZ ;  /* 0x00000010021d7810 */ /* 0x041fe20007ffe0ff */
[----:B------:R-:W-:Y:S01]  /*2400*/  STL [R1+0xfc4], R9 ;  /* 0x000fc40901007387 */ /* 0x000fe20000100800 */
[----:B-1----:R-:W-:Y:S01]  /*2410*/  IADD3 R27, R2, 0x8, RZ ;  /* 0x00000008021b7810 */ /* 0x002fe20007ffe0ff */
[--C-:B------:R-:W-:Y:S01]  /*2420*/  @!P0 IMAD.IADD R12, R12, 0x1, -R7.reuse ;  /* 0x000000010c0c8824 */ /* 0x100fe200078e0a07 */
[----:B------:R-:W-:Y:S01]  /*2430*/  ISETP.GE.AND P0, PT, R3, RZ, PT ;  /* 0x000000ff0300720c */ /* 0x000fe20003f06270 */
[----:B------:R-:W-:Y:S01]  /*2440*/  IMAD.MOV R6, RZ, RZ, -R6 ;  /* 0x000000ffff067224 */ /* 0x000fe200078e0a06 */
[C---:B------:R-:W-:Y:S01]  /*2450*/  IADD3 R3, R2.reuse, 0x38, RZ ;  /* 0x0000003802037810 */ /* 0x040fe20007ffe0ff */
[----:B------:R-:W-:Y:S01]  /*2460*/  @!P4 IMAD.IADD R13, R13, 0x1, -R7 ;  /* 0x000000010d0dc824 */ /* 0x000fe200078e0a07 */
[C---:B--2---:R-:W-:Y:S01]  /*2470*/  IADD3 R8, R2.reuse, 0xc, RZ ;  /* 0x0000000c02087810 */ /* 0x044fe20007ffe0ff */
[----:B------:R-:W-:Y:S01]  /*2480*/  IMAD R16, R7, R6, R16 ;  /* 0x0000000607107224 */ /* 0x000fe200078e0210 */
[----:B------:R-:W-:Y:S01]  /*2490*/  IABS R18, R3 ;  /* 0x0000000300127213 */ /* 0x000fe20000000000 */
[----:B------:R-:W-:Y:S01]  /*24a0*/  @!P3 IMAD.MOV R13, RZ, RZ, -R13 ;  /* 0x000000ffff0db224 */ /* 0x000fe200078e0a0d */
[----:B------:R-:W-:Y:S01]  /*24b0*/  ISETP.GE.AND P3, PT, R3, RZ, PT ;  /* 0x000000ff0300720c */ /* 0x000fe20003f66270 */
[--C-:B------:R-:W-:Y:S01]  /*24c0*/  @!P6 IMAD.IADD R15, R15, 0x1, -R7.reuse ;  /* 0x000000010f0fe824 */ /* 0x100fe200078e0a07 */
[----:B------:R-:W-:Y:S01]  /*24d0*/  IADD3 R3, R2, 0x34, RZ ;  /* 0x0000003402037810 */ /* 0x000fe20007ffe0ff */
[----:B------:R-:W-:Y:S01]  /*24e0*/  @!P5 IMAD.MOV R12, RZ, RZ, -R12 ;  /* 0x000000ffff0cd224 */ /* 0x000fe200078e0a0c */
[C---:B------:R-:W-:Y:S01]  /*24f0*/  ISETP.GT.U32.AND P4, PT, R7.reuse, R16, PT ;  /* 0x000000100700720c */ /* 0x040fe20003f84070 */
[----:B------:R-:W-:Y:S01]  /*2500*/  @!P1 IMAD.MOV R10, RZ, RZ, -R10 ;  /* 0x000000ffff0a9224 */ /* 0x000fe200078e0a0a */
[----:B------:R-:W-:Y:S01]  /*2510*/  ISETP.GT.U32.AND P5, PT, R7, R15, PT ;  /* 0x0000000f0700720c */ /* 0x000fe20003fa4070 */
[--C-:B------:R-:W-:Y:S01]  /*2520*/  @!P2 IMAD.IADD R14, R14, 0x1, -R7.reuse ;  /* 0x000000010e0ea824 */ /* 0x100fe200078e0a07 */
[----:B------:R-:W-:Y:S01]  /*2530*/  IABS R19, R3 ;  /* 0x0000000300137213 */ /* 0x000fe20000000000 */
[----:B------:R-:W-:Y:S01]  /*2540*/  IMAD.HI.U32 R6, R0, R18, RZ ;  /* 0x0000001200067227 */ /* 0x000fe200078e00ff */
[----:B------:R-:W-:Y:S01]  /*2550*/  ISETP.GE.AND P1, PT, R5, RZ, PT ;  /* 0x000000ff0500720c */ /* 0x000fe20003f26270 */
[----:B------:R-:W-:Y:S01]  /*2560*/  STL [R1+0xfc8], R10 ;  /* 0x000fc80a01007387 */ /* 0x000fe20000100800 */
[----:B------:R-:W-:Y:S01]  /*2570*/  IADD3 R5, R2, 0x3c, RZ ;  /* 0x0000003c02057810 */ /* 0x000fe20007ffe0ff */
[----:B------:R-:W-:Y:S01]  /*2580*/  IMAD.HI.U32 R22, R0, R19, RZ ;  /* 0x0000001300167227 */ /* 0x000fe200078e00ff */
[----:B------:R-:W-:Y:S01]  /*2590*/  ISETP.GE.AND P2, PT, R4, RZ, PT ;  /* 0x000000ff0400720c */ /* 0x000fe20003f46270 */
[----:B------:R-:W-:Y:S01]  /*25a0*/  STL [R1+0xfcc], R11 ;  /* 0x000fcc0b01007387 */ /* 0x000fe20000100800 */
[----:B------:R-:W-:Y:S01]  /*25b0*/  IABS R17, R5 ;  /* 0x0000000500117213 */ /* 0x000fe20000000000 */
[----:B------:R-:W-:Y:S01]  /*25c0*/  IMAD.MOV R22, RZ, RZ, -R22 ;  /* 0x000000ffff167224 */ /* 0x000fe200078e0a16 */
[----:B------:R-:W-:Y:S01]  /*25d0*/  ISETP.GE.AND P6, PT, R5, RZ, PT ;  /* 0x000000ff0500720c */ /* 0x000fe20003fc6270 */
[--C-:B------:R-:W-:Y:S01]  /*25e0*/  @!P4 IMAD.IADD R16, R16, 0x1, -R7.reuse ;  /* 0x000000011010c824 */ /* 0x100fe200078e0a07 */
[----:B------:R-:W-:Y:S01]  /*25f0*/  IADD3 R5, R2, 0x2c, RZ ;  /* 0x0000002c02057810 */ /* 0x000fe20007ffe0ff */
[----:B------:R-:W-:Y:S01]  /*2600*/  @!P5 IMAD.IADD R15, R15, 0x1, -R7 ;  /* 0x000000010f0fd824 */ /* 0x000fe200078e0a07 */
[----:B------:R0:W-:Y:S01]  /*2610*/  STL [R1+0xfd0], R12 ;  /* 0x000fd00c01007387 */ /* 0x0001e20000100800 */
[C---:B------:R-:W-:Y:S01]  /*2620*/  IMAD R19, R7.reuse, R22, R19 ;  /* 0x0000001607137224 */ /* 0x040fe200078e0213 */
[C---:B------:R-:W-:Y:S01]  /*2630*/  ISETP.GT.U32.AND P4, PT, R7.reuse, R16, PT ;  /* 0x000000100700720c */ /* 0x040fe20003f84070 */
[----:B------:R-:W-:Y:S01]  /*2640*/  @!P0 IMAD.MOV R15, RZ, RZ, -R15 ;  /* 0x000000ffff0f8224 */ /* 0x000fe200078e0a0f */
[----:B------:R-:W-:Y:S01]  /*2650*/  IABS R21, R5 ;  /* 0x0000000500157213 */ /* 0x000fe20000000000 */
[----:B------:R-:W-:Y:S01]  /*2660*/  IMAD.HI.U32 R4, R0, R17, RZ ;  /* 0x0000001100047227 */ /* 0x000fe200078e00ff */
[C---:B------:R-:W-:Y:S01]  /*2670*/  ISETP.GT.U32.AND P0, PT, R7.reuse, R19, PT ;  /* 0x000000130700720c */ /* 0x040fe20003f04070 */
[----:B------:R-:W-:Y:S01]  /*2680*/  STL [R1+0xfd4], R13 ;  /* 0x000fd40d01007387 */ /* 0x000fe20000100800 */
[C---:B------:R-:W-:Y:S01]  /*2690*/  IADD3 R22, R2.reuse, 0x28, RZ ;  /* 0x0000002802167810 */ /* 0x040fe20007ffe0ff */
[----:B------:R-:W-:Y:S01]  /*26a0*/  IMAD.MOV R6, RZ, RZ, -R6 ;  /* 0x000000ffff067224 */ /* 0x000fe200078e0a06 */
[C---:B0-----:R-:W-:Y:S01]  /*26b0*/  IADD3 R12, R2.reuse, 0x1c, RZ ;  /* 0x0000001c020c7810 */ /* 0x041fe20007ffe0ff */
[----:B------:R-:W-:Y:S01]  /*26c0*/  IMAD.MOV R4, RZ, RZ, -R4 ;  /* 0x000000ffff047224 */ /* 0x000fe200078e0a04 */
[C---:B------:R-:W-:Y:S01]  /*26d0*/  IADD3 R11, R2.reuse, 0x18, RZ ;  /* 0x00000018020b7810 */ /* 0x040fe20007ffe0ff */
[C---:B------:R-:W-:Y:S01]  /*26e0*/  IMAD R18, R7.reuse, R6, R18 ;  /* 0x0000000607127224 */ /* 0x040fe200078e0212 */
[----:B------:R-:W-:Y:S01]  /*26f0*/  IABS R25, R12 ;  /* 0x0000000c00197213 */ /* 0x000fe20000000000 */
[C---:B------:R-:W-:Y:S01]  /*2700*/  IMAD R17, R7.reuse, R4, R17 ;  /* 0x0000000407117224 */ /* 0x040fe200078e0211 */
[----:B------:R-:W-:Y:S01]  /*2710*/  IADD3 R4, R2, 0x30, RZ ;  /* 0x0000003002047810 */ /* 0x000fe20007ffe0ff */
[--C-:B------:R-:W-:Y:S01]  /*2720*/  @!P4 IMAD.IADD R16, R16, 0x1, -R7.reuse ;  /* 0x000000011010c824 */ /* 0x100fe200078e0a07 */
[----:B------:R-:W-:Y:S01]  /*2730*/  ISETP.GT.U32.AND P4, PT, R7, R18, PT ;  /* 0x000000120700720c */ /* 0x000fe20003f84070 */
[----:B------:R-:W-:Y:S01]  /*2740*/  @!P0 IMAD.IADD R19, R19, 0x1, -R7 ;  /* 0x0000000113138824 */ /* 0x000fe200078e0a07 */
[----:B------:R-:W-:Y:S01]  /*2750*/  IABS R20, R4 ;  /* 0x0000000400147213 */ /* 0x000fe20000000000 */
[----:B------:R-:W-:Y:S01]  /*2760*/  @!P1 IMAD.MOV R14, RZ, RZ, -R14 ;  /* 0x000000ffff0e9224 */ /* 0x000fe200078e0a0e */
[C---:B------:R-:W-:Y:S01]  /*2770*/  ISETP.GT.U32.AND P5, PT, R7.reuse, R17, PT ;  /* 0x000000110700720c */ /* 0x040fe20003fa4070 */
[----:B------:R-:W-:Y:S01]  /*2780*/  @!P2 IMAD.MOV R16, RZ, RZ, -R16 ;  /* 0x000000ffff10a224 */ /* 0x000fe200078e0a10 */
[----:B------:R-:W-:Y:S01]  /*2790*/  ISETP.GT.U32.AND P0, PT, R7, R19, PT ;  /* 0x000000130700720c */ /* 0x000fe20003f04070 */
[----:B------:R-:W-:Y:S01]  /*27a0*/  IMAD.HI.U32 R6, R0, R20, RZ ;  /* 0x0000001400067227 */ /* 0x000fe200078e00ff */
[----:B------:R-:W-:Y:S01]  /*27b0*/  STL [R1+0xfd8], R14 ;  /* 0x000fd80e01007387 */ /* 0x000fe20000100800 */
[----:B------:R-:W-:-:S02]  /*27c0*/  ISETP.GE.AND P2, PT, R4, RZ, PT ;  /* 0x000000ff0400720c */ /* 0x000fc40003f46270 */
[----:B------:R-:W-:Y:S01]  /*27d0*/  IMAD.MOV R6, RZ, RZ, -R6 ;  /* 0x000000ffff067224 */ /* 0x000fe200078e0a06 */
[----:B------:R-:W-:Y:S01]  /*27e0*/  STL [R1+0xfdc], R15 ;  /* 0x000fdc0f01007387 */ /* 0x000fe20000100800 */
[--C-:B------:R-:W-:Y:S01]  /*27f0*/  @!P4 IMAD.IADD R18, R18, 0x1, -R7.reuse ;  /* 0x000000011212c824 */ /* 0x100fe200078e0a07 */
[----:B------:R-:W-:Y:S01]  /*2800*/  IABS R26, R11 ;  /* 0x0000000b001a7213 */ /* 0x000fe20000000000 */
[----:B------:R-:W-:Y:S01]  /*2810*/  IMAD R20, R7, R6, R20 ;  /* 0x0000000607147224 */ /* 0x000fe200078e0214 */
[----:B------:R0:W-:Y:S01]  /*2820*/  STL [R1+0xfe0], R16 ;  /* 0x000fe01001007387 */ /* 0x0001e20000100800 */
[--C-:B------:R-:W-:Y:S01]  /*2830*/  @!P5 IMAD.IADD R17, R17, 0x1, -R7.reuse ;  /* 0x000000011111d824 */ /* 0x100fe200078e0a07 */
[----:B------:R-:W-:Y:S01]  /*2840*/  ISETP.GT.U32.AND P4, PT, R7, R18, PT ;  /* 0x000000120700720c */ /* 0x000fe20003f84070 */
[----:B------:R-:W-:Y:S01]  /*2850*/  @!P0 IMAD.IADD R19, R19, 0x1, -R7 ;  /* 0x0000000113138824 */ /* 0x000fe200078e0a07 */
[----:B------:R-:W-:Y:S01]  /*2860*/  ISETP.GE.AND P5, PT, R3, RZ, PT ;  /* 0x000000ff0300720c */ /* 0x000fe20003fa6270 */
[----:B------:R-:W-:Y:S01]  /*2870*/  IMAD.HI.U32 R3, R0, R21, RZ ;  /* 0x0000001500037227 */ /* 0x000fe200078e00ff */
[----:B------:R-:W-:-:S02]  /*2880*/  ISETP.GT.U32.AND P0, PT, R7, R20, PT ;  /* 0x000000140700720c */ /* 0x000fc40003f04070 */
[C---:B------:R-:W-:Y:S01]  /*2890*/  ISETP.GT.U32.AND P1, PT, R7.reuse, R17, PT ;  /* 0x000000110700720c */ /* 0x040fe20003f24070 */
[----:B------:R-:W-:Y:S01]  /*28a0*/  IMAD.MOV R3, RZ, RZ, -R3 ;  /* 0x000000ffff037224 */ /* 0x000fe200078e0a03 */
[----:B0-----:R-:W-:Y:S01]  /*28b0*/  IADD3 R16, R2, 0x24, RZ ;  /* 0x0000002402107810 */ /* 0x001fe20007ffe0ff */
[----:B------:R-:W-:Y:S01]  /*28c0*/  IMAD.HI.U32 R6, R0, R25, RZ ;  /* 0x0000001900067227 */ /* 0x000fe200078e00ff */
[----:B------:R-:W-:Y:S02]  /*28d0*/  IADD3 R15, R2, 0x20, RZ ;  /* 0x00000020020f7810 */ /* 0x000fe40007ffe0ff */
[----:B------:R-:W-:Y:S01]  /*28e0*/  IABS R23, R16 ;  /* 0x0000001000177213 */ /* 0x000fe20000000000 */
[C---:B------:R-:W-:Y:S01]  /*28f0*/  IMAD R21, R7.reuse, R3, R21 ;  /* 0x0000000307157224 */ /* 0x040fe200078e0215 */
[----:B------:R-:W-:Y:S01]  /*2900*/  IABS R24, R15 ;  /* 0x0000000f00187213 */ /* 0x000fe20000000000 */
[--C-:B------:R-:W-:Y:S01]  /*2910*/  @!P4 IMAD.IADD R18, R18, 0x1, -R7.reuse ;  /* 0x000000011212c824 */ /* 0x100fe200078e0a07 */
[----:B------:R-:W-:Y:S01]  /*2920*/  ISETP.GE.AND P4, PT, R22, RZ, PT ;  /* 0x000000ff1600720c */ /* 0x000fe20003f86270 */
[----:B------:R-:W-:Y:S01]  /*2930*/  @!P0 IMAD.IADD R20, R20, 0x1, -R7 ;  /* 0x0000000114148824 */ /* 0x000fe200078e0a07 */
[----:B------:R-:W-:Y:S01]  /*2940*/  IABS R22, R22 ;  /* 0x0000001600167213 */ /* 0x000fe20000000000 */
[----:B------:R-:W-:Y:S01]  /*2950*/  IMAD.HI.U32 R4, R0, R23, RZ ;  /* 0x0000001700047227 */ /* 0x000fe200078e00ff */
[----:B------:R-:W-:-:S02]  /*2960*/  ISETP.GT.U32.AND P0, PT, R7, R21, PT ;  /* 0x000000150700720c */ /* 0x000fc40003f04070 */
[----:B------:R-:W-:Y:S01]  /*2970*/  IADD3 R9, R2, 0x14, RZ ;  /* 0x0000001402097810 */ /* 0x000fe20007ffe0ff */
[----:B------:R-:W-:-:S04]  /*2980*/  IMAD.HI.U32 R3, R0, R22, RZ ;  /* 0x0000001600037227 */ /* 0x000fc800078e00ff */
[----:B------:R-:W-:Y:S02]  /*2990*/  IMAD.MOV R3, RZ, RZ, -R3 ;  /* 0x000000ffff037224 */ /* 0x000fe400078e0a03 */
[----:B------:R-:W-:Y:S02]  /*29a0*/  @!P3 IMAD.MOV R18, RZ, RZ, -R18 ;  /* 0x000000ffff12b224 */ /* 0x000fe400078e0a12 */
[----:B------:R-:W-:Y:S01]  /*29b0*/  IMAD R22, R7, R3, R22 ;  /* 0x0000000307167224 */ /* 0x000fe200078e0216 */
[----:B------:R-:W-:Y:S01]  /*29c0*/  IABS R3, R8 ;  /* 0x0000000800037213 */ /* 0x000fe20000000000 */
[----:B------:R-:W-:Y:S02]  /*29d0*/  @!P0 IMAD.IADD R21, R21, 0x1, -R7 ;  /* 0x0000000115158824 */ /* 0x000fe400078e0a07 */
[----:B------:R-:W-:Y:S01]  /*29e0*/  IMAD.HI.U32 R28, R0, R26, RZ ;  /* 0x0000001a001c7227 */ /* 0x000fe200078e00ff */
[C---:B------:R-:W-:Y:S02]  /*29f0*/  ISETP.GT.U32.AND P3, PT, R7.reuse, R22, PT ;  /* 0x000000160700720c */ /* 0x040fe40003f64070 */
[----:B------:R-:W-:Y:S01]  /*2a00*/  ISETP.GT.U32.AND P0, PT, R7, R21, PT ;  /* 0x000000150700720c */ /* 0x000fe20003f04070 */
[----:B------:R-:W-:-:S02]  /*2a10*/  IMAD.MOV R4, RZ, RZ, -R4 ;  /* 0x000000ffff047224 */ /* 0x000fc400078e0a04 */
[----:B------:R-:W-:Y:S02]  /*2a20*/  IMAD.MOV R6, RZ, RZ, -R6 ;  /* 0x000000ffff067224 */ /* 0x000fe400078e0a06 */
[----:B------:R-:W-:Y:S02]  /*2a30*/  IMAD.MOV R28, RZ, RZ, -R28 ;  /* 0x000000ffff1c7224 */ /* 0x000fe400078e0a1c */
[----:B------:R-:W-:Y:S01]  /*2a40*/  IMAD R23, R7, R4, R23 ;  /* 0x0000000407177224 */ /* 0x000fe200078e0217 */
[----:B------:R-:W-:Y:S01]  /*2a50*/  IABS R4, R29 ;  /* 0x0000001d00047213 */ /* 0x000fe20000000000 */
[----:B------:R-:W-:Y:S01]  /*2a60*/  @!P1 IMAD.IADD R17, R17, 0x1, -R7 ;  /* 0x0000000111119824 */ /* 0x000fe200078e0a07 */
[----:B------:R-:W-:Y:S01]  /*2a70*/  ISETP.GE.AND P1, PT, R5, RZ, PT ;  /* 0x000000ff0500720c */ /* 0x000fe20003f26270 */
[C---:B------:R-:W-:Y:S01]  /*2a80*/  IMAD R25, R7.reuse, R6, R25 ;  /* 0x0000000607197224 */ /* 0x040fe200078e0219 */
[----:B------:R-:W-:Y:S01]  /*2a90*/  IABS R6, R9 ;  /* 0x0000000900067213 */ /* 0x000fe20000000000 */
[C---:B------:R-:W-:Y:S01]  /*2aa0*/  IMAD R26, R7.reuse, R28, R26 ;  /* 0x0000001c071a7224 */ /* 0x040fe200078e021a */
[----:B------:R-:W-:Y:S01]  /*2ab0*/  IABS R28, R27 ;  /* 0x0000001b001c7213 */ /* 0x000fe20000000000 */
[----:B------:R-:W-:Y:S01]  /*2ac0*/  @!P5 IMAD.MOV R19, RZ, RZ, -R19 ;  /* 0x000000ffff13d224 */ /* 0x000fe200078e0a13 */
[C---:B------:R-:W-:Y:S01]  /*2ad0*/  ISETP.GT.U32.AND P5, PT, R7.reuse, R23, PT ;  /* 0x000000170700720c */ /* 0x040fe20003fa4070 */
[----:B------:R-:W-:Y:S01]  /*2ae0*/  @!P6 IMAD.MOV R17, RZ, RZ, -R17 ;  /* 0x000000ffff11e224 */ /* 0x000fe200078e0a11 */
[----:B------:R-:W-:Y:S01]  /*2af0*/  ISETP.GT.U32.AND P6, PT, R7, R20, PT ;  /* 0x000000140700720c */ /* 0x000fe20003fc4070 */
[--C-:B------:R-:W-:Y:S01]  /*2b00*/  @!P0 IMAD.IADD R21, R21, 0x1, -R7.reuse ;  /* 0x0000000115158824 */ /* 0x100fe200078e0a07 */
[C---:B------:R-:W-:Y:S01]  /*2b10*/  ISETP.GT.U32.AND P0, PT, R7.reuse, R25, PT ;  /* 0x000000190700720c */ /* 0x040fe20003f04070 */
[----:B------:R-:W-:Y:S01]  /*2b20*/  @!P3 IMAD.IADD R22, R22, 0x1, -R7 ;  /* 0x000000011616b824 */ /* 0x000fe200078e0a07 */
[----:B------:R-:W-:Y:S01]  /*2b30*/  ISETP.GT.U32.AND P3, PT, R7, R26, PT ;  /* 0x0000001a0700720c */ /* 0x000fe20003f64070 */
[----:B------:R-:W-:-:S04]  /*2b40*/  IMAD.HI.U32 R5, R0, R24, RZ ;  /* 0x0000001800057227 */ /* 0x000fc800078e00ff */
[----:B------:R-:W-:Y:S02]  /*2b50*/  IMAD.MOV R5, RZ, RZ, -R5 ;  /* 0x000000ffff057224 */ /* 0x000fe400078e0a05 */
[--C-:B------:R-:W-:Y:S01]  /*2b60*/  @!P5 IMAD.IADD R23, R23, 0x1, -R7.reuse ;  /* 0x000000011717d824 */ /* 0x100fe200078e0a07 */
[----:B------:R-:W-:Y:S01]  /*2b70*/  ISETP.GE.AND P5, PT, R2, RZ, PT ;  /* 0x000000ff0200720c */ /* 0x000fe20003fa6270 */
[----:B------:R-:W-:Y:S02]  /*2b80*/  IMAD R24, R7, R5, R24 ;  /* 0x0000000507187224 */ /* 0x000fe400078e0218 */
[--C-:B------:R-:W-:Y:S02]  /*2b90*/  @!P6 IMAD.IADD R20, R20, 0x1, -R7.reuse ;  /* 0x000000011414e824 */ /* 0x100fe400078e0a07 */
[--C-:B------:R-:W-:Y:S01]  /*2ba0*/  @!P0 IMAD.IADD R25, R25, 0x1, -R7.reuse ;  /* 0x0000000119198824 */ /* 0x100fe200078e0a07 */
[C---:B------:R-:W-:Y:S01]  /*2bb0*/  ISETP.GT.U32.AND P6, PT, R7.reuse, R24, PT ;  /* 0x000000180700720c */ /* 0x040fe20003fc4070 */
[----:B------:R-:W-:Y:S01]  /*2bc0*/  @!P3 IMAD.IADD R26, R26, 0x1, -R7 ;  /* 0x000000011a1ab824 */ /* 0x000fe200078e0a07 */
[C---:B------:R-:W-:Y:S01]  /*2bd0*/  ISETP.GT.U32.AND P0, PT, R7.reuse, R23, PT ;  /* 0x000000170700720c */ /* 0x040fe20003f04070 */
[----:B------:R-:W-:Y:S01]  /*2be0*/  IMAD.HI.U32 R5, R0, R4, RZ ;  /* 0x0000000400057227 */ /* 0x000fe200078e00ff */
[----:B------:R-:W-:-:S03]  /*2bf0*/  ISETP.GT.U32.AND P3, PT, R7, R25, PT ;  /* 0x000000190700720c */ /* 0x000fc60003f64070 */
[----:B------:R-:W-:Y:S01]  /*2c00*/  @!P1 IMAD.MOV R21, RZ, RZ, -R21 ;  /* 0x000000ffff159224 */ /* 0x000fe200078e0a15 */
[C---:B------:R-:W-:Y:S01]  /*2c10*/  ISETP.GT.U32.AND P1, PT, R7.reuse, R26, PT ;  /* 0x0000001a0700720c */ /* 0x040fe20003f24070 */
[----:B------:R-:W-:Y:S02]  /*2c20*/  IMAD.MOV R5, RZ, RZ, -R5 ;  /* 0x000000ffff057224 */ /* 0x000fe400078e0a05 */
[----:B------:R-:W-:Y:S02]  /*2c30*/  IMAD.MOV.U32 R14, RZ, RZ, R3 ;  /* 0x000000ffff0e7224 */ /* 0x000fe400078e0003 */
[C---:B------:R-:W-:Y:S02]  /*2c40*/  IMAD R5, R7.reuse, R5, R4 ;  /* 0x0000000507057224 */ /* 0x040fe400078e0204 */
[--C-:B------:R-:W-:Y:S01]  /*2c50*/  @!P6 IMAD.IADD R24, R24, 0x1, -R7.reuse ;  /* 0x000000011818e824 */ /* 0x100fe200078e0a07 */
[----:B------:R-:W-:Y:S01]  /*2c60*/  ISETP.GT.U32.AND P6, PT, R7, R22, PT ;  /* 0x000000160700720c */ /* 0x000fe20003fc4070 */
[----:B------:R-:W-:Y:S01]  /*2c70*/  @!P0 IMAD.IADD R23, R23, 0x1, -R7 ;  /* 0x0000000117178824 */ /* 0x000fe200078e0a07 */
[----:B------:R-:W-:Y:S01]  /*2c80*/  ISETP.GT.U32.AND P0, PT, R7, R5, PT ;  /* 0x000000050700720c */ /* 0x000fe20003f04070 */
[----:B------:R-:W-:-:S04]  /*2c90*/  IMAD.HI.U32 R3, R0, R6, RZ ;  /* 0x0000000600037227 */ /* 0x000fc800078e00ff */
[----:B------:R-:W-:Y:S01]  /*2ca0*/  @!P1 IMAD.IADD R26, R26, 0x1, -R7 ;  /* 0x000000011a1a9824 */ /* 0x000fe200078e0a07 */
[----:B------:R-:W-:Y:S01]  /*2cb0*/  ISETP.GE.AND P1, PT, R16, RZ, PT ;  /* 0x000000ff1000720c */ /* 0x000fe20003f26270 */
[----:B------:R-:W-:Y:S01]  /*2cc0*/  IMAD.HI.U32 R10, R0, R28, RZ ;  /* 0x0000001c000a7227 */ /* 0x000fe200078e00ff */
[----:B------:R-:W2:Y:S03]  /*2cd0*/  LDL.LU R16, [R1+0xfe0] ;  /* 0x000fe00001107983 */ /* 0x000ea60000300800 */
[----:B------:R-:W-:Y:S02]  /*2ce0*/  IMAD.MOV R3, RZ, RZ, -R3 ;  /* 0x000000ffff037224 */ /* 0x000fe400078e0a03 */
[----:B------:R-:W-:Y:S02]  /*2cf0*/  IMAD.MOV R10, RZ, RZ, -R10 ;  /* 0x000000ffff0a7224 */ /* 0x000fe400078e0a0a */
[----:B------:R-:W-:-:S02]  /*2d00*/  IMAD R6, R7, R3, R6 ;  /* 0x0000000307067224 */ /* 0x000fc400078e0206 */
[C---:B------:R-:W-:Y:S01]  /*2d10*/  IMAD R3, R7.reuse, R10, R28 ;  /* 0x0000000a07037224 */ /* 0x040fe200078e021c */
[----:B------:R-:W-:Y:S01]  /*2d20*/  IABS R28, R2 ;  /* 0x00000002001c7213 */ /* 0x000fe20000000000 */
[----:B------:R-:W-:Y:S01]  /*2d30*/  @!P6 IMAD.IADD R22, R22, 0x1, -R7 ;  /* 0x000000011616e824 */ /* 0x000fe200078e0a07 */
[----:B------:R-:W-:Y:S01]  /*2d40*/  ISETP.GT.U32.AND P6, PT, R7, R6, PT ;  /* 0x000000060700720c */ /* 0x000fe20003fc4070 */
[----:B------:R-:W-:-:S04]  /*2d50*/  IMAD.HI.U32 R13, R0, R14, RZ ;  /* 0x0000000e000d7227 */ /* 0x000fc800078e00ff */
[--C-:B------:R-:W-:Y:S02]  /*2d60*/  @!P0 IMAD.IADD R5, R5, 0x1, -R7.reuse ;  /* 0x0000000105058824 */ /* 0x100fe400078e0a07 */
[----:B------:R-:W-:Y:S01]  /*2d70*/  @!P2 IMAD.MOV R20, RZ, RZ, -R20 ;  /* 0x000000ffff14a224 */ /* 0x000fe200078e0a14 */
[----:B------:R-:W-:Y:S01]  /*2d80*/  ISETP.GT.U32.AND P2, PT, R7, R24, PT ;  /* 0x000000180700720c */ /* 0x000fe20003f44070 */
[----:B------:R-:W-:Y:S01]  /*2d90*/  @!P3 IMAD.IADD R25, R25, 0x1, -R7 ;  /* 0x000000011919b824 */ /* 0x000fe200078e0a07 */
[C---:B------:R-:W-:Y:S01]  /*2da0*/  ISETP.GT.U32.AND P3, PT, R7.reuse, R3, PT ;  /* 0x000000030700720c */ /* 0x040fe20003f64070 */
[----:B------:R-:W-:Y:S02]  /*2db0*/  IMAD.MOV R13, RZ, RZ, -R13 ;  /* 0x000000ffff0d7224 */ /* 0x000fe400078e0a0d */
[----:B------:R-:W-:Y:S01]  /*2dc0*/  @!P1 IMAD.MOV R23, RZ, RZ, -R23 ;  /* 0x000000ffff179224 */ /* 0x000fe200078e0a17 */
[C---:B------:R-:W-:Y:S01]  /*2dd0*/  ISETP.GT.U32.AND P1, PT, R7.reuse, R5, PT ;  /* 0x000000050700720c */ /* 0x040fe20003f24070 */
[----:B------:R-:W-:Y:S01]  /*2de0*/  IMAD R4, R7, R13, R14 ;  /* 0x0000000d07047224 */ /* 0x000fe200078e020e */
[----:B------:R-:W-:Y:S01]  /*2df0*/  IADD3 R13, R2, 0x4, RZ ;  /* 0x00000004020d7810 */ /* 0x000fe20007ffe0ff */
[----:B------:R-:W-:-:S02]  /*2e00*/  @!P6 IMAD.IADD R6, R6, 0x1, -R7 ;  /* 0x000000010606e824 */ /* 0x000fc400078e0a07 */
[----:B------:R-:W-:Y:S01]  /*2e10*/  IMAD.HI.U32 R10, R0, R28, RZ ;  /* 0x0000001c000a7227 */ /* 0x000fe200078e00ff */
[----:B------:R-:W-:-:S03]  /*2e20*/  IABS R2, R13 ;  /* 0x0000000d00027213 */ /* 0x000fc60000000000 */
[--C-:B------:R-:W-:Y:S01]  /*2e30*/  @!P2 IMAD.IADD R24, R24, 0x1, -R7.reuse ;  /* 0x000000011818a824 */ /* 0x100fe200078e0a07 */
[----:B------:R-:W-:Y:S01]  /*2e40*/  ISETP.GT.U32.AND P2, PT, R7, R4, PT ;  /* 0x000000040700720c */ /* 0x000fe20003f44070 */
[----:B------:R-:W-:Y:S01]  /*2e50*/  @!P3 IMAD.IADD R3, R3, 0x1, -R7 ;  /* 0x000000010303b824 */ /* 0x000fe200078e0a07 */
[----:B------:R-:W-:Y:S01]  /*2e60*/  ISETP.GE.AND P0, PT, R12, RZ, PT ;  /* 0x000000ff0c00720c */ /* 0x000fe20003f06270 */
[----:B------:R-:W-:Y:S01]  /*2e70*/  IMAD.HI.U32 R14, R0, R2, RZ ;  /* 0x00000002000e7227 */ /* 0x000fe200078e00ff */
[----:B------:R-:W-:-:S03]  /*2e80*/  ISETP.GT.U32.AND P3, PT, R7, R6, PT ;  /* 0x000000060700720c */ /* 0x000fc60003f64070 */
[--C-:B------:R-:W-:Y:S01]  /*2e90*/  @!P1 IMAD.IADD R5, R5, 0x1, -R7.reuse ;  /* 0x0000000105059824 */ /* 0x100fe200078e0a07 */
[----:B------:R-:W-:Y:S02]  /*2ea0*/  ISETP.GE.AND P1, PT, R29, RZ, PT ;  /* 0x000000ff1d00720c */ /* 0x000fe40003f26270 */
[----:B------:R-:W0:Y:S01]  /*2eb0*/  S2R R29, SR_TID.X ;  /* 0x00000000001d7919 */ /* 0x000e220000002100 */
[----:B------:R-:W-:Y:S01]  /*2ec0*/  ISETP.GE.AND P6, PT, R15, RZ, PT ;  /* 0x000000ff0f00720c */ /* 0x000fe20003fc6270 */
[----:B------:R-:W-:Y:S02]  /*2ed0*/  IMAD.MOV R0, RZ, RZ, -R14 ;  /* 0x000000ffff007224 */ /* 0x000fe400078e0a0e */
[----:B------:R-:W-:Y:S01]  /*2ee0*/  IMAD.MOV R10, RZ, RZ, -R10 ;  /* 0x000000ffff0a7224 */ /* 0x000fe200078e0a0a */
[----:B------:R-:W3:Y:S01]  /*2ef0*/  LDL.LU R15, [R1+0xfdc] ;  /* 0x000fdc00010f7983 */ /* 0x000ee20000300800 */
[C---:B------:R-:W-:Y:S02]  /*2f00*/  IMAD R2, R7.reuse, R0, R2 ;  /* 0x0000000007027224 */ /* 0x040fe400078e0202 */
[----:B------:R-:W-:Y:S01]  /*2f10*/  IMAD R0, R7, R10, R28 ;  /* 0x0000000a07007224 */ /* 0x000fe200078e021c */
[----:B------:R-:W4:Y:S01]  /*2f20*/  LDL.LU R14, [R1+0xfd8] ;  /* 0x000fd800010e7983 */ /* 0x000f220000300800 */
[----:B------:R-:W-:-:S02]  /*2f30*/  @!P2 IMAD.IADD R4, R4, 0x1, -R7 ;  /* 0x000000010404a824 */ /* 0x000fc400078e0a07 */
[----:B------:R-:W-:Y:S01]  /*2f40*/  @!P4 IMAD.MOV R22, RZ, RZ, -R22 ;  /* 0x000000ffff16c224 */ /* 0x000fe200078e0a16 */
[C---:B------:R-:W-:Y:S01]  /*2f50*/  ISETP.GT.U32.AND P4, PT, R7.reuse, R3, PT ;  /* 0x000000030700720c */ /* 0x040fe20003f84070 */
[----:B------:R-:W-:Y:S01]  /*2f60*/  @!P0 IMAD.MOV R25, RZ, RZ, -R25 ;  /* 0x000000ffff198224 */ /* 0x000fe200078e0a19 */
[C---:B------:R-:W-:Y:S01]  /*2f70*/  ISETP.GT.U32.AND P0, PT, R7.reuse, R2, PT ;  /* 0x000000020700720c */ /* 0x040fe20003f04070 */
[----:B------:R-:W-:Y:S01]  /*2f80*/  @!P3 IMAD.IADD R6, R6, 0x1, -R7 ;  /* 0x000000010606b824 */ /* 0x000fe200078e0a07 */
[----:B------:R-:W-:Y:S01]  /*2f90*/  ISETP.GT.U32.AND P3, PT, R7, R0, PT ;  /* 0x000000000700720c */ /* 0x000fe20003f64070 */
[----:B------:R-:W-:Y:S01]  /*2fa0*/  @!P6 IMAD.MOV R24, RZ, RZ, -R24 ;  /* 0x000000ffff18e224 */ /* 0x000fe200078e0a18 */
[----:B------:R-:W-:Y:S01]  /*2fb0*/  ISETP.GE.AND P2, PT, R11, RZ, PT ;  /* 0x000000ff0b00720c */ /* 0x000fe20003f46270 */
[----:B------:R-:W-:Y:S01]  /*2fc0*/  IMAD.MOV.U32 R10, RZ, RZ, c[0x0][0x180] ;  /* 0x00006000ff0a7624 */ /* 0x000fe200078e00ff */
[----:B------:R-:W-:-:S04]  /*2fd0*/  ISETP.GT.U32.AND P6, PT, R7, R4, PT ;  /* 0x000000040700720c */ /* 0x000fc80003fc4070 */
[----:B------:R-:W-:Y:S01]  /*2fe0*/  IADD3 R10, R10, 0x1f, RZ ;  /* 0x0000001f0a0a7810 */ /* 0x000fe20007ffe0ff */
[--C-:B------:R-:W-:Y:S01]  /*2ff0*/  @!P4 IMAD.IADD R3, R3, 0x1, -R7.reuse ;  /* 0x000000010303c824 */ /* 0x100fe200078e0a07 */
[----:B------:R-:W-:Y:S01]  /*3000*/  ISETP.GE.AND P4, PT, R27, RZ, PT ;  /* 0x000000ff1b00720c */ /* 0x000fe20003f86270 */
[----:B0-----:R-:W-:Y:S01]  /*3010*/  IMAD.SHL.U32 R12, R29, 0x2, RZ ;  /* 0x000000021d0c7824 */ /* 0x001fe200078e00ff */
[----:B------:R-:W-:Y:S01]  /*3020*/  SHF.R.S32.HI R28, RZ, 0x1f, R10 ;  /* 0x0000001fff1c7819 */ /* 0x000fe2000001140a */
[--C-:B------:R-:W-:Y:S02]  /*3030*/  @!P0 IMAD.IADD R2, R2, 0x1, -R7.reuse ;  /* 0x0000000102028824 */ /* 0x100fe400078e0a07 */
[--C-:B------:R-:W-:Y:S02]  /*3040*/  @!P3 IMAD.IADD R0, R0, 0x1, -R7.reuse ;  /* 0x000000010000b824 */ /* 0x100fe400078e0a07 */
[----:B------:R-:W-:Y:S01]  /*3050*/  @!P2 IMAD.MOV R26, RZ, RZ, -R26 ;  /* 0x000000ffff1aa224 */ /* 0x000fe200078e0a1a */
[----:B------:R-:W-:Y:S01]  /*3060*/  ISETP.GE.AND P2, PT, R9, RZ, PT ;  /* 0x000000ff0900720c */ /* 0x000fe20003f46270 */
[----:B------:R-:W-:Y:S01]  /*3070*/  IMAD.SHL.U32 R27, R29, 0x8, RZ ;  /* 0x000000081d1b7824 */ /* 0x000fe200078e00ff */
[----:B------:R-:W-:Y:S01]  /*3080*/  LEA.HI R10, R28, R10, RZ, 0x5 ;  /* 0x0000000a1c0a7211 */ /* 0x000fe200078f28ff */
[----:B------:R-:W-:Y:S01]  /*3090*/  @!P6 IMAD.IADD R4, R4, 0x1, -R7 ;  /* 0x000000010404e824 */ /* 0x000fe200078e0a07 */
[----:B------:R-:W2:Y:S01]  /*30a0*/  LDL.LU R9, [R1+0x1c] ;  /* 0x00001c0001097983 */ /* 0x000ea20000300800 */
[----:B------:R-:W-:-:S02]  /*30b0*/  ISETP.GE.AND P6, PT, R8, RZ, PT ;  /* 0x000000ff0800720c */ /* 0x000fc40003fc6270 */
[----:B------:R-:W-:Y:S01]  /*30c0*/  LOP3.LUT R28, R12, 0x10, RZ, 0xc0, !PT ;  /* 0x000000100c1c7812 */ /* 0x000fe200078ec0ff */
[----:B------:R-:W3:Y:S01]  /*30d0*/  LDL.LU R8, [R1+0x18] ;  /* 0x0000180001087983 */ /* 0x000ee20000300800 */
[C---:B------:R-:W-:Y:S02]  /*30e0*/  ISETP.GT.U32.AND P0, PT, R7.reuse, R2, PT ;  /* 0x000000020700720c */ /* 0x040fe40003f04070 */
[----:B------:R-:W-:Y:S02]  /*30f0*/  ISETP.GT.U32.AND P3, PT, R7, R0, PT ;  /* 0x000000000700720c */ /* 0x000fe40003f64070 */
[----:B------:R-:W-:Y:S02]  /*3100*/  LOP3.LUT R7, R27, 0x30, RZ, 0xc0, !PT ;  /* 0x000000301b077812 */ /* 0x000fe400078ec0ff */
[----:B------:R-:W4:Y:S01]  /*3110*/  LDL.LU R27, [R1+0x14] ;  /* 0x00001400011b7983 */ /* 0x000f220000300800 */
[----:B------:R-:W-:Y:S02]  /*3120*/  LOP3.LUT R11, R29, 0x7, RZ, 0xc0, !PT ;  /* 0x000000071d0b7812 */ /* 0x000fe400078ec0ff */
[----:B------:R-:W-:-:S02]  /*3130*/  LOP3.LUT R28, R28, 0x60, R29, 0xf8, !PT ;  /* 0x000000601c1c7812 */ /* 0x000fc400078ef81d */
[----:B------:R-:W4:Y:S01]  /*3140*/  LDL.LU R29, [R1+0x10] ;  /* 0x00001000011d7983 */ /* 0x000f220000300800 */
[C---:B------:R-:W-:Y:S02]  /*3150*/  IMAD R10, R11.reuse, 0x410, RZ ;  /* 0x000004100b0a7824 */ /* 0x040fe400078e02ff */
[----:B------:R-:W-:Y:S01]  /*3160*/  IMAD R11, R11, 0x40, R7 ;  /* 0x000000400b0b7824 */ /* 0x000fe200078e0207 */
[----:B------:R-:W-:-:S05]  /*3170*/  IABS R7, c[0x0][0x17c] ;  /* 0x00005f0000077a13 */ /* 0x000fca0000000000 */
[----:B------:R-:W-:Y:S02]  /*3180*/  @!P0 IMAD.IADD R2, R2, 0x1, -R7 ;  /* 0x0000000102028824 */ /* 0x000fe400078e0a07 */
[----:B------:R-:W0:Y:S01]  /*3190*/  S2R R7, SR_TID.X ;  /* 0x0000000000077919 */ /* 0x000e220000002100 */
[----:B------:R-:W-:-:S03]  /*31a0*/  LOP3.LUT R10, R10, R28, RZ, 0x3c, !PT ;  /* 0x0000001c0a0a7212 */ /* 0x000fc600078e3cff */
[----:B------:R-:W1:Y:S01]  /*31b0*/  S2R R28, SR_TID.X ;  /* 0x00000000001c7919 */ /* 0x000e620000002100 */
[----:B------:R-:W-:Y:S01]  /*31c0*/  LOP3.LUT R11, R11, 0x30, R12, 0x78, !PT ;  /* 0x000000300b0b7812 */ /* 0x000fe200078e780c */
[----:B0-----:R-:W-:Y:S01]  /*31d0*/  IMAD.SHL.U32 R7, R7, 0x200, RZ ;  /* 0x0000020007077824 */ /* 0x001fe200078e00ff */
[----:B-1----:R-:W-:-:S04]  /*31e0*/  SHF.R.S32.HI R28, RZ, 0x6, R28 ;  /* 0x00000006ff1c7819 */ /* 0x002fc8000001141c */
[----:B------:R-:W-:Y:S02]  /*31f0*/  LOP3.LUT R7, R7, 0x2000, RZ, 0xc0, !PT ;  /* 0x0000200007077812 */ /* 0x000fe400078ec0ff */
[----:B------:R-:W-:-:S03]  /*3200*/  SGXT R28, R28, 0x1 ;  /* 0x000000011c1c781a */ /* 0x000fc60000000200 */
[----:B------:R-:W-:Y:S01]  /*3210*/  IMAD.IADD R7, R7, 0x1, R10 ;  /* 0x0000000107077824 */ /* 0x000fe200078e020a */
[----:B------:R-:W-:Y:S02]  /*3220*/  IABS R7, c[0x0][0x17c] ;  /* 0x00005f0000077a13 */ /* 0x000fe40000000000 */
[----:B------:R-:W-:-:S03]  /*3230*/  LOP3.LUT R28, R28, 0x90, RZ, 0xc0, !PT ;  /* 0x000000901c1c7812 */ /* 0x000fc600078ec0ff */
[----:B------:R-:W-:Y:S01]  /*3240*/  @!P3 IMAD.IADD R0, R0, 0x1, -R7 ;  /* 0x000000010000b824 */ /* 0x000fe200078e0a07 */
[----:B------:R-:W-:Y:S02]  /*3250*/  LOP3.LUT R28, R28, 0x7e, R12, 0x78, !PT ;  /* 0x0000007e1c1c7812 */ /* 0x000fe400078e780c */
[----:B------:R-:W-:Y:S02]  /*3260*/  ISETP.NE.AND P3, PT, RZ, c[0x0][0x17c], PT ;  /* 0x00005f00ff007a0c */ /* 0x000fe40003f65270 */
[----:B------:R-:W-:Y:S02]  /*3270*/  LOP3.LUT R7, RZ, c[0x0][0x17c], RZ, 0x33, !PT ;  /* 0x00005f00ff077a12 */ /* 0x000fe400078e33ff */
[----:B------:R-:W-:Y:S02]  /*3280*/  ISETP.GE.AND P0, PT, R13, RZ, PT ;  /* 0x000000ff0d00720c */ /* 0x000fe40003f06270 */
[----:B------:R-:W4:Y:S04]  /*3290*/  LDL.LU R13, [R1+0xfd4] ;  /* 0x000fd400010d7983 */ /* 0x000f280000300800 */
[----:B------:R0:W-:Y:S04]  /*32a0*/  STL [R1+0xfb4], R28 ;  /* 0x000fb41c01007387 */ /* 0x0001e80000100800 */
[----:B0-----:R-:W4:Y:S04]  /*32b0*/  LDL.LU R28, [R1+0xc] ;  /* 0x00000c00011c7983 */ /* 0x001f280000300800 */
[----:B------:R-:W4:Y:S04]  /*32c0*/  LDL.LU R12, [R1+0xfd0] ;  /* 0x000fd000010c7983 */ /* 0x000f280000300800 */
[----:B------:R-:W4:Y:S04]  /*32d0*/  LDL.LU R11, [R1+0xfcc] ;  /* 0x000fcc00010b7983 */ /* 0x000f280000300800 */
[----:B------:R-:W4:Y:S01]  /*32e0*/  LDL.LU R10, [R1+0xfc8] ;  /* 0x000fc800010a7983 */ /* 0x000f220000300800 */
[----:B--2---:R-:W-:-:S02]  /*32f0*/  SEL R9, R7, R9, !P3 ;  /* 0x0000000907097207 */ /* 0x004fc40005800000 */
[----:B---3--:R-:W-:-:S03]  /*3300*/  SEL R8, R7, R8, !P3 ;  /* 0x0000000807087207 */ /* 0x008fc60005800000 */
[----:B------:R0:W-:Y:S01]  /*3310*/  STL [R1+0x1c], R9 ;  /* 0x00001c0901007387 */ /* 0x0001e20000100800 */
[----:B----4-:R-:W-:-:S03]  /*3320*/  SEL R27, R7, R27, !P3 ;  /* 0x0000001b071b7207 */ /* 0x010fc60005800000 */
[----:B0-----:R-:W2:Y:S01]  /*3330*/  LDL.LU R9, [R1+0xfc4] ;  /* 0x000fc40001097983 */ /* 0x001ea20000300800 */
[----:B------:R-:W-:-:S03]  /*3340*/  SEL R29, R7, R29, !P3 ;  /* 0x0000001d071d7207 */ /* 0x000fc60005800000 */
[----:B------:R0:W-:Y:S04]  /*3350*/  STL [R1+0x18], R8 ;  /* 0x0000180801007387 */ /* 0x0001e80000100800 */
[----:B0-----:R-:W3:Y:S04]  /*3360*/  LDL.LU R8, [R1+0xfc0] ;  /* 0x000fc00001087983 */ /* 0x001ee80000300800 */
[----:B------:R0:W-:Y:S04]  /*3370*/  STL [R1+0x14], R27 ;  /* 0x0000141b01007387 */ /* 0x0001e80000100800 */
[----:B0-----:R-:W4:Y:S04]  /*3380*/  LDL.LU R27, [R1+0xfbc] ;  /* 0x000fbc00011b7983 */ /* 0x001f280000300800 */
[----:B------:R0:W-:Y:S04]  /*3390*/  STL [R1+0x8], R29 ;  /* 0x0000081d01007387 */ /* 0x0001e80000100800 */
[----:B0-----:R-:W4:Y:S01]  /*33a0*/  LDL.LU R29, [R1+0xfb8] ;  /* 0x000fb800011d7983 */ /* 0x001f220000300800 */
[----:B------:R-:W-:-:S02]  /*33b0*/  @!P2 IMAD.MOV R6, RZ, RZ, -R6 ;  /* 0x000000ffff06a224 */ /* 0x000fc400078e0a06 */
[----:B------:R-:W-:Y:S02]  /*33c0*/  @!P1 IMAD.MOV R5, RZ, RZ, -R5 ;  /* 0x000000ffff059224 */ /* 0x000fe400078e0a05 */
[----:B------:R-:W-:Y:S02]  /*33d0*/  @!P6 IMAD.MOV R4, RZ, RZ, -R4 ;  /* 0x000000ffff04e224 */ /* 0x000fe400078e0a04 */
[----:B------:R-:W-:Y:S02]  /*33e0*/  @!P4 IMAD.MOV R3, RZ, RZ, -R3 ;  /* 0x000000ffff03c224 */ /* 0x000fe400078e0a03 */
[----:B------:R-:W-:Y:S02]  /*33f0*/  @!P0 IMAD.MOV R2, RZ, RZ, -R2 ;  /* 0x000000ffff028224 */ /* 0x000fe400078e0a02 */
[----:B------:R-:W-:Y:S01]  /*3400*/  @!P5 IMAD.MOV R0, RZ, RZ, -R0 ;  /* 0x000000ffff00d224 */ /* 0x000fe200078e0a00 */
[C---:B------:R-:W-:Y:S02]  /*3410*/  SEL R14, R7.reuse, R14, !P3 ;  /* 0x0000000e070e7207 */ /* 0x040fe40005800000 */
[----:B------:R-:W-:-:S02]  /*3420*/  SEL R15, R7, R15, !P3 ;  /* 0x0000000f070f7207 */ /* 0x000fc40005800000 */
[C---:B------:R-:W-:Y:S02]  /*3430*/  SEL R16, R7.reuse, R16, !P3 ;  /* 0x0000001007107207 */ /* 0x040fe40005800000 */
[C---:B------:R-:W-:Y:S02]  /*3440*/  SEL R17, R7.reuse, R17, !P3 ;  /* 0x0000001107117207 */ /* 0x040fe40005800000 */
[C---:B------:R-:W-:Y:S02]  /*3450*/  SEL R13, R7.reuse, R13, !P3 ;  /* 0x0000000d070d7207 */ /* 0x040fe40005800000 */
[C---:B------:R-:W-:Y:S02]  /*3460*/  SEL R18, R7.reuse, R18, !P3 ;  /* 0x0000001207127207 */ /* 0x040fe40005800000 */
[C---:B------:R-:W-:Y:S02]  /*3470*/  SEL R19, R7.reuse, R19, !P3 ;  /* 0x0000001307137207 */ /* 0x040fe40005800000 */
[----:B------:R-:W-:-:S05]  /*3480*/  SEL R28, R7, R28, !P3 ;  /* 0x0000001c071c7207 */ /* 0x000fca0005800000 */
[----:B------:R0:W-:Y:S01]  /*3490*/  STL [R1+0x4], R28 ;  /* 0x0000041c01007387 */ /* 0x0001e20000100800 */
[C---:B------:R-:W-:Y:S02]  /*34a0*/  SEL R12, R7.reuse, R12, !P3 ;  /* 0x0000000c070c7207 */ /* 0x040fe40005800000 */
[C---:B------:R-:W-:Y:S02]  /*34b0*/  SEL R11, R7.reuse, R11, !P3 ;  /* 0x0000000b070b7207 */ /* 0x040fe40005800000 */
[C---:B------:R-:W-:Y:S02]  /*34c0*/  SEL R20, R7.reuse, R20, !P3 ;  /* 0x0000001407147207 */ /* 0x040fe40005800000 */
[C---:B------:R-:W-:Y:S02]  /*34d0*/  SEL R10, R7.reuse, R10, !P3 ;  /* 0x0000000a070a7207 */ /* 0x040fe40005800000 */
[C---:B------:R-:W-:Y:S02]  /*34e0*/  SEL R21, R7.reuse, R21, !P3 ;  /* 0x0000001507157207 */ /* 0x040fe40005800000 */
[----:B------:R-:W-:-:S02]  /*34f0*/  SEL R22, R7, R22, !P3 ;  /* 0x0000001607167207 */ /* 0x000fc40005800000 */
        /* <DEDUP_REMOVED lines=9> */
[C---:B--2---:R-:W-:Y:S02]  /*3590*/  SEL R9, R7.reuse, R9, !P3 ;  /* 0x0000000907097207 */ /* 0x044fe40005800000 */
[C---:B---3--:R-:W-:Y:S02]  /*35a0*/  SEL R8, R7.reuse, R8, !P3 ;  /* 0x0000000807087207 */ /* 0x048fe40005800000 */
[----:B----4-:R-:W-:-:S05]  /*35b0*/  SEL R27, R7, R27, !P3 ;  /* 0x0000001b071b7207 */ /* 0x010fca0005800000 */
[----:B------:R-:W-:Y:S01]  /*35c0*/  STL [R1+0xfa0], R27 ;  /* 0x000fa01b01007387 */ /* 0x000fe20000100800 */
[C---:B0-----:R-:W-:Y:S02]  /*35d0*/  SEL R28, R7.reuse, R29, !P3 ;  /* 0x0000001d071c7207 */ /* 0x041fe40005800000 */
[----:B------:R-:W-:Y:S01]  /*35e0*/  SEL R7, R7, R0, !P3 ;  /* 0x0000000007077207 */ /* 0x000fe20005800000 */
[----:B------:R-:W-:Y:S02]  /*35f0*/  IMAD.MOV.U32 R0, RZ, RZ, c[0x0][0x180] ;  /* 0x00006000ff007624 */ /* 0x000fe400078e00ff */
[----:B------:R0:W-:Y:S04]  /*3600*/  STL [R1], R28 ;  /* 0x0000001c01007387 */ /* 0x0001e80000100800 */
[----:B------:R-:W-:Y:S04]  /*3610*/  STL [R1+0xfa4], R8 ;  /* 0x000fa40801007387 */ /* 0x000fe80000100800 */
[----:B------:R-:W-:Y:S04]  /*3620*/  STL [R1+0xfa8], R9 ;  /* 0x000fa80901007387 */ /* 0x000fe80000100800 */
[----:B------:R-:W-:Y:S04]  /*3630*/  STL [R1+0xfac], R10 ;  /* 0x000fac0a01007387 */ /* 0x000fe80000100800 */
[----:B------:R1:W-:Y:S04]  /*3640*/  STL [R1+0xfb0], R11 ;  /* 0x000fb00b01007387 */ /* 0x0003e80000100800 */
[----:B------:R2:W-:Y:S04]  /*3650*/  STL [R1+0xf80], R0 ;  /* 0x000f800001007387 */ /* 0x0005e80000100800 */
[----:B------:R-:W-:Y:S04]  /*3660*/  STL [R1+0x510], RZ ;  /* 0x000510ff01007387 */ /* 0x000fe80000100800 */
        /* <DEDUP_REMOVED lines=461> */
[----:B0-----:R-:W0:Y:S04]  /*5340*/  S2R R28, SR_TID.X ;  /* 0x00000000001c7919 */ /* 0x001e280000002100 */
        /* <DEDUP_REMOVED lines=20> */
[----:B------:R-:W-:Y:S01]  /*5490*/  STL [R1+0x878], RZ ;  /* 0x000878ff01007387 */ /* 0x000fe20000100800 */
[----:B0-----:R-:W-:-:S03]  /*54a0*/  LOP3.LUT R28, R28, 0x7f, RZ, 0xc0, !PT ;  /* 0x0000007f1c1c7812 */ /* 0x001fc600078ec0ff */
[----:B------:R-:W-:Y:S04]  /*54b0*/  STL [R1+0x87c], RZ ;  /* 0x00087cff01007387 */ /* 0x000fe80000100800 */
[----:B------:R-:W-:Y:S04]  /*54c0*/  STL [R1+0x880], RZ ;  /* 0x000880ff01007387 */ /* 0x000fe80000100800 */
[----:B------:R-:W-:Y:S04]  /*54d0*/  STL [R1+0x884], RZ ;  /* 0x000884ff01007387 */ /* 0x000fe80000100800 */
[----:B------:R-:W-:Y:S04]  /*54e0*/  STL [R1+0x888], RZ ;  /* 0x000888ff01007387 */ /* 0x000fe80000100800 */
[----:B------:R-:W-:Y:S01]  /*54f0*/  STL [R1+0x88c], RZ ;  /* 0x00088cff01007387 */ /* 0x000fe20000100800 */
[----:B------:R-:W-:-:S03]  /*5500*/  IMAD.SHL.U32 R29, R28, 0x2, RZ ;  /* 0x000000021c1d7824 */ /* 0x000fc600078e00ff */
[----:B------:R-:W-:Y:S04]  /*5510*/  STL [R1+0x8a0], RZ ;  /* 0x0008a0ff01007387 */ /* 0x000fe80000100800 */
[----:B------:R-:W-:Y:S04]  /*5520*/  STL [R1+0x8a4], RZ ;  /* 0x0008a4ff01007387 */ /* 0x000fe80000100800 */
[----:B------:R-:W-:Y:S04]  /*5530*/  STL [R1+0x8a8], RZ ;  /* 0x0008a8ff01007387 */ /* 0x000fe80000100800 */
[----:B------:R-:W-:Y:S04]  /*5540*/  STL [R1+0x8ac], RZ ;  /* 0x0008acff01007387 */ /* 0x000fe80000100800 */
[----:B------:R-:W-:Y:S01]  /*5550*/  STL [R1+0x8b0], RZ ;  /* 0x0008b0ff01007387 */ /* 0x000fe20000100800 */
[----:B------:R-:W-:-:S03]  /*5560*/  LOP3.LUT R28, R29, 0x10, RZ, 0x3c, !PT ;  /* 0x000000101d1c7812 */ /* 0x000fc600078e3cff */
[----:B------:R-:W-:Y:S01]  /*5570*/  STL [R1+0x8b4], RZ ;  /* 0x0008b4ff01007387 */ /* 0x000fe20000100800 */
[----:B------:R-:W-:-:S03]  /*5580*/  IMAD.MOV.U32 R28, RZ, RZ, c[0x0][0x180] ;  /* 0x00006000ff1c7624 */ /* 0x000fc600078e00ff */
[----:B------:R-:W-:Y:S04]  /*5590*/  STL [R1+0x8b8], RZ ;  /* 0x0008b8ff01007387 */ /* 0x000fe80000100800 */
[----:B------:R-:W-:Y:S04]  /*55a0*/  STL [R1+0x8bc], RZ ;  /* 0x0008bcff01007387 */ /* 0x000fe80000100800 */
[----:B------:R-:W-:Y:S04]  /*55b0*/  STL [R1+0x8c0], RZ ;  /* 0x0008c0ff01007387 */ /* 0x000fe80000100800 */
[----:B------:R-:W-:Y:S04]  /*55c0*/  STL [R1+0x8c4], RZ ;  /* 0x0008c4ff01007387 */ /* 0x000fe80000100800 */
[----:B------:R-:W-:Y:S01]  /*55d0*/  STL [R1+0x8c8], RZ ;  /* 0x0008c8ff01007387 */ /* 0x000fe20000100800 */
[----:B-1----:R-:W-:-:S03]  /*55e0*/  LOP3.LUT R11, R29, 0x20, RZ, 0x3c, !PT ;  /* 0x000000201d0b7812 */ /* 0x002fc600078e3cff */
[----:B------:R-:W-:Y:S01]  /*55f0*/  STL [R1+0x8cc], RZ ;  /* 0x0008ccff01007387 */ /* 0x000fe20000100800 */
[----:B------:R-:W-:-:S03]  /*5600*/  IADD3 R28, R28, 0x1f, RZ ;  /* 0x0000001f1c1c7810 */ /* 0x000fc60007ffe0ff */
[----:B------:R-:W-:Y:S01]  /*5610*/  STL [R1+0x8d0], RZ ;  /* 0x0008d0ff01007387 */ /* 0x000fe20000100800 */
[----:B------:R-:W-:-:S03]  /*5620*/  LOP3.LUT R11, R29, 0x30, RZ, 0x3c, !PT ;  /* 0x000000301d0b7812 */ /* 0x000fc600078e3cff */
[----:B------:R-:W-:Y:S01]  /*5630*/  STL [R1+0x8d4], RZ ;  /* 0x0008d4ff01007387 */ /* 0x000fe20000100800 */
[----:B------:R-:W-:-:S03]  /*5640*/  LOP3.LUT R11, R29, 0x40, RZ, 0x3c, !PT ;  /* 0x000000401d0b7812 */ /* 0x000fc600078e3cff */
[----:B------:R-:W-:Y:S01]  /*5650*/  STL [R1+0x8d8], RZ ;  /* 0x0008d8ff01007387 */ /* 0x000fe20000100800 */
[----:B------:R-:W-:-:S03]  /*5660*/  LOP3.LUT R11, R29, 0x50, RZ, 0x3c, !PT ;  /* 0x000000501d0b7812 */ /* 0x000fc600078e3cff */
[----:B------:R-:W-:Y:S01]  /*5670*/  STL [R1+0x8dc], RZ ;  /* 0x0008dcff01007387 */ /* 0x000fe20000100800 */
[----:B------:R-:W-:-:S03]  /*5680*/  SHF.R.S32.HI R11, RZ, 0x1f, R28 ;  /* 0x0000001fff0b7819 */ /* 0x000fc6000001141c */
[----:B------:R-:W-:Y:S04]  /*5690*/  STL [R1+0x110], RZ ;  /* 0x000110ff01007387 */ /* 0x000fe80000100800 */
[----:B------:R-:W-:Y:S04]  /*56a0*/  STL [R1+0x114], RZ ;  /* 0x000114ff01007387 */ /* 0x000fe80000100800 */
[----:B------:R-:W-:Y:S01]  /*56b0*/  STL [R1+0x118], RZ ;  /* 0x000118ff01007387 */ /* 0x000fe20000100800 */
[----:B------:R-:W-:-:S03]  /*56c0*/  LEA.HI R11, R11, R28, RZ, 0x5 ;  /* 0x0000001c0b0b7211 */ /* 0x000fc600078f28ff */
[----:B------:R-:W-:Y:S01]  /*56d0*/  STL [R1+0x11c], RZ ;  /* 0x00011cff01007387 */ /* 0x000fe20000100800 */
[----:B------:R-:W-:-:S03]  /*56e0*/  LOP3.LUT R28, R29, 0x60, RZ, 0x3c, !PT ;  /* 0x000000601d1c7812 */ /* 0x000fc600078e3cff */
[----:B------:R-:W-:Y:S04]  /*56f0*/  STL [R1+0xd0], RZ ;  /* 0x0000d0ff01007387 */ /* 0x000fe80000100800 */
[----:B------:R-:W-:Y:S04]  /*5700*/  STL [R1+0xd4], RZ ;  /* 0x0000d4ff01007387 */ /* 0x000fe80000100800 */
[----:B------:R-:W-:Y:S04]  /*5710*/  STL [R1+0xd8], RZ ;  /* 0x0000d8ff01007387 */ /* 0x000fe80000100800 */
[----:B------:R-:W-:Y:S04]  /*5720*/  STL [R1+0xdc], RZ ;  /* 0x0000dcff01007387 */ /* 0x000fe80000100800 */
[----:B------:R-:W3:Y:S04]  /*5730*/  LDL.LU R10, [R1+0x4c] ;  /* 0x00004c00010a7983 */ /* 0x000ee80000300800 */
[----:B--2---:R-:W2:Y:S04]  /*5740*/  LDL.LU R0, [R1+0x44] ;  /* 0x0000440001007983 */ /* 0x004ea80000300800 */
[----:B------:R-:W4:Y:S04]  /*5750*/  LDL.LU R9, [R1+0x1c] ;  /* 0x00001c0001097983 */ /* 0x000f280000300800 */
[----:B------:R-:W2:Y:S04]  /*5760*/  LDL.LU R8, [R1+0x18] ;  /* 0x0000180001087983 */ /* 0x000ea80000300800 */
[----:B------:R-:W2:Y:S04]  /*5770*/  LDL.LU R27, [R1+0x14] ;  /* 0x00001400011b7983 */ /* 0x000ea80000300800 */
[----:B------:R-:W2:Y:S01]  /*5780*/  LDL.LU R28, [R1+0xfb4] ;  /* 0x000fb400011c7983 */ /* 0x000ea20000300800 */
[----:B------:R-:W-:-:S02]  /*5790*/  LOP3.LUT R29, R29, 0x70, RZ, 0x3c, !PT ;  /* 0x000000701d1d7812 */ /* 0x000fc400078e3cff */
[----:B------:R-:W-:-:S04]  /*57a0*/  SHF.R.S32.HI R11, RZ, 0x5, R11 ;  /* 0x00000005ff0b7819 */ /* 0x000fc8000001140b */
[----:B------:R-:W3:Y:S04]  /*57b0*/  LDL.LU R29, [R1+0x40] ;  /* 0x00004000011d7983 */ /* 0x000ee80000300800 */
[----:B------:R2:W-:Y:S02]  /*57c0*/  STL [R1+0xee8], R11 ;  /* 0x000ee80b01007387 */ /* 0x0005e40000100800 */
[----:B--2---:R-:W-:-:S06]  /*57d0*/  LOP3.LUT R11, R28, 0x20, RZ, 0x3c, !PT ;  /* 0x000000201c0b7812 */ /* 0x004fcc00078e3cff */
[----:B------:R-:W2:Y:S04]  /*57e0*/  LDL.LU R11, [R1+0xfb0] ;  /* 0x000fb000010b7983 */ /* 0x000ea80000300800 */
[----:B------:R0:W-:Y:S04]  /*57f0*/  STL [R1+0xf84], R28 ;  /* 0x000f841c01007387 */ /* 0x0001e80000100800 */
[----:B0-----:R-:W2:Y:S01]  /*5800*/  LDL.LU R28, [R1+0x48] ;  /* 0x00004800011c7983 */ /* 0x001ea20000300800 */
[----:B---3--:R-:W-:Y:S02]  /*5810*/  IMAD R10, R10, c[0x0][0x184], RZ ;  /* 0x000061000a0a7a24 */ /* 0x008fe400078e02ff */
[----:B------:R-:W-:-:S02]  /*5820*/  IMAD R0, R0, c[0x0][0x184], RZ ;  /* 0x0000610000007a24 */ /* 0x000fc400078e02ff */
[----:B------:R-:W-:Y:S01]  /*5830*/  IMAD R29, R29, c[0x0][0x184], RZ ;  /* 0x000061001d1d7a24 */ /* 0x000fe200078e02ff */
[----:B------:R0:W-:Y:S01]  /*5840*/  STL [R1+0x20], R10 ;  /* 0x0000200a01007387 */ /* 0x0001e20000100800 */
[----:B----4-:R-:W-:Y:S02]  /*5850*/  IMAD R9, R9, c[0x0][0x190], RZ ;  /* 0x0000640009097a24 */ /* 0x010fe400078e02ff */
[----:B------:R-:W-:Y:S01]  /*5860*/  IMAD R8, R8, c[0x0][0x190], RZ ;  /* 0x0000640008087a24 */ /* 0x000fe200078e02ff */
[----:B0-----:R-:W3:Y:S01]  /*5870*/  LDL.LU R10, [R1+0xfac] ;  /* 0x000fac00010a7983 */ /* 0x001ee20000300800 */
[----:B--2---:R-:W-:-:S05]  /*5880*/  IMAD R28, R28, c[0x0][0x184], RZ ;  /* 0x000061001c1c7a24 */ /* 0x004fca00078e02ff */
[----:B------:R0:W-:Y:S04]  /*5890*/  STL [R1+0xf88], R28 ;  /* 0x000f881c01007387 */ /* 0x0001e80000100800 */
[----:B0-----:R-:W2:Y:S04]  /*58a0*/  LDL.LU R28, [R1] ;  /* 0x00000000011c7983 */ /* 0x001ea80000300800 */
[----:B------:R0:W-:Y:S04]  /*58b0*/  STL [R1+0xf8c], R0 ;  /* 0x000f8c0001007387 */ /* 0x0001e80000100800 */
[----:B0-----:R-:W4:Y:S04]  /*58c0*/  LDL.LU R0, [R1+0x4] ;  /* 0x0000040001007983 */ /* 0x001f280000300800 */
[----:B------:R0:W-:Y:S04]  /*58d0*/  STL [R1+0xf90], R29 ;  /* 0x000f901d01007387 */ /* 0x0001e80000100800 */
[----:B0-----:R-:W2:Y:S04]  /*58e0*/  LDL.LU R29, [R1+0x8] ;  /* 0x00000800011d7983 */ /* 0x001ea80000300800 */
[----:B------:R0:W-:Y:S04]  /*58f0*/  STL [R1+0xc], R9 ;  /* 0x00000c0901007387 */ /* 0x0001e80000100800 */
[----:B0-----:R-:W2:Y:S04]  /*5900*/  LDL.LU R9, [R1+0xfa8] ;  /* 0x000fa80001097983 */ /* 0x001ea80000300800 */
[----:B------:R0:W-:Y:S04]  /*5910*/  STL [R1+0x10], R8 ;  /* 0x0000100801007387 */ /* 0x0001e80000100800 */
[----:B0-----:R-:W4:Y:S01]  /*5920*/  LDL.LU R8, [R1+0xfa4] ;  /* 0x000fa40001087983 */ /* 0x001f220000300800 */
[----:B------:R-:W-:-:S05]  /*5930*/  IMAD R27, R27, c[0x0][0x190], RZ ;  /* 0x000064001b1b7a24 */ /* 0x000fca00078e02ff */
[----:B------:R0:W-:Y:S01]  /*5940*/  STL [R1+0x14], R27 ;  /* 0x0000141b01007387 */ /* 0x0001e20000100800 */
[----:B---3--:R-:W-:-:S03]  /*5950*/  IMAD R10, R10, c[0x0][0x190], RZ ;  /* 0x000064000a0a7a24 */ /* 0x008fc600078e02ff */
[----:B0-----:R-:W3:Y:S01]  /*5960*/  LDL.LU R27, [R1+0xfa0] ;  /* 0x000fa000011b7983 */ /* 0x001ee20000300800 */
[----:B--2---:R-:W-:Y:S02]  /*5970*/  IMAD R9, R9, c[0x0][0x190], RZ ;  /* 0x0000640009097a24 */ /* 0x004fe400078e02ff */
[----:B----4-:R-:W-:-:S05]  /*5980*/  IMAD R8, R8, c[0x0][0x190], RZ ;  /* 0x0000640008087a24 */ /* 0x010fca00078e02ff */
[----:B------:R-:W-:Y:S04]  /*5990*/  STL [R1+0xf9c], R8 ;  /* 0x000f9c0801007387 */ /* 0x000fe80000100800 */
[----:B------:R0:W-:Y:S04]  /*59a0*/  STL [R1+0xf98], R9 ;  /* 0x000f980901007387 */ /* 0x0001e80000100800 */
[----:B0-----:R-:W2:Y:S04]  /*59b0*/  LDL.LU R9, [R1+0xc] ;  /* 0x00000c0001097983 */ /* 0x001ea80000300800 */
[----:B------:R0:W-:Y:S01]  /*59c0*/  STL [R1+0xf94], R10 ;  /* 0x000f940a01007387 */ /* 0x0001e20000100800 */
[----:B------:R-:W-:-:S03]  /*59d0*/  IMAD R8, R25, c[0x0][0x190], RZ ;  /* 0x0000640019087a24 */ /* 0x000fc600078e02ff */
[----:B0-----:R-:W4:Y:S04]  /*59e0*/  LDL.LU R10, [R1+0x10] ;  /* 0x00001000010a7983 */ /* 0x001f280000300800 */
[----:B------:R-:W4:Y:S04]  /*59f0*/  LDL.LU R25, [R1+0x14] ;  /* 0x0000140001197983 */ /* 0x000f280000300800 */
[----:B------:R2:W-:Y:S01]  /*5a00*/  STL [R1+0x18], R8 ;  /* 0x0000180801007387 */ /* 0x0005e20000100800 */
[----:B------:R-:W-:Y:S02]  /*5a10*/  IMAD R29, R29, c[0x0][0x190], RZ ;  /* 0x000064001d1d7a24 */ /* 0x000fe400078e02ff */
[----:B------:R-:W-:-:S02]  /*5a20*/  IMAD R0, R0, c[0x0][0x190], RZ ;  /* 0x0000640000007a24 */ /* 0x000fc400078e02ff */
[----:B------:R-:W-:Y:S02]  /*5a30*/  IMAD R28, R28, c[0x0][0x190], RZ ;  /* 0x000064001c1c7a24 */ /* 0x000fe400078e02ff */
[----:B---3--:R-:W-:Y:S01]  /*5a40*/  IMAD R27, R27, c[0x0][0x190], RZ ;  /* 0x000064001b1b7a24 */ /* 0x008fe200078e02ff */
[----:B--2---:R-:W-:-:S05]  /*5a50*/  LEA R8, P4, R9, c[0x0][0x168], 0x1 ;  /* 0x00005a0009087a11 */ /* 0x004fca00078808ff */
[----:B------:R4:W-:Y:S02]  /*5a60*/  STL [R1+0xf58], R8 ;  /* 0x000f580801007387 */ /* 0x0009e40000100800 */
[----:B----4-:R-:W-:-:S05]  /*5a70*/  LEA R8, P3, R10, c[0x0][0x168], 0x1 ;  /* 0x00005a000a087a11 */ /* 0x010fca00078608ff */
[----:B------:R0:W-:Y:S02]  /*5a80*/  STL [R1+0xf50], R8 ;  /* 0x000f500801007387 */ /* 0x0001e40000100800 */
[----:B0-----:R-:W-:-:S05]  /*5a90*/  LEA R8, P2, R25, c[0x0][0x168], 0x1 ;  /* 0x00005a0019087a11 */ /* 0x001fca00078408ff */
        /* <DEDUP_REMOVED lines=8> */
[----:B------:R0:W-:Y:S04]  /*5b20*/  STL [R1+0xf28], R8 ;  /* 0x000f280801007387 */ /* 0x0001e80000100800 */
[----:B0-----:R-:W2:Y:S01]  /*5b30*/  LDL.LU R8, [R1+0xf9c] ;  /* 0x000f9c0001087983 */ /* 0x001ea20000300800 */
[----:B------:R-:W-:-:S05]  /*5b40*/  LEA.HI.X.SX32 R9, R9, c[0x0][0x16c], 0x1, P4 ;  /* 0x00005b0009097a11 */ /* 0x000fca00020f0eff */
[----:B------:R2:W-:Y:S02]  /*5b50*/  STL [R1+0xf54], R9 ;  /* 0x000f540901007387 */ /* 0x0005e40000100800 */
[----:B--2---:R-:W-:-:S05]  /*5b60*/  LEA R9, P4, R8, c[0x0][0x168], 0x1 ;  /* 0x00005a0008097a11 */ /* 0x004fca00078808ff */
        /* <DEDUP_REMOVED lines=8> */
[----:B------:R2:W-:Y:S01]  /*5bf0*/  STL [R1+0xf44], R25 ;  /* 0x000f441901007387 */ /* 0x0005e20000100800 */
[----:B------:R-:W-:Y:S02]  /*5c00*/  IMAD R11, R11, c[0x0][0x190], RZ ;  /* 0x000064000b0b7a24 */ /* 0x000fe400078e02ff */
[----:B------:R-:W-:Y:S02]  /*5c10*/  IMAD R12, R12, c[0x0][0x190], RZ ;  /* 0x000064000c0c7a24 */ /* 0x000fe400078e02ff */
[----:B------:R-:W-:Y:S01]  /*5c20*/  IMAD R13, R13, c[0x0][0x190], RZ ;  /* 0x000064000d0d7a24 */ /* 0x000fe200078e02ff */
[----:B------:R-:W-:Y:S01]  /*5c30*/  LEA.HI.X.SX32 R27, R27, c[0x0][0x16c], 0x1, P5 ;  /* 0x00005b001b1b7a11 */ /* 0x000fe200028f0eff */
[----:B------:R-:W-:Y:S02]  /*5c40*/  IMAD R14, R14, c[0x0][0x190], RZ ;  /* 0x000064000e0e7a24 */ /* 0x000fe400078e02ff */
[----:B------:R-:W-:Y:S02]  /*5c50*/  IMAD R15, R15, c[0x0][0x190], RZ ;  /* 0x000064000f0f7a24 */ /* 0x000fe400078e02ff */
[----:B------:R-:W-:Y:S01]  /*5c60*/  IMAD R16, R16, c[0x0][0x190], RZ ;  /* 0x0000640010107a24 */ /* 0x000fe200078e02ff */
[----:B--2---:R-:W-:-:S05]  /*5c70*/  LEA R25, P2, R10, c[0x0][0x168], 0x1 ;  /* 0x00005a000a197a11 */ /* 0x004fca00078408ff */
[----:B------:R0:W-:Y:S02]  /*5c80*/  STL [R1+0xf10], R25 ;  /* 0x000f101901007387 */ /* 0x0001e40000100800 */
[----:B0-----:R-:W-:Y:S02]  /*5c90*/  LEA.HI.X.SX32 R25, R29, c[0x0][0x16c], 0x1, P1 ;  /* 0x00005b001d197a11 */ /* 0x001fe400008f0eff */
[----:B------:R-:W2:Y:S04]  /*5ca0*/  LDL.LU R29, [R1+0xf90] ;  /* 0x000f9000011d7983 */ /* 0x000ea80000300800 */
[----:B------:R0:W-:Y:S02]  /*5cb0*/  STL [R1+0xf3c], R25 ;  /* 0x000f3c1901007387 */ /* 0x0001e40000100800 */
[----:B0-----:R-:W-:-:S05]  /*5cc0*/  LEA R25, P1, R11, c[0x0][0x168], 0x1 ;  /* 0x00005a000b197a11 */ /* 0x001fca00078208ff */
[----:B------:R0:W-:Y:S02]  /*5cd0*/  STL [R1+0xf08], R25 ;  /* 0x000f081901007387 */ /* 0x0001e40000100800 */
[----:B0-----:R-:W-:Y:S02]  /*5ce0*/  LEA.HI.X.SX32 R25, R0, c[0x0][0x16c], 0x1, P0 ;  /* 0x00005b0000197a11 */ /* 0x001fe400000f0eff */
[----:B------:R-:W3:Y:S04]  /*5cf0*/  LDL.LU R0, [R1+0xf8c] ;  /* 0x000f8c0001007983 */ /* 0x000ee80000300800 */
[----:B------:R0:W-:Y:S02]  /*5d00*/  STL [R1+0xf34], R25 ;  /* 0x000f341901007387 */ /* 0x0001e40000100800 */
[----:B0-----:R-:W-:-:S05]  /*5d10*/  LEA R25, P0, R12, c[0x0][0x168], 0x1 ;  /* 0x00005a000c197a11 */ /* 0x001fca00078008ff */
[----:B------:R0:W-:Y:S02]  /*5d20*/  STL [R1+0xf00], R25 ;  /* 0x000f001901007387 */ /* 0x0001e40000100800 */
[----:B0-----:R-:W-:Y:S02]  /*5d30*/  LEA.HI.X.SX32 R25, R28, c[0x0][0x16c], 0x1, P6 ;  /* 0x00005b001c197a11 */ /* 0x001fe400030f0eff */
[----:B------:R-:W4:Y:S04]  /*5d40*/  LDL.LU R28, [R1+0xf88] ;  /* 0x000f8800011c7983 */ /* 0x000f280000300800 */
[----:B------:R0:W-:Y:S02]  /*5d50*/  STL [R1+0xf2c], R25 ;  /* 0x000f2c1901007387 */ /* 0x0001e40000100800 */
[----:B0-----:R-:W-:-:S05]  /*5d60*/  LEA R25, P6, R13, c[0x0][0x168], 0x1 ;  /* 0x00005a000d197a11 */ /* 0x001fca00078c08ff */
[----:B------:R0:W-:Y:S04]  /*5d70*/  STL [R1+0xef8], R25 ;  /* 0x000ef81901007387 */ /* 0x0001e80000100800 */
[----:B------:R1:W-:Y:S01]  /*5d80*/  STL [R1+0xf24], R27 ;  /* 0x000f241b01007387 */ /* 0x0003e20000100800 */
[----:B0-----:R-:W-:Y:S02]  /*5d90*/  LEA R25, P5, R14, c[0x0][0x168], 0x1 ;  /* 0x00005a000e197a11 */ /* 0x001fe400078a08ff */
[----:B-1----:R-:W-:-:S03]  /*5da0*/  LEA.HI.X.SX32 R27, R8, c[0x0][0x16c], 0x1, P4 ;  /* 0x00005b00081b7a11 */ /* 0x002fc600020f0eff */
[----:B------:R0:W-:Y:S04]  /*5db0*/  STL [R1+0xef0], R25 ;  /* 0x000ef01901007387 */ /* 0x0001e80000100800 */
[----:B------:R-:W-:Y:S01]  /*5dc0*/  STL [R1+0xf1c], R27 ;  /* 0x000f1c1b01007387 */ /* 0x000fe20000100800 */
[----:B0-----:R-:W-:-:S03]  /*5dd0*/  LEA.HI.X.SX32 R25, R9, c[0x0][0x16c], 0x1, P3 ;  /* 0x00005b0009197a11 */ /* 0x001fc600018f0eff */
[----:B------:R-:W2:Y:S01]  /*5de0*/  LDL.LU R9, [R1+0x18] ;  /* 0x0000180001097983 */ /* 0x000ea20000300800 */
[----:B------:R-:W-:-:S05]  /*5df0*/  LEA R8, P4, R15, c[0x0][0x168], 0x1 ;  /* 0x00005a000f087a11 */ /* 0x000fca00078808ff */
[----:B------:R0:W-:Y:S04]  /*5e00*/  STL [R1+0xee4], R8 ;  /* 0x000ee40801007387 */ /* 0x0001e80000100800 */
[----:B------:R-:W-:Y:S01]  /*5e10*/  STL [R1+0xf14], R25 ;  /* 0x000f141901007387 */ /* 0x000fe20000100800 */
[----:B0-----:R-:W-:-:S05]  /*5e20*/  LEA R8, P3, R16, c[0x0][0x168], 0x1 ;  /* 0x00005a0010087a11 */ /* 0x001fca00078608ff */
[----:B------:R0:W-:Y:S04]  /*5e30*/  STL [R1+0xa30], R8 ;  /* 0x000a300801007387 */ /* 0x0001e80000100800 */
[----:B0-----:R-:W3:Y:S01]  /*5e40*/  LDL.LU R8, [R1+0x20] ;  /* 0x0000200001087983 */ /* 0x001ee20000300800 */
[----:B------:R-:W-:Y:S01]  /*5e50*/  IMAD R17, R17, c[0x0][0x190], RZ ;  /* 0x0000640011117a24 */ /* 0x000fe200078e02ff */
[----:B------:R-:W-:Y:S01]  /*5e60*/  LEA.HI.X.SX32 R25, R10, c[0x0][0x16c], 0x1, P2 ;  /* 0x00005b000a197a11 */ /* 0x000fe200010f0eff */
[----:B------:R-:W-:-:S03]  /*5e70*/  IMAD R18, R18, c[0x0][0x190], RZ ;  /* 0x0000640012127a24 */ /* 0x000fc600078e02ff */
[----:B------:R-:W-:Y:S01]  /*5e80*/  LEA R10, P2, R17, c[0x0][0x168], 0x1 ;  /* 0x00005a00110a7a11 */ /* 0x000fe200078408ff */
[----:B------:R0:W-:Y:S01]  /*5e90*/  STL [R1+0xf0c], R25 ;  /* 0x000f0c1901007387 */ /* 0x0001e20000100800 */
[----:B------:R-:W-:Y:S01]  /*5ea0*/  LEA.HI.X.SX32 R11, R11, c[0x0][0x16c], 0x1, P1 ;  /* 0x00005b000b0b7a11 */ /* 0x000fe200008f0eff */
[----:B------:R-:W-:Y:S02]  /*5eb0*/  IMAD R19, R19, c[0x0][0x190], RZ ;  /* 0x0000640013137a24 */ /* 0x000fe400078e02ff */
[----:B------:R1:W-:Y:S01]  /*5ec0*/  STL [R1+0x980], R10 ;  /* 0x0009800a01007387 */ /* 0x0003e20000100800 */
[----:B------:R-:W-:Y:S01]  /*5ed0*/  IMAD R20, R20, c[0x0][0x190], RZ ;  /* 0x0000640014147a24 */ /* 0x000fe200078e02ff */
[----:B0-----:R-:W-:Y:S02]  /*5ee0*/  LEA R25, P1, R18, c[0x0][0x168], 0x1 ;  /* 0x00005a0012197a11 */ /* 0x001fe400078208ff */
[----:B------:R0:W-:Y:S01]  /*5ef0*/  STL [R1+0xf04], R11 ;  /* 0x000f040b01007387 */ /* 0x0001e20000100800 */
[----:B-1----:R-:W-:-:S03]  /*5f00*/  LEA.HI.X.SX32 R10, R12, c[0x0][0x16c], 0x1, P0 ;  /* 0x00005b000c0a7a11 */ /* 0x002fc600000f0eff */
[----:B------:R-:W-:Y:S01]  /*5f10*/  STL [R1+0x978], R25 ;  /* 0x0009781901007387 */ /* 0x000fe20000100800 */
[----:B------:R-:W-:Y:S01]  /*5f20*/  LEA.HI.X.SX32 R12, R13, c[0x0][0x16c], 0x1, P6 ;  /* 0x00005b000d0c7a11 */ /* 0x000fe200030f0eff */
[----:B------:R-:W-:Y:S02]  /*5f30*/  IMAD R21, R21, c[0x0][0x190], RZ ;  /* 0x0000640015157a24 */ /* 0x000fe400078e02ff */
[----:B------:R1:W-:Y:S01]  /*5f40*/  STL [R1+0xefc], R10 ;  /* 0x000efc0a01007387 */ /* 0x0003e20000100800 */
[----:B0-----:R-:W-:Y:S01]  /*5f50*/  LEA R11, P0, R19, c[0x0][0x168], 0x1 ;  /* 0x00005a00130b7a11 */ /* 0x001fe200078008ff */
[----:B------:R-:W-:-:S04]  /*5f60*/  IMAD R22, R22, c[0x0][0x190], RZ ;  /* 0x0000640016167a24 */ /* 0x000fc800078e02ff */
[----:B------:R0:W-:Y:S01]  /*5f70*/  STL [R1+0x970], R11 ;  /* 0x0009700b01007387 */ /* 0x0001e20000100800 */
[----:B-1----:R-:W-:-:S03]  /*5f80*/  LEA R10, P6, R20, c[0x0][0x168], 0x1 ;  /* 0x00005a00140a7a11 */ /* 0x002fc600078c08ff */
[----:B------:R1:W-:Y:S01]  /*5f90*/  STL [R1+0xef4], R12 ;  /* 0x000ef40c01007387 */ /* 0x0003e20000100800 */
[----:B------:R-:W-:-:S03]  /*5fa0*/  IMAD R23, R23, c[0x0][0x190], RZ ;  /* 0x0000640017177a24 */ /* 0x000fc600078e02ff */
[----:B------:R1:W-:Y:S01]  /*5fb0*/  STL [R1+0x968], R10 ;  /* 0x0009680a01007387 */ /* 0x0003e20000100800 */
[----:B0-----:R-:W-:Y:S02]  /*5fc0*/  LEA.HI.X.SX32 R11, R14, c[0x0][0x16c], 0x1, P5 ;  /* 0x00005b000e0b7a11 */ /* 0x001fe400028f0eff */
[----:B-1----:R-:W-:-:S03]  /*5fd0*/  LEA R12, P5, R21, c[0x0][0x168], 0x1 ;  /* 0x00005a00150c7a11 */ /* 0x002fc600078a08ff */
[----:B------:R0:W-:Y:S01]  /*5fe0*/  STL [R1+0xeec], R11 ;  /* 0x000eec0b01007387 */ /* 0x0001e20000100800 */
[----:B------:R-:W-:-:S03]  /*5ff0*/  LEA.HI.X.SX32 R10, R15, c[0x0][0x16c], 0x1, P4 ;  /* 0x00005b000f0a7a11 */ /* 0x000fc600020f0eff */
[----:B------:R1:W-:Y:S01]  /*6000*/  STL [R1+0x960], R12 ;  /* 0x0009600c01007387 */ /* 0x0003e20000100800 */
[----:B------:R-:W-:-:S03]  /*6010*/  IMAD R24, R24, c[0x0][0x190], RZ ;  /* 0x0000640018187a24 */ /* 0x000fc600078e02ff */
[----:B------:R1:W-:Y:S01]  /*6020*/  STL [R1+0xa34], R10 ;  /* 0x000a340a01007387 */ /* 0x0003e20000100800 */
[----:B0-----:R-:W-:Y:S02]  /*6030*/  LEA R11, P4, R22, c[0x0][0x168], 0x1 ;  /* 0x00005a00160b7a11 */ /* 0x001fe400078808ff */
[----:B-1----:R-:W-:-:S03]  /*6040*/  LEA.HI.X.SX32 R12, R16, c[0x0][0x16c], 0x1, P3 ;  /* 0x00005b00100c7a11 */ /* 0x002fc600018f0eff */
[----:B------:R0:W-:Y:S01]  /*6050*/  STL [R1+0x958], R11 ;  /* 0x0009580b01007387 */ /* 0x0001e20000100800 */
[----:B------:R-:W-:-:S03]  /*6060*/  LEA R10, P3, R23, c[0x0][0x168], 0x1 ;  /* 0x00005a00170a7a11 */ /* 0x000fc600078608ff */
[----:B------:R1:W-:Y:S01]  /*6070*/  STL [R1+0x984], R12 ;  /* 0x0009840c01007387 */ /* 0x0003e20000100800 */
[----:B------:R-:W-:-:S03]  /*6080*/  IMAD R26, R26, c[0x0][0x190], RZ ;  /* 0x000064001a1a7a24 */ /* 0x000fc600078e02ff */
[----:B------:R1:W-:Y:S01]  /*6090*/  STL [R1+0x950], R10 ;  /* 0x0009500a01007387 */ /* 0x0003e20000100800 */
[----:B0-----:R-:W-:Y:S02]  /*60a0*/  LEA.HI.X.SX32 R11, R17, c[0x0][0x16c], 0x1, P2 ;  /* 0x00005b00110b7a11 */ /* 0x001fe400010f0eff */
[----:B-1----:R-:W-:-:S03]  /*60b0*/  LEA R12, P2, R24, c[0x0][0x168], 0x1 ;  /* 0x00005a00180c7a11 */ /* 0x002fc600078408ff */
[----:B------:R-:W-:Y:S01]  /*60c0*/  STL [R1+0x97c], R11 ;  /* 0x00097c0b01007387 */ /* 0x000fe20000100800 */
[----:B------:R-:W-:-:S03]  /*60d0*/  LEA.HI.X.SX32 R10, R18, c[0x0][0x16c], 0x1, P1 ;  /* 0x00005b00120a7a11 */ /* 0x000fc600008f0eff */
[----:B------:R0:W-:Y:S01]  /*60e0*/  STL [R1+0x948], R12 ;  /* 0x0009480c01007387 */ /* 0x0001e20000100800 */
[----:B------:R-:W-:-:S03]  /*60f0*/  IMAD R6, R6, c[0x0][0x190], RZ ;  /* 0x0000640006067a24 */ /* 0x000fc600078e02ff */
[----:B------:R1:W-:Y:S01]  /*6100*/  STL [R1+0x974], R10 ;  /* 0x0009740a01007387 */ /* 0x0003e20000100800 */
[----:B0-----:R-:W-:Y:S02]  /*6110*/  LEA.HI.X.SX32 R12, R19, c[0x0][0x16c], 0x1, P0 ;  /* 0x00005b00130c7a11 */ /* 0x001fe400000f0eff */
[----:B-1----:R-:W-:Y:S01]  /*6120*/  LEA R10, P0, R26, c[0x0][0x168], 0x1 ;  /* 0x00005a001a0a7a11 */ /* 0x002fe200078008ff */
[----:B------:R-:W-:Y:S02]  /*6130*/  IMAD R5, R5, c[0x0][0x190], RZ ;  /* 0x0000640005057a24 */ /* 0x000fe400078e02ff */
[----:B------:R-:W-:Y:S02]  /*6140*/  IMAD R4, R4, c[0x0][0x190], RZ ;  /* 0x0000640004047a24 */ /* 0x000fe400078e02ff */
[----:B------:R-:W-:Y:S02]  /*6150*/  IMAD R3, R3, c[0x0][0x190], RZ ;  /* 0x0000640003037a24 */ /* 0x000fe400078e02ff */
[----:B------:R-:W-:-:S02]  /*6160*/  IMAD R2, R2, c[0x0][0x190], RZ ;  /* 0x0000640002027a24 */ /* 0x000fc400078e02ff */
[----:B------:R-:W-:Y:S02]  /*6170*/  IMAD R7, R7, c[0x0][0x190], RZ ;  /* 0x0000640007077a24 */ /* 0x000fe400078e02ff */
[----:B----4-:R-:W-:Y:S01]  /*6180*/  IMAD.WIDE R14, R28, 0x2, RZ ;  /* 0x000000021c0e7825 */ /* 0x010fe200078e02ff */
[----:B--2---:R-:W-:-:S05]  /*6190*/  LEA R11, P1, R9, c[0x0][0x168], 0x1 ;  /* 0x00005a00090b7a11 */ /* 0x004fca00078208ff */
[----:B------:R0:W-:Y:S04]  /*61a0*/  STL [R1+0x940], R11 ;  /* 0x0009400b01007387 */ /* 0x0001e80000100800 */
[----:B------:R1:W-:Y:S04]  /*61b0*/  STL [R1+0x96c], R12 ;  /* 0x00096c0c01007387 */ /* 0x0003e80000100800 */
[----:B------:R2:W-:Y:S01]  /*61c0*/  STL [R1+0x938], R10 ;  /* 0x0009380a01007387 */ /* 0x0005e20000100800 */
[----:B0-----:R-:W-:Y:S02]  /*61d0*/  LEA.HI.X.SX32 R11, R20, c[0x0][0x16c], 0x1, P6 ;  /* 0x00005b00140b7a11 */ /* 0x001fe400030f0eff */
[----:B-1----:R-:W-:-:S03]  /*61e0*/  LEA R12, P6, R6, c[0x0][0x168], 0x1 ;  /* 0x00005a00060c7a11 */ /* 0x002fc600078c08ff */
[----:B------:R0:W-:Y:S01]  /*61f0*/  STL [R1+0x964], R11 ;  /* 0x0009640b01007387 */ /* 0x0001e20000100800 */
[----:B--2---:R-:W-:-:S03]  /*6200*/  LEA.HI.X.SX32 R10, R21, c[0x0][0x16c], 0x1, P5 ;  /* 0x00005b00150a7a11 */ /* 0x004fc600028f0eff */
[----:B------:R1:W-:Y:S04]  /*6210*/  STL [R1+0x930], R12 ;  /* 0x0009300c01007387 */ /* 0x0003e80000100800 */
[----:B------:R2:W-:Y:S01]  /*6220*/  STL [R1+0x95c], R10 ;  /* 0x00095c0a01007387 */ /* 0x0005e20000100800 */
[----:B0-----:R-:W-:Y:S02]  /*6230*/  LEA R11, P5, R5, c[0x0][0x168], 0x1 ;  /* 0x00005a00050b7a11 */ /* 0x001fe400078a08ff */
[----:B-1----:R-:W-:-:S03]  /*6240*/  LEA.HI.X.SX32 R12, R22, c[0x0][0x16c], 0x1, P4 ;  /* 0x00005b00160c7a11 */ /* 0x002fc600020f0eff */
[----:B------:R0:W-:Y:S01]  /*6250*/  STL [R1+0xc], R11 ;  /* 0x00000c0b01007387 */ /* 0x0001e20000100800 */
[----:B--2---:R-:W-:-:S03]  /*6260*/  LEA R10, P4, R4, c[0x0][0x168], 0x1 ;  /* 0x00005a00040a7a11 */ /* 0x004fc600078808ff */
[----:B------:R-:W-:Y:S01]  /*6270*/  STL [R1+0x954], R12 ;  /* 0x0009540c01007387 */ /* 0x000fe20000100800 */
[----:B------:R-:W-:-:S03]  /*6280*/  LEA.HI.X.SX32 R9, R9, c[0x0][0x16c], 0x1, P1 ;  /* 0x00005b0009097a11 */ /* 0x000fc600008f0eff */
[----:B------:R1:W-:Y:S01]  /*6290*/  STL [R1+0x4], R10 ;  /* 0x0000040a01007387 */ /* 0x0003e20000100800 */
[----:B0-----:R-:W-:Y:S01]  /*62a0*/  LEA.HI.X.SX32 R11, R23, c[0x0][0x16c], 0x1, P3 ;  /* 0x00005b00170b7a11 */ /* 0x001fe200018f0eff */
[----:B---3--:R-:W-:Y:S01]  /*62b0*/  IMAD.WIDE R16, R8, 0x2, RZ ;  /* 0x0000000208107825 */ /* 0x008fe200078e02ff */
[----:B------:R-:W-:Y:S02]  /*62c0*/  LEA.HI.X.SX32 R8, R26, c[0x0][0x16c], 0x1, P0 ;  /* 0x00005b001a087a11 */ /* 0x000fe400000f0eff */
[----:B-1----:R-:W-:Y:S01]  /*62d0*/  LEA.HI.X.SX32 R10, R24, c[0x0][0x16c], 0x1, P2 ;  /* 0x00005b00180a7a11 */ /* 0x002fe200010f0eff */
[----:B------:R-:W-:Y:S01]  /*62e0*/  STL [R1+0x94c], R11 ;  /* 0x00094c0b01007387 */ /* 0x000fe20000100800 */
[----:B------:R-:W-:-:S03]  /*62f0*/  IMAD.WIDE R12, R0, 0x2, RZ ;  /* 0x00000002000c7825 */ /* 0x000fc600078e02ff */
[----:B------:R0:W-:Y:S01]  /*6300*/  STL [R1+0x944], R10 ;  /* 0x0009440a01007387 */ /* 0x0001e20000100800 */
[----:B------:R-:W-:-:S03]  /*6310*/  LEA.HI.X.SX32 R6, R6, c[0x0][0x16c], 0x1, P6 ;  /* 0x00005b0006067a11 */ /* 0x000fc600030f0eff */
[----:B------:R1:W-:Y:S01]  /*6320*/  STL [R1+0x93c], R9 ;  /* 0x00093c0901007387 */ /* 0x0003e20000100800 */
[----:B------:R-:W-:-:S03]  /*6330*/  LEA.HI.X.SX32 R5, R5, c[0x0][0x16c], 0x1, P5 ;  /* 0x00005b0005057a11 */ /* 0x000fc600028f0eff */
[----:B------:R2:W5:Y:S01]  /*6340*/  LDL.LU R28, [R1+0xf84] ;  /* 0x000f8400011c7983 */ /* 0x0005620000300800 */
[----:B0-----:R-:W-:-:S03]  /*6350*/  IMAD.WIDE R10, R29, 0x2, RZ ;  /* 0x000000021d0a7825 */ /* 0x001fc600078e02ff */
[----:B------:R2:W5:Y:S01]  /*6360*/  LDL.LU R0, [R1+0xf80] ;  /* 0x000f800001007983 */ /* 0x0005620000300800 */
[----:B-1----:R-:W-:-:S03]  /*6370*/  IMAD.MOV.U32 R9, RZ, RZ, c[0x0][0x188] ;  /* 0x00006200ff097624 */ /* 0x002fc600078e00ff */
[----:B------:R-:W-:Y:S01]  /*6380*/  STL.64 [R1+0x8f8], R16 ;  /* 0x0008f81001007387 */ /* 0x000fe20000100a00 */
[----:B------:R-:W-:-:S03]  /*6390*/  LEA.HI.X.SX32 R4, R4, c[0x0][0x16c], 0x1, P4 ;  /* 0x00005b0004047a11 */ /* 0x000fc600020f0eff */
[----:B------:R-:W-:Y:S04]  /*63a0*/  STL.64 [R1+0x8f0], R14 ;  /* 0x0008f00e01007387 */ /* 0x000fe80000100a00 */
[----:B------:R0:W-:Y:S04]  /*63b0*/  STL [R1+0x934], R8 ;  /* 0x0009340801007387 */ /* 0x0001e80000100800 */
[----:B------:R-:W-:Y:S01]  /*63c0*/  STL.64 [R1+0x8e8], R12 ;  /* 0x0008e80c01007387 */ /* 0x000fe20000100a00 */
[----:B------:R-:W-:-:S03]  /*63d0*/  LEA R27, P3, R3, c[0x0][0x168], 0x1 ;  /* 0x00005a00031b7a11 */ /* 0x000fc600078608ff */
[----:B------:R-:W-:Y:S01]  /*63e0*/  STL [R1+0x92c], R6 ;  /* 0x00092c0601007387 */ /* 0x000fe20000100800 */
[----:B0-----:R-:W-:-:S03]  /*63f0*/  IMAD R8, R9, 0x1f, RZ ;  /* 0x0000001f09087824 */ /* 0x001fc600078e02ff */
[----:B------:R-:W-:Y:S01]  /*6400*/  STL.64 [R1+0x8e0], R10 ;  /* 0x0008e00a01007387 */ /* 0x000fe20000100a00 */
[----:B------:R-:W-:-:S03]  /*6410*/  LEA R25, P2, R2, c[0x0][0x168], 0x1 ;  /* 0x00005a0002197a11 */ /* 0x000fc600078408ff */
[----:B------:R-:W-:Y:S01]  /*6420*/  STL [R1+0x8], R5 ;  /* 0x0000080501007387 */ /* 0x000fe20000100800 */
[----:B------:R-:W-:-:S03]  /*6430*/  LEA R23, P1, R7, c[0x0][0x168], 0x1 ;  /* 0x00005a0007177a11 */ /* 0x000fc600078208ff */
[----:B------:R0:W-:Y:S01]  /*6440*/  STL [R1], R4 ;  /* 0x0000000401007387 */ /* 0x0001e20000100800 */
[----:B------:R-:W-:Y:S02]  /*6450*/  LEA.HI.X.SX32 R26, R3, c[0x0][0x16c], 0x1, P3 ;  /* 0x00005b00031a7a11 */ /* 0x000fe400018f0eff */
[----:B------:R-:W-:Y:S01]  /*6460*/  LEA.HI.X.SX32 R24, R2, c[0x0][0x16c], 0x1, P2 ;  /* 0x00005b0002187a11 */ /* 0x000fe200010f0eff */
[----:B------:R-:W-:Y:S01]  /*6470*/  IMAD.WIDE R2, R8, 0x2, R14 ;  /* 0x0000000208027825 */ /* 0x000fe200078e020e */
[----:B------:R-:W-:-:S03]  /*6480*/  LEA.HI.X.SX32 R22, R7, c[0x0][0x16c], 0x1, P1 ;  /* 0x00005b0007167a11 */ /* 0x000fc600008f0eff */
[----:B0-----:R-:W-:-:S04]  /*6490*/  IMAD.WIDE R4, R8, 0x2, R16 ;  /* 0x0000000208047825 */ /* 0x001fc800078e0210 */
[C---:B------:R-:W-:Y:S01]  /*64a0*/  IMAD.WIDE R6, R8.reuse, 0x2, R12 ;  /* 0x0000000208067825 */ /* 0x040fe200078e020c */
[----:B------:R0:W-:Y:S03]  /*64b0*/  STL.64 [R1+0xed8], R4 ;  /* 0x000ed80401007387 */ /* 0x0001e60000100a00 */
[----:B------:R-:W-:Y:S01]  /*64c0*/  IMAD R18, R9, 0x1e, RZ ;  /* 0x0000001e09127824 */ /* 0x000fe200078e02ff */
[----:B------:R1:W-:Y:S04]  /*64d0*/  STL.64 [R1+0xed0], R2 ;  /* 0x000ed00201007387 */ /* 0x0003e80000100a00 */
[----:B------:R3:W-:Y:S01]  /*64e0*/  STL.64 [R1+0xec8], R6 ;  /* 0x000ec80601007387 */ /* 0x0007e20000100a00 */
[----:B0-----:R-:W-:-:S04]  /*64f0*/  IMAD.WIDE R4, R8, 0x2, R10 ;  /* 0x0000000208047825 */ /* 0x001fc800078e020a */
[C---:B-1----:R-:W-:Y:S01]  /*6500*/  IMAD.WIDE R2, R18.reuse, 0x2, R16 ;  /* 0x0000000212027825 */ /* 0x042fe200078e0210 */
[----:B------:R0:W-:Y:S03]  /*6510*/  STL.64 [R1+0xec0], R4 ;  /* 0x000ec00401007387 */ /* 0x0001e60000100a00 */
[----:B------:R-:W-:Y:S01]  /*6520*/  IMAD R8, R9, 0x1d, RZ ;  /* 0x0000001d09087824 */ /* 0x000fe200078e02ff */
[----:B------:R1:W-:Y:S01]  /*6530*/  STL.64 [R1+0xeb8], R2 ;  /* 0x000eb80201007387 */ /* 0x0003e20000100a00 */
[----:B---3--:R-:W-:-:S04]  /*6540*/  IMAD.WIDE R6, R18, 0x2, R10 ;  /* 0x0000000212067825 */ /* 0x008fc800078e020a */
[----:B0-----:R-:W-:-:S04]  /*6550*/  IMAD.WIDE R4, R18, 0x2, R14 ;  /* 0x0000000212047825 */ /* 0x001fc800078e020e */
[----:B-1----:R-:W-:Y:S01]  /*6560*/  IMAD.WIDE R2, R18, 0x2, R12 ;  /* 0x0000000212027825 */ /* 0x002fe200078e020c */
[----:B------:R0:W-:Y:S04]  /*6570*/  STL.64 [R1+0xeb0], R4 ;  /* 0x000eb00401007387 */ /* 0x0001e80000100a00 */
[----:B------:R1:W-:Y:S01]  /*6580*/  STL.64 [R1+0xea8], R2 ;  /* 0x000ea80201007387 */ /* 0x0003e20000100a00 */
[----:B------:R-:W-:-:S03]  /*6590*/  IMAD R18, R9, 0x1c, RZ ;  /* 0x0000001c09127824 */ /* 0x000fc600078e02ff */
[----:B------:R3:W-:Y:S01]  /*65a0*/  STL.64 [R1+0xea0], R6 ;  /* 0x000ea00601007387 */ /* 0x0007e20000100a00 */
[----:B0-----:R-:W-:-:S04]  /*65b0*/  IMAD.WIDE R4, R8, 0x2, R16 ;  /* 0x0000000208047825 */ /* 0x001fc800078e0210 */
[C---:B-1----:R-:W-:Y:S01]  /*65c0*/  IMAD.WIDE R2, R8.reuse, 0x2, R14 ;  /* 0x0000000208027825 */ /* 0x042fe200078e020e */
[----:B------:R0:W-:Y:S03]  /*65d0*/  STL.64 [R1+0xe98], R4 ;  /* 0x000e980401007387 */ /* 0x0001e60000100a00 */
[C---:B---3--:R-:W-:Y:S01]  /*65e0*/  IMAD.WIDE R6, R8.reuse, 0x2, R12 ;  /* 0x0000000208067825 */ /* 0x048fe200078e020c */
        /* <DEDUP_REMOVED lines=102> */
[----:B------:R-:W-:-:S03]  /*6c50*/  IMAD.SHL.U32 R18, R9, 0x10, RZ ;  /* 0x0000001009127824 */ /* 0x000fc600078e00ff */
        /* <DEDUP_REMOVED lines=130> */
[----:B---3--:R-:W-:-:S05]  /*7480*/  IMAD.WIDE R2, R8, 0x2, R14 ;  /* 0x0000000208027825 */ /* 0x008fca00078e020e */
[----:B------:R1:W-:Y:S01]  /*7490*/  STL.64 [R1+0xb50], R2 ;  /* 0x000b500201007387 */ /* 0x0003e20000100a00 */
[----:B0-----:R-:W-:-:S03]  /*74a0*/  IMAD.WIDE R4, R8, 0x2, R10 ;  /* 0x0000000208047825 */ /* 0x001fc600078e020a */
[----:B------:R-:W-:Y:S04]  /*74b0*/  STL.64 [R1+0xb48], R6 ;  /* 0x000b480601007387 */ /* 0x000fe80000100a00 */
[----:B------:R0:W-:Y:S01]  /*74c0*/  STL.64 [R1+0xb40], R4 ;  /* 0x000b400401007387 */ /* 0x0001e20000100a00 */
[----:B-1----:R-:W-:-:S04]  /*74d0*/  IMAD.WIDE R2, R9, 0x2, R16 ;  /* 0x0000000209027825 */ /* 0x002fc800078e0210 */
[----:B------:R-:W-:Y:S01]  /*74e0*/  IMAD.MOV.U32 R8, RZ, RZ, c[0x0][0x188] ;  /* 0x00006200ff087624 */ /* 0x000fe200078e00ff */
[----:B------:R1:W-:Y:S01]  /*74f0*/  STL.64 [R1+0xb38], R2 ;  /* 0x000b380201007387 */ /* 0x0003e20000100a00 */
[----:B0-----:R-:W-:-:S03]  /*7500*/  IMAD.WIDE R4, R9, 0x2, R14 ;  /* 0x0000000209047825 */ /* 0x001fc600078e020e */
[----:B------:R-:W0:Y:S01]  /*7510*/  S2R R29, SR_TID.X ;  /* 0x00000000001d7919 */ /* 0x000e220000002100 */
[----:B------:R-:W-:-:S03]  /*7520*/  IMAD.WIDE R6, R9, 0x2, R10 ;  /* 0x0000000209067825 */ /* 0x000fc600078e020a */
[----:B------:R3:W-:Y:S01]  /*7530*/  STL.64 [R1+0xb30], R4 ;  /* 0x000b300401007387 */ /* 0x0007e20000100a00 */
[----:B-1----:R-:W-:-:S05]  /*7540*/  IMAD.WIDE R2, R9, 0x2, R12 ;  /* 0x0000000209027825 */ /* 0x002fca00078e020c */
[----:B------:R1:W-:Y:S01]  /*7550*/  STL.64 [R1+0xb28], R2 ;  /* 0x000b280201007387 */ /* 0x0003e20000100a00 */
[----:B---3--:R-:W-:-:S03]  /*7560*/  IMAD.WIDE R4, R8, 0x2, R16 ;  /* 0x0000000208047825 */ /* 0x008fc600078e0210 */
[----:B------:R3:W-:Y:S04]  /*7570*/  STL.64 [R1+0xb20], R6 ;  /* 0x000b200601007387 */ /* 0x0007e80000100a00 */
[----:B------:R4:W-:Y:S01]  /*7580*/  STL.64 [R1+0xb18], R4 ;  /* 0x000b180401007387 */ /* 0x0009e20000100a00 */
[----:B-1----:R-:W-:-:S04]  /*7590*/  IMAD.WIDE R2, R8, 0x2, R14 ;  /* 0x0000000208027825 */ /* 0x002fc800078e020e */
[C---:B---3--:R-:W-:Y:S01]  /*75a0*/  IMAD.WIDE R6, R8.reuse, 0x2, R12 ;  /* 0x0000000208067825 */ /* 0x048fe200078e020c */
[----:B------:R1:W-:Y:S03]  /*75b0*/  STL.64 [R1+0xb10], R2 ;  /* 0x000b100201007387 */ /* 0x0003e60000100a00 */
[----:B----4-:R-:W-:Y:S01]  /*75c0*/  IMAD.WIDE R4, R8, 0x2, R10 ;  /* 0x0000000208047825 */ /* 0x010fe200078e020a */
[----:B------:R2:W-:Y:S04]  /*75d0*/  STL.64 [R1+0xb08], R6 ;  /* 0x000b080601007387 */ /* 0x0005e80000100a00 */
[----:B------:R2:W-:Y:S01]  /*75e0*/  STL.64 [R1+0xb00], R4 ;  /* 0x000b000401007387 */ /* 0x0005e20000100a00 */
[----:B0-----:R-:W-:Y:S01]  /*75f0*/  LOP3.LUT R29, R29, 0x7f, RZ, 0xc0, !PT ;  /* 0x0000007f1d1d7812 */ /* 0x001fe200078ec0ff */
[----:B-1----:R-:W-:-:S04]  /*7600*/  IMAD.MOV.U32 R2, RZ, RZ, c[0x0][0x160] ;  /* 0x00005800ff027624 */ /* 0x002fc800078e00ff */
[----:B------:R-:W-:Y:S02]  /*7610*/  IMAD.SHL.U32 R29, R29, 0x2, RZ ;  /* 0x000000021d1d7824 */ /* 0x000fe400078e00ff */
[----:B------:R-:W-:Y:S02]  /*7620*/  IMAD.MOV.U32 R3, RZ, RZ, c[0x0][0x164] ;  /* 0x00005900ff037624 */ /* 0x000fe400078e00ff */
.L_x_2:
[----:B------:R-:W3:Y:S04]  /*7630*/  LDL.64 R8, [R1+0x8f8] ;  /* 0x0008f80001087983 */ /* 0x000ee80000100a00 */
[----:B-----5:R-:W-:Y:S04]  /*7640*/  STL.64 [R1+0x2228], R16 ;  /* 0x0022281001007387 */ /* 0x020fe80000100a00 */
[----:B------:R0:W-:Y:S04]  /*7650*/  STL.64 [R1+0x2258], R16 ;  /* 0x0022581001007387 */ /* 0x0001e80000100a00 */
[----:B0-----:R-:W4:Y:S04]  /*7660*/  LDL.64 R16, [R1+0x8e8] ;  /* 0x0008e80001107983 */ /* 0x001f280000100a00 */
[----:B------:R-:W-:Y:S04]  /*7670*/  STL.64 [R1+0x2220], R14 ;  /* 0x0022200e01007387 */ /* 0x000fe80000100a00 */
[----:B------:R-:W-:Y:S04]  /*7680*/  STL.64 [R1+0x2238], R14 ;  /* 0x0022380e01007387 */ /* 0x000fe80000100a00 */
[----:B------:R-:W-:Y:S04]  /*7690*/  STL.64 [R1+0x2250], R14 ;  /* 0x0022500e01007387 */ /* 0x000fe80000100a00 */
[----:B------:R0:W-:Y:S04]  /*76a0*/  STL.64 [R1+0x2268], R14 ;  /* 0x0022680e01007387 */ /* 0x0001e80000100a00 */
[----:B0-2---:R-:W2:Y:S04]  /*76b0*/  LDL.64 R14, [R1+0x8e0] ;  /* 0x0008e000010e7983 */ /* 0x005ea80000100a00 */
[----:B------:R-:W-:Y:S04]  /*76c0*/  STL.64 [R1+0x21d0], R12 ;  /* 0x0021d00c01007387 */ /* 0x000fe80000100a00 */
[----:B------:R-:W-:Y:S04]  /*76d0*/  STL.64 [R1+0x2200], R12 ;  /* 0x0022000c01007387 */ /* 0x000fe80000100a00 */
[----:B------:R-:W-:Y:S04]  /*76e0*/  STL.64 [R1+0x2240], R12 ;  /* 0x0022400c01007387 */ /* 0x000fe80000100a00 */
[----:B------:R0:W-:Y:S04]  /*76f0*/  STL.64 [R1+0x2270], R12 ;  /* 0x0022700c01007387 */ /* 0x0001e80000100a00 */
[----:B0-----:R-:W2:Y:S01]  /*7700*/  LDL.64 R12, [R1+0x8f0] ;  /* 0x0008f000010c7983 */ /* 0x001ea20000100a00 */
[----:B-----5:R-:W-:-:S02]  /*7710*/  ISETP.GT.AND P2, PT, R0, RZ, PT ;  /* 0x000000ff0000720c */ /* 0x020fc40003f44270 */
[----:B------:R-:W-:Y:S01]  /*7720*/  PRMT R19, RZ, 0x7610, R19 ;  /* 0x00007610ff137816 */ /* 0x000fe20000000013 */
[----:B------:R0:W-:Y:S01]  /*7730*/  STL.64 [R1+0x21c8], R10 ;  /* 0x0021c80a01007387 */ /* 0x0001e20000100a00 */
[----:B------:R-:W-:-:S03]  /*7740*/  PRMT R20, RZ, 0x7610, R20 ;  /* 0x00007610ff147816 */ /* 0x000fc60000000014 */
[----:B------:R-:W-:Y:S04]  /*7750*/  STL.64 [R1+0x20d8], R22 ;  /* 0x0020d81601007387 */ /* 0x000fe80000100a00 */
[----:B------:R-:W-:Y:S04]  /*7760*/  STL [R1+0x20fc], R22 ;  /* 0x0020fc1601007387 */ /* 0x000fe80000100800 */
        /* <DEDUP_REMOVED lines=11> */
[----:B------:R-:W-:Y:S04]  /*7820*/  STL.64 [R1+0x21b8], R22 ;  /* 0x0021b81601007387 */ /* 0x000fe80000100a00 */
[----:B------:R-:W-:Y:S04]  /*7830*/  STL.64 [R1+0x21e8], R22 ;  /* 0x0021e81601007387 */ /* 0x000fe80000100a00 */
[----:B------:R-:W-:Y:S04]  /*7840*/  STL.64 [R1+0x2218], R22 ;  /* 0x0022181601007387 */ /* 0x000fe80000100a00 */
[----:B------:R-:W-:Y:S04]  /*7850*/  STL.64 [R1+0x2230], R22 ;  /* 0x0022301601007387 */ /* 0x000fe80000100a00 */
[----:B------:R1:W-:Y:S04]  /*7860*/  STL.64 [R1+0x2260], R22 ;  /* 0x0022601601007387 */ /* 0x0003e80000100a00 */
[----:B------:R-:W-:Y:S04]  /*7870*/  STL [R1+0x20d0], R27 ;  /* 0x0020d01b01007387 */ /* 0x000fe80000100800 */
[----:B------:R-:W-:Y:S04]  /*7880*/  STL [R1+0x20e0], R27 ;  /* 0x0020e01b01007387 */ /* 0x000fe80000100800 */
        /* <DEDUP_REMOVED lines=15> */
[----:B------:R0:W-:Y:S04]  /*7980*/  STL.64 [R1+0x2248], R24 ;  /* 0x0022481801007387 */ /* 0x0001e80000100a00 */
        /* <DEDUP_REMOVED lines=16> */
[----:B------:R-:W-:Y:S04]  /*7a90*/  STL [R1+0x20b8], R29 ;  /* 0x0020b81d01007387 */ /* 0x000fe80000100800 */
[----:B------:R-:W-:Y:S04]  /*7aa0*/  STL [R1+0x20bc], R29 ;  /* 0x0020bc1d01007387 */ /* 0x000fe80000100800 */
[----:B------:R-:W-:Y:S04]  /*7ab0*/  STL [R1+0x20c0], R29 ;  /* 0x0020c01d01007387 */ /* 0x000fe80000100800 */
[----:B------:R-:W-:Y:S04]  /*7ac0*/  STL [R1+0x204c], R28 ;  /* 0x00204c1c01007387 */ /* 0x000fe80000100800 */
[----:B------:R-:W-:Y:S04]  /*7ad0*/  STL.64 [R1+0x20f0], R28 ;  /* 0x0020f01c01007387 */ /* 0x000fe80000100a00 */
[----:B------:R-:W-:Y:S04]  /*7ae0*/  STL [R1+0x2104], R28 ;  /* 0x0021041c01007387 */ /* 0x000fe80000100800 */
[----:B------:R-:W-:Y:S01]  /*7af0*/  STL [R1+0x2114], R28 ;  /* 0x0021141c01007387 */ /* 0x000fe20000100800 */
[----:B----4-:R-:W-:-:S03]  /*7b00*/  IADD3 R4, P1, R16, R2, RZ ;  /* 0x0000000210047210 */ /* 0x010fc60007f3e0ff */
[----:B------:R-:W-:Y:S02]  /*7b10*/  STL [R1+0x2124], R28 ;  /* 0x0021241c01007387 */ /* 0x000fe40000100800 */
[----:B------:R-:W-:Y:S02]  /*7b20*/  IMAD.X R5, R17, 0x1, R3, P1 ;  /* 0x0000000111057824 */ /* 0x000fe400008e0603 */
[----:B------:R-:W-:Y:S04]  /*7b30*/  STL [R1+0x2134], R28 ;  /* 0x0021341c01007387 */ /* 0x000fe80000100800 */
[----:B------:R3:W4:Y:S04]  /*7b40*/  @P2 LDG.E.U16 R19, [R4.64] ;  /* 0x0000000404132981 */ /* 0x000728000c1e1500 */
[----:B------:R-:W-:Y:S04]  /*7b50*/  STL [R1+0x2144], R28 ;  /* 0x0021441c01007387 */ /* 0x000fe80000100800 */
[----:B------:R-:W-:Y:S01]  /*7b60*/  STL [R1+0x2154], R28 ;  /* 0x0021541c01007387 */ /* 0x000fe20000100800 */
[----:B---3--:R-:W-:-:S03]  /*7b70*/  IADD3 R4, P1, R8, R2, RZ ;  /* 0x0000000208047210 */ /* 0x008fc60007f3e0ff */
[----:B------:R-:W-:Y:S01]  /*7b80*/  STL [R1+0x2164], R28 ;  /* 0x0021641c01007387 */ /* 0x000fe20000100800 */
[----:B------:R-:W-:-:S03]  /*7b90*/  PRMT R18, RZ, 0x7610, R18 ;  /* 0x00007610ff127816 */ /* 0x000fc60000000012 */
[----:B------:R-:W-:Y:S01]  /*7ba0*/  STL [R1+0x2174], R28 ;  /* 0x0021741c01007387 */ /* 0x000fe20000100800 */
[----:B------:R-:W-:-:S03]  /*7bb0*/  PRMT R21, RZ, 0x7610, R21 ;  /* 0x00007610ff157816 */ /* 0x000fc60000000015 */
[----:B------:R-:W-:Y:S01]  /*7bc0*/  STL [R1+0x2184], R28 ;  /* 0x0021841c01007387 */ /* 0x000fe20000100800 */
[----:B------:R-:W-:-:S03]  /*7bd0*/  IMAD.X R5, R9, 0x1, R3, P1 ;  /* 0x0000000109057824 */ /* 0x000fc600008e0603 */
[----:B------:R-:W-:Y:S04]  /*7be0*/  STL [R1+0x2194], R28 ;  /* 0x0021941c01007387 */ /* 0x000fe80000100800 */
[----:B------:R-:W-:Y:S04]  /*7bf0*/  STL [R1+0x21a4], R28 ;  /* 0x0021a41c01007387 */ /* 0x000fe80000100800 */
[----:B------:R-:W-:Y:S04]  /*7c00*/  STL.64 [R1+0x21f0], R28 ;  /* 0x0021f01c01007387 */ /* 0x000fe80000100a00 */
[----:B------:R-:W3:Y:S04]  /*7c10*/  LDL.64 R16, [R1+0xb10] ;  /* 0x000b100001107983 */ /* 0x000ee80000100a00 */
[----:B------:R-:W3:Y:S01]  /*7c20*/  @P2 LDG.E.U16 R21, [R4.64] ;  /* 0x0000000404152981 */ /* 0x000ee2000c1e1500 */
[----:B--2---:R-:W-:-:S05]  /*7c30*/  IADD3 R6, P0, R12, R2, RZ ;  /* 0x000000020c067210 */ /* 0x004fca0007f1e0ff */
[----:B------:R-:W-:Y:S02]  /*7c40*/  IMAD.X R7, R13, 0x1, R3, P0 ;  /* 0x000000010d077824 */ /* 0x000fe400000e0603 */
[----:B------:R-:W2:Y:S04]  /*7c50*/  LDL.64 R12, [R1+0xb08] ;  /* 0x000b0800010c7983 */ /* 0x000ea80000100a00 */
[----:B------:R0:W2:Y:S02]  /*7c60*/  @P2 LDG.E.U16 R20, [R6.64] ;  /* 0x0000000406142981 */ /* 0x0000a4000c1e1500 */
[----:B0-----:R-:W-:-:S05]  /*7c70*/  IADD3 R6, P0, R14, R2, RZ ;  /* 0x000000020e067210 */ /* 0x001fca0007f1e0ff */
[----:B------:R-:W-:-:S05]  /*7c80*/  IMAD.X R7, R15, 0x1, R3, P0 ;  /* 0x000000010f077824 */ /* 0x000fca00000e0603 */
[----:B------:R3:W2:Y:S04]  /*7c90*/  @P2 LDG.E.U16 R18, [R6.64] ;  /* 0x0000000406122981 */ /* 0x0006a8000c1e1500 */
[----:B----4-:R-:W-:Y:S04]  /*7ca0*/  STL [R1+0x20f8], R19 ;  /* 0x0020f81301007387 */ /* 0x010fe80000100800 */
[----:B------:R-:W-:Y:S04]  /*7cb0*/  STL [R1+0x21b4], R19 ;  /* 0x0021b41301007387 */ /* 0x000fe80000100800 */
[----:B------:R-:W4:Y:S01]  /*7cc0*/  LDL.64 R14, [R1+0xb00] ;  /* 0x000b0000010e7983 */ /* 0x000f220000100a00 */
[----:B------:R-:W-:-:S03]  /*7cd0*/  ISETP.GT.AND P0, PT, R0, 0x1, PT ;  /* 0x000000010000780c */ /* 0x000fc60003f04270 */
[----:B------:R-:W4:Y:S04]  /*7ce0*/  LDL.64 R10, [R1+0xb18] ;  /* 0x000b1800010a7983 */ /* 0x000f280000100a00 */
[----:B-1----:R-:W4:Y:S01]  /*7cf0*/  LDL.64 R22, [R1+0xb30] ;  /* 0x000b300001167983 */ /* 0x002f220000100a00 */
[----:B------:R-:W-:Y:S02]  /*7d00*/  PRMT R24, RZ, 0x7610, R24 ;  /* 0x00007610ff187816 */ /* 0x000fe40000000018 */
[----:B------:R-:W-:Y:S02]  /*7d10*/  PRMT R25, RZ, 0x7610, R25 ;  /* 0x00007610ff197816 */ /* 0x000fe40000000019 */
[----:B---3--:R-:W-:-:S05]  /*7d20*/  IADD3 R6, P1, R16, R2, RZ ;  /* 0x0000000210067210 */ /* 0x008fca0007f3e0ff */
[----:B------:R-:W-:-:S05]  /*7d30*/  IMAD.X R7, R17, 0x1, R3, P1 ;  /* 0x0000000111077824 */ /* 0x000fca00008e0603 */
[----:B------:R0:W3:Y:S01]  /*7d40*/  @P0 LDG.E.U16 R25, [R6.64] ;  /* 0x0000000406190981 */ /* 0x0000e2000c1e1500 */
[----:B--2---:R-:W-:-:S05]  /*7d50*/  IADD3 R8, P2, R12, R2, RZ ;  /* 0x000000020c087210 */ /* 0x004fca0007f5e0ff */
[----:B------:R-:W-:-:S05]  /*7d60*/  IMAD.X R9, R13, 0x1, R3, P2 ;  /* 0x000000010d097824 */ /* 0x000fca00010e0603 */
[----:B------:R1:W2:Y:S04]  /*7d70*/  @P0 LDG.E.U16 R24, [R8.64] ;  /* 0x0000000408180981 */ /* 0x0002a8000c1e1500 */
[----:B------:R-:W-:Y:S04]  /*7d80*/  STL.64 [R1+0x21c0], R18 ;  /* 0x0021c01201007387 */ /* 0x000fe80000100a00 */
[----:B------:R-:W-:Y:S04]  /*7d90*/  STL.64 [R1+0x20b0], R20 ;  /* 0x0020b01401007387 */ /* 0x000fe80000100a00 */
[----:B------:R-:W3:Y:S04]  /*7da0*/  LDL.64 R16, [R1+0xb28] ;  /* 0x000b280001107983 */ /* 0x000ee80000100a00 */
[----:B------:R-:W3:Y:S01]  /*7db0*/  LDL.LU.64 R12, [R1+0x2270] ;  /* 0x00227000010c7983 */ /* 0x000ee20000300a00 */
[----:B----4-:R-:W-:Y:S01]  /*7dc0*/  IADD3 R4, P1, R14, R2, RZ ;  /* 0x000000020e047210 */ /* 0x010fe20007f3e0ff */
[----:B0-----:R-:W-:-:S02]  /*7dd0*/  IMAD.MOV.U32 R6, RZ, RZ, R14 ;  /* 0x000000ffff067224 */ /* 0x001fc400078e000e */
[----:B------:R-:W-:Y:S02]  /*7de0*/  IMAD.MOV.U32 R7, RZ, RZ, R15 ;  /* 0x000000ffff077224 */ /* 0x000fe400078e000f */
[----:B------:R-:W4:Y:S02]  /*7df0*/  LDL.LU.64 R14, [R1+0x2268] ;  /* 0x00226800010e7983 */ /* 0x000f240000300a00 */
[----:B------:R-:W-:Y:S01]  /*7e00*/  IMAD.X R5, R7, 0x1, R3, P1 ;  /* 0x0000000107057824 */ /* 0x000fe200008e0603 */
[-C--:B------:R-:W-:Y:S02]  /*7e10*/  IADD3 R6, P3, R10, R2.reuse, RZ ;  /* 0x000000020a067210 */ /* 0x080fe40007f7e0ff */
[----:B------:R-:W-:Y:S02]  /*7e20*/  ISETP.GT.AND P1, PT, R0, 0x2, PT ;  /* 0x000000020000780c */ /* 0x000fe40003f24270 */
[----:B-1----:R-:W-:Y:S01]  /*7e30*/  IADD3 R8, P2, R22, R2, RZ ;  /* 0x0000000216087210 */ /* 0x002fe20007f5e0ff */
[----:B--2---:R-:W-:Y:S04]  /*7e40*/  STL [R1+0x920], R24 ;  /* 0x0009201801007387 */ /* 0x004fe80000100800 */
[----:B---3--:R0:W-:Y:S04]  /*7e50*/  STL [R1+0x928], R25 ;  /* 0x0009281901007387 */ /* 0x0081e80000100800 */
[----:B0-----:R-:W2:Y:S01]  /*7e60*/  LDL.64 R24, [R1+0xb20] ;  /* 0x000b200001187983 */ /* 0x001ea20000100a00 */
[----:B------:R-:W-:-:S02]  /*7e70*/  PRMT R13, RZ, 0x7610, R13 ;  /* 0x00007610ff0d7816 */ /* 0x000fc4000000000d */
[----:B------:R-:W-:-:S04]  /*7e80*/  PRMT R12, RZ, 0x7610, R12 ;  /* 0x00007610ff0c7816 */ /* 0x000fc8000000000c */
[----:B------:R0:W3:Y:S02]  /*7e90*/  @P0 LDG.E.U16 R13, [R4.64] ;  /* 0x00000004040d0981 */ /* 0x0000e4000c1e1500 */
[----:B0-----:R-:W-:Y:S02]  /*7ea0*/  IMAD.MOV.U32 R4, RZ, RZ, R10 ;  /* 0x000000ffff047224 */ /* 0x001fe400078e000a */
[----:B------:R-:W-:Y:S02]  /*7eb0*/  IMAD.MOV.U32 R5, RZ, RZ, R11 ;  /* 0x000000ffff057224 */ /* 0x000fe400078e000b */
[----:B------:R-:W3:Y:S02]  /*7ec0*/  LDL.64 R10, [R1+0xb38] ;  /* 0x000b3800010a7983 */ /* 0x000ee40000100a00 */
[----:B------:R-:W-:-:S05]  /*7ed0*/  IMAD.X R7, R5, 0x1, R3, P3 ;  /* 0x0000000105077824 */ /* 0x000fca00018e0603 */
[----:B------:R2:W3:Y:S01]  /*7ee0*/  @P0 LDG.E.U16 R12, [R6.64] ;  /* 0x00000004060c0981 */ /* 0x0004e2000c1e1500 */
[----:B------:R-:W-:Y:S01]  /*7ef0*/  IADD3 R4, P3, R16, R2, RZ ;  /* 0x0000000210047210 */ /* 0x000fe20007f7e0ff */
[--C-:B------:R-:W-:Y:S02]  /*7f00*/  IMAD.X R9, R23, 0x1, R3.reuse, P2 ;  /* 0x0000000117097824 */ /* 0x100fe400010e0603 */
[----:B------:R-:W3:Y:S02]  /*7f10*/  LDL.LU.64 R22, [R1+0x2260] ;  /* 0x0022600001167983 */ /* 0x000ee40000300a00 */
[----:B------:R-:W-:Y:S01]  /*7f20*/  IMAD.X R5, R17, 0x1, R3, P3 ;  /* 0x0000000111057824 */ /* 0x000fe200018e0603 */
[----:B----4-:R-:W-:Y:S02]  /*7f30*/  PRMT R14, RZ, 0x7610, R14 ;  /* 0x00007610ff0e7816 */ /* 0x010fe4000000000e */
[----:B------:R-:W-:-:S04]  /*7f40*/  PRMT R15, RZ, 0x7610, R15 ;  /* 0x00007610ff0f7816 */ /* 0x000fc8000000000f */
[----:B------:R3:W4:Y:S04]  /*7f50*/  @P1 LDG.E.U16 R14, [R4.64] ;  /* 0x00000004040e1981 */ /* 0x000728000c1e1500 */
[----:B------:R0:W4:Y:S02]  /*7f60*/  @P1 LDG.E.U16 R15, [R8.64] ;  /* 0x00000004080f1981 */ /* 0x000124000c1e1500 */
[----:B0-----:R-:W-:Y:S02]  /*7f70*/  PRMT R8, RZ, 0x7610, R8 ;  /* 0x00007610ff087816 */ /* 0x001fe40000000008 */
[----:B------:R-:W-:Y:S02]  /*7f80*/  PRMT R9, RZ, 0x7610, R9 ;  /* 0x00007610ff097816 */ /* 0x000fe40000000009 */
[----:B--2---:R-:W-:-:S05]  /*7f90*/  IADD3 R6, P0, R24, R2, RZ ;  /* 0x0000000218067210 */ /* 0x004fca0007f1e0ff */
[----:B------:R-:W-:-:S05]  /*7fa0*/  IMAD.X R7, R25, 0x1, R3, P0 ;  /* 0x0000000119077824 */ /* 0x000fca00000e0603 */
[----:B------:R0:W2:Y:S01]  /*7fb0*/  @P1 LDG.E.U16 R9, [R6.64] ;  /* 0x0000000406091981 */ /* 0x0000a2000c1e1500 */
[----:B---3--:R-:W-:-:S05]  /*7fc0*/  IADD3 R4, P2, R10, R2, RZ ;  /* 0x000000020a047210 */ /* 0x008fca0007f5e0ff */
[----:B------:R-:W-:Y:S01]  /*7fd0*/  IMAD.X R5, R11, 0x1, R3, P2 ;  /* 0x000000010b057824 */ /* 0x000fe200010e0603 */
[----:B------:R-:W-:Y:S04]  /*7fe0*/  STL [R1+0x924], R12 ;  /* 0x0009240c01007387 */ /* 0x000fe80000100800 */
[----:B------:R1:W-:Y:S04]  /*7ff0*/  STL [R1+0x91c], R13 ;  /* 0x00091c0d01007387 */ /* 0x0003e80000100800 */
[----:B------:R-:W3:Y:S04]  /*8000*/  @P1 LDG.E.U16 R8, [R4.64] ;  /* 0x0000000404081981 */ /* 0x000ee8000c1e1500 */
[----:B------:R-:W2:Y:S04]  /*8010*/  LDL.64 R16, [R1+0xb48] ;  /* 0x000b480001107983 */ /* 0x000ea80000100a00 */
[----:B-1----:R-:W0:Y:S04]  /*8020*/  LDL.64 R12, [R1+0xb50] ;  /* 0x000b5000010c7983 */ /* 0x002e280000100a00 */
[----:B----4-:R-:W-:Y:S04]  /*8030*/  STL [R1+0xaf8], R14 ;  /* 0x000af80e01007387 */ /* 0x010fe80000100800 */
[----:B------:R1:W-:Y:S01]  /*8040*/  STL [R1+0xafc], R15 ;  /* 0x000afc0f01007387 */ /* 0x0003e20000100800 */
[----:B------:R-:W-:-:S03]  /*8050*/  ISETP.GT.AND P0, PT, R0, 0x3, PT ;  /* 0x000000030000780c */ /* 0x000fc60003f04270 */
[----:B------:R-:W4:Y:S04]  /*8060*/  LDL.64 R10, [R1+0xb58] ;  /* 0x000b5800010a7983 */ /* 0x000f280000100a00 */
[----:B------:R-:W4:Y:S04]  /*8070*/  LDL.64 R24, [R1+0xb70] ;  /* 0x000b700001187983 */ /* 0x000f280000100a00 */
[----:B-1----:R-:W4:Y:S01]  /*8080*/  LDL.64 R14, [R1+0xb40] ;  /* 0x000b4000010e7983 */ /* 0x002f220000100a00 */
[----:B------:R-:W-:Y:S02]  /*8090*/  PRMT R22, RZ, 0x7610, R22 ;  /* 0x00007610ff167816 */ /* 0x000fe40000000016 */
[----:B------:R-:W-:Y:S01]  /*80a0*/  PRMT R23, RZ, 0x7610, R23 ;  /* 0x00007610ff177816 */ /* 0x000fe20000000017 */
[----:B---3--:R2:W-:Y:S01]  /*80b0*/  STL [R1+0xaf0], R8 ;  /* 0x000af00801007387 */ /* 0x0085e20000100800 */
[----:B0-----:R-:W-:-:S02]  /*80c0*/  IADD3 R6, P2, R12, R2, RZ ;  /* 0x000000020c067210 */ /* 0x001fc40007f5e0ff */
[----:B--2---:R-:W-:Y:S01]  /*80d0*/  IADD3 R8, P1, R16, R2, RZ ;  /* 0x0000000210087210 */ /* 0x004fe20007f3e0ff */
[----:B------:R0:W-:Y:S02]  /*80e0*/  STL [R1+0xaf4], R9 ;  /* 0x000af40901007387 */ /* 0x0001e40000100800 */
[--C-:B------:R-:W-:Y:S02]  /*80f0*/  IMAD.X R7, R13, 0x1, R3.reuse, P2 ;  /* 0x000000010d077824 */ /* 0x100fe400010e0603 */
[----:B------:R-:W2:Y:S04]  /*8100*/  LDL.64 R12, [R1+0xb68] ;  /* 0x000b6800010c7983 */ /* 0x000ea80000100a00 */
[----:B------:R1:W3:Y:S01]  /*8110*/  @P0 LDG.E.U16 R23, [R6.64] ;  /* 0x0000000406170981 */ /* 0x0002e2000c1e1500 */
[----:B0-----:R-:W-:-:S03]  /*8120*/  IMAD.X R9, R17, 0x1, R3, P1 ;  /* 0x0000000111097824 */ /* 0x001fc600008e0603 */
[----:B------:R-:W2:Y:S04]  /*8130*/  LDL.LU.64 R16, [R1+0x2258] ;  /* 0x0022580001107983 */ /* 0x000ea80000300a00 */
[----:B------:R0:W3:Y:S01]  /*8140*/  @P0 LDG.E.U16 R22, [R8.64] ;  /* 0x0000000408160981 */ /* 0x0000e2000c1e1500 */
[-C--:B----4-:R-:W-:Y:S01]  /*8150*/  IADD3 R4, P2, R14, R2.reuse, RZ ;  /* 0x000000020e047210 */ /* 0x090fe20007f5e0ff */
[----:B-1----:R-:W-:Y:S02]  /*8160*/  IMAD.MOV.U32 R6, RZ, RZ, R14 ;  /* 0x000000ffff067224 */ /* 0x002fe400078e000e */
[----:B------:R-:W-:Y:S02]  /*8170*/  IMAD.MOV.U32 R7, RZ, RZ, R15 ;  /* 0x000000ffff077224 */ /* 0x000fe400078e000f */
[----:B------:R-:W4:Y:S02]  /*8180*/  LDL.LU.64 R14, [R1+0x2250] ;  /* 0x00225000010e7983 */ /* 0x000f240000300a00 */
[----:B------:R-:W-:Y:S01]  /*8190*/  IMAD.X R5, R7, 0x1, R3, P2 ;  /* 0x0000000107057824 */ /* 0x000fe200010e0603 */
[----:B------:R-:W-:-:S02]  /*81a0*/  IADD3 R6, P3, R10, R2, RZ ;  /* 0x000000020a067210 */ /* 0x000fc40007f7e0ff */
[----:B------:R-:W-:Y:S02]  /*81b0*/  ISETP.GT.AND P1, PT, R0, 0x4, PT ;  /* 0x000000040000780c */ /* 0x000fe40003f24270 */
[----:B0-----:R-:W-:-:S05]  /*81c0*/  IADD3 R8, P2, R24, R2, RZ ;  /* 0x0000000218087210 */ /* 0x001fca0007f5e0ff */
[----:B------:R-:W-:Y:S01]  /*81d0*/  IMAD.X R9, R25, 0x1, R3, P2 ;  /* 0x0000000119097824 */ /* 0x000fe200010e0603 */
[----:B--2---:R-:W-:Y:S01]  /*81e0*/  PRMT R17, RZ, 0x7610, R17 ;  /* 0x00007610ff117816 */ /* 0x004fe20000000011 */
[----:B---3--:R-:W-:Y:S05]  /*81f0*/  STL [R1+0xaec], R22 ;  /* 0x000aec1601007387 */ /* 0x008fea0000100800 */
[----:B------:R0:W2:Y:S01]  /*8200*/  @P0 LDG.E.U16 R17, [R4.64] ;  /* 0x0000000404110981 */ /* 0x0000a2000c1e1500 */
[----:B------:R-:W-:-:S03]  /*8210*/  PRMT R16, RZ, 0x7610, R16 ;  /* 0x00007610ff107816 */ /* 0x000fc60000000010 */
[----:B------:R1:W-:Y:S01]  /*8220*/  STL [R1+0xae8], R23 ;  /* 0x000ae81701007387 */ /* 0x0003e20000100800 */
[----:B0-----:R-:W-:Y:S02]  /*8230*/  IMAD.MOV.U32 R4, RZ, RZ, R10 ;  /* 0x000000ffff047224 */ /* 0x001fe400078e000a */
[----:B------:R-:W-:Y:S02]  /*8240*/  IMAD.MOV.U32 R5, RZ, RZ, R11 ;  /* 0x000000ffff057224 */ /* 0x000fe400078e000b */
[----:B------:R-:W3:Y:S02]  /*8250*/  LDL.64 R10, [R1+0xb78] ;  /* 0x000b7800010a7983 */ /* 0x000ee40000100a00 */
[----:B------:R-:W-:Y:S02]  /*8260*/  IMAD.X R7, R5, 0x1, R3, P3 ;  /* 0x0000000105077824 */ /* 0x000fe400018e0603 */
[----:B-1----:R-:W2:Y:S04]  /*8270*/  LDL.64 R22, [R1+0xb60] ;  /* 0x000b600001167983 */ /* 0x002ea80000100a00 */
[----:B------:R2:W2:Y:S01]  /*8280*/  @P0 LDG.E.U16 R16, [R6.64] ;  /* 0x0000000406100981 */ /* 0x0004a2000c1e1500 */
[----:B------:R-:W-:-:S03]  /*8290*/  IADD3 R4, P3, R12, R2, RZ ;  /* 0x000000020c047210 */ /* 0x000fc60007f7e0ff */
[----:B------:R-:W2:Y:S02]  /*82a0*/  LDL.LU.64 R24, [R1+0x2248] ;  /* 0x0022480001187983 */ /* 0x000ea40000300a00 */
[----:B------:R-:W-:Y:S01]  /*82b0*/  IMAD.X R5, R13, 0x1, R3, P3 ;  /* 0x000000010d057824 */ /* 0x000fe200018e0603 */
[----:B----4-:R-:W-:Y:S02]  /*82c0*/  PRMT R14, RZ, 0x7610, R14 ;  /* 0x00007610ff0e7816 */ /* 0x010fe4000000000e */
[----:B------:R-:W-:-:S04]  /*82d0*/  PRMT R15, RZ, 0x7610, R15 ;  /* 0x00007610ff0f7816 */ /* 0x000fc8000000000f */
[----:B------:R3:W4:Y:S04]  /*82e0*/  @P1 LDG.E.U16 R14, [R4.64] ;  /* 0x00000004040e1981 */ /* 0x000728000c1e1500 */
[----:B------:R0:W4:Y:S02]  /*82f0*/  @P1 LDG.E.U16 R15, [R8.64] ;  /* 0x00000004080f1981 */ /* 0x000124000c1e1500 */
[----:B0-----:R-:W-:Y:S02]  /*8300*/  PRMT R8, RZ, 0x7610, R8 ;  /* 0x00007610ff087816 */ /* 0x001fe40000000008 */
[----:B------:R-:W-:Y:S02]  /*8310*/  PRMT R9, RZ, 0x7610, R9 ;  /* 0x00007610ff097816 */ /* 0x000fe40000000009 */
[----:B---3--:R-:W-:-:S02]  /*8320*/  IADD3 R4, P2, R10, R2, RZ ;  /* 0x000000020a047210 */ /* 0x008fc40007f5e0ff */
[----:B--2---:R-:W-:-:S03]  /*8330*/  IADD3 R6, P0, R22, R2, RZ ;  /* 0x0000000216067210 */ /* 0x004fc60007f1e0ff */
[--C-:B------:R-:W-:Y:S01]  /*8340*/  IMAD.X R5, R11, 0x1, R3.reuse, P2 ;  /* 0x000000010b057824 */ /* 0x100fe200010e0603 */
[----:B------:R-:W-:Y:S01]  /*8350*/  STL [R1+0xae0], R16 ;  /* 0x000ae01001007387 */ /* 0x000fe20000100800 */
[----:B------:R-:W-:-:S03]  /*8360*/  IMAD.X R7, R23, 0x1, R3, P0 ;  /* 0x0000000117077824 */ /* 0x000fc600000e0603 */
[----:B------:R0:W-:Y:S04]  /*8370*/  STL [R1+0xae4], R17 ;  /* 0x000ae41101007387 */ /* 0x0001e80000100800 */
[----:B------:R-:W2:Y:S04]  /*8380*/  @P1 LDG.E.U16 R8, [R4.64] ;  /* 0x0000000404081981 */ /* 0x000ea8000c1e1500 */
[----:B------:R-:W3:Y:S04]  /*8390*/  LDL.64 R12, [R1+0xb88] ;  /* 0x000b8800010c7983 */ /* 0x000ee80000100a00 */
[----:B0-----:R-:W3:Y:S04]  /*83a0*/  LDL.64 R16, [R1+0xb90] ;  /* 0x000b900001107983 */ /* 0x001ee80000100a00 */
[----:B------:R3:W3:Y:S04]  /*83b0*/  @P1 LDG.E.U16 R9, [R6.64] ;  /* 0x0000000406091981 */ /* 0x0006e8000c1e1500 */
[----:B----4-:R-:W-:Y:S04]  /*83c0*/  STL [R1+0xad8], R14 ;  /* 0x000ad80e01007387 */ /* 0x010fe80000100800 */
[----:B------:R0:W-:Y:S04]  /*83d0*/  STL [R1+0xadc], R15 ;  /* 0x000adc0f01007387 */ /* 0x0001e80000100800 */
[----:B------:R-:W4:Y:S04]  /*83e0*/  LDL.64 R10, [R1+0xb98] ;  /* 0x000b9800010a7983 */ /* 0x000f280000100a00 */
[----:B------:R-:W4:Y:S04]  /*83f0*/  LDL.64 R22, [R1+0xbb0] ;  /* 0x000bb00001167983 */ /* 0x000f280000100a00 */
[----:B0-----:R-:W4:Y:S01]  /*8400*/  LDL.64 R14, [R1+0xb80] ;  /* 0x000b8000010e7983 */ /* 0x001f220000100a00 */
[----:B------:R-:W-:-:S02]  /*8410*/  ISETP.GT.AND P0, PT, R0, 0x5, PT ;  /* 0x000000050000780c */ /* 0x000fc40003f04270 */
[----:B------:R-:W-:Y:S02]  /*8420*/  PRMT R24, RZ, 0x7610, R24 ;  /* 0x00007610ff187816 */ /* 0x000fe40000000018 */
[----:B------:R-:W-:Y:S01]  /*8430*/  PRMT R25, RZ, 0x7610, R25 ;  /* 0x00007610ff197816 */ /* 0x000fe20000000019 */
[----:B--2---:R0:W-:Y:S01]  /*8440*/  STL [R1+0xad0], R8 ;  /* 0x000ad00801007387 */ /* 0x0041e20000100800 */
[-C--:B---3--:R-:W-:Y:S02]  /*8450*/  IADD3 R6, P2, R16, R2.reuse, RZ ;  /* 0x0000000210067210 */ /* 0x088fe40007f5e0ff */
[----:B0-----:R-:W-:Y:S01]  /*8460*/  IADD3 R8, P1, R12, R2, RZ ;  /* 0x000000020c087210 */ /* 0x001fe20007f3e0ff */
        /* <DEDUP_REMOVED lines=16> */
[----:B--2---:R-:W-:Y:S02]  /*8570*/  PRMT R13, RZ, 0x7610, R13 ;  /* 0x00007610ff0d7816 */ /* 0x004fe4000000000d */
[----:B------:R-:W-:-:S04]  /*8580*/  PRMT R12, RZ, 0x7610, R12 ;  /* 0x00007610ff0c7816 */ /* 0x000fc8000000000c */
[----:B------:R0:W2:Y:S04]  /*8590*/  @P0 LDG.E.U16 R13, [R4.64] ;  /* 0x00000004040d0981 */ /* 0x0000a8000c1e1500 */
[----:B---3--:R-:W-:Y:S01]  /*85a0*/  STL [R1+0xacc], R24 ;  /* 0x000acc1801007387 */ /* 0x008fe20000100800 */
[----:B0-----:R-:W-:-:S03]  /*85b0*/  IMAD.MOV.U32 R5, RZ, RZ, R11 ;  /* 0x000000ffff057224 */ /* 0x001fc600078e000b */
[----:B------:R0:W-:Y:S01]  /*85c0*/  STL [R1+0xac8], R25 ;  /* 0x000ac81901007387 */ /* 0x0001e20000100800 */
[--C-:B------:R-:W-:Y:S02]  /*85d0*/  IMAD.X R7, R5, 0x1, R3.reuse, P3 ;  /* 0x0000000105077824 */ /* 0x100fe400018e0603 */
[----:B------:R-:W-:Y:S01]  /*85e0*/  IMAD.MOV.U32 R4, RZ, RZ, R10 ;  /* 0x000000ffff047224 */ /* 0x000fe200078e000a */
[----:B------:R-:W-:Y:S01]  /*85f0*/  IADD3 R4, P3, R16, R2, RZ ;  /* 0x0000000210047210 */ /* 0x000fe20007f7e0ff */
[----:B------:R-:W3:Y:S04]  /*8600*/  LDL.64 R10, [R1+0xbb8] ;  /* 0x000bb800010a7983 */ /* 0x000ee80000100a00 */
[----:B------:R-:W2:Y:S01]  /*8610*/  @P0 LDG.E.U16 R12, [R6.64] ;  /* 0x00000004060c0981 */ /* 0x000ea2000c1e1500 */
[----:B------:R-:W-:-:S03]  /*8620*/  IMAD.X R5, R17, 0x1, R3, P3 ;  /* 0x0000000111057824 */ /* 0x000fc600018e0603 */
[----:B0-----:R-:W2:Y:S04]  /*8630*/  LDL.64 R24, [R1+0xba0] ;  /* 0x000ba00001187983 */ /* 0x001ea80000100a00 */
[----:B------:R-:W2:Y:S01]  /*8640*/  LDL.LU.64 R22, [R1+0x2230] ;  /* 0x0022300001167983 */ /* 0x000ea20000300a00 */
[----:B----4-:R-:W-:Y:S02]  /*8650*/  PRMT R14, RZ, 0x7610, R14 ;  /* 0x00007610ff0e7816 */ /* 0x010fe4000000000e */
[----:B------:R-:W-:-:S04]  /*8660*/  PRMT R15, RZ, 0x7610, R15 ;  /* 0x00007610ff0f7816 */ /* 0x000fc8000000000f */
[----:B------:R3:W4:Y:S04]  /*8670*/  @P1 LDG.E.U16 R14, [R4.64] ;  /* 0x00000004040e1981 */ /* 0x000728000c1e1500 */
[----:B------:R0:W4:Y:S02]  /*8680*/  @P1 LDG.E.U16 R15, [R8.64] ;  /* 0x00000004080f1981 */ /* 0x000124000c1e1500 */
[----:B0-----:R-:W-:Y:S02]  /*8690*/  PRMT R8, RZ, 0x7610, R8 ;  /* 0x00007610ff087816 */ /* 0x001fe40000000008 */
[----:B------:R-:W-:Y:S02]  /*86a0*/  PRMT R9, RZ, 0x7610, R9 ;  /* 0x00007610ff097816 */ /* 0x000fe40000000009 */
[-C--:B---3--:R-:W-:Y:S01]  /*86b0*/  IADD3 R4, P2, R10, R2.reuse, RZ ;  /* 0x000000020a047210 */ /* 0x088fe20007f5e0ff */
[----:B--2---:R-:W-:Y:S04]  /*86c0*/  STL [R1+0xac0], R12 ;  /* 0x000ac00c01007387 */ /* 0x004fe80000100800 */
[----:B------:R-:W-:Y:S01]  /*86d0*/  IMAD.X R5, R11, 0x1, R3, P2 ;  /* 0x000000010b057824 */ /* 0x000fe200010e0603 */
[----:B------:R0:W-:Y:S01]  /*86e0*/  STL [R1+0xac4], R13 ;  /* 0x000ac40d01007387 */ /* 0x0001e20000100800 */
[----:B------:R-:W-:-:S03]  /*86f0*/  IADD3 R6, P0, R24, R2, RZ ;  /* 0x0000000218067210 */ /* 0x000fc60007f1e0ff */
[----:B------:R-:W2:Y:S04]  /*8700*/  LDL.64 R16, [R1+0xbc8] ;  /* 0x000bc80001107983 */ /* 0x000ea80000100a00 */
[----:B------:R-:W3:Y:S04]  /*8710*/  @P1 LDG.E.U16 R8, [R4.64] ;  /* 0x0000000404081981 */ /* 0x000ee8000c1e1500 */
[----:B0-----:R-:W2:Y:S01]  /*8720*/  LDL.64 R12, [R1+0xbd0] ;  /* 0x000bd000010c7983 */ /* 0x001ea20000100a00 */
[----:B------:R-:W-:-:S05]  /*8730*/  IMAD.X R7, R25, 0x1, R3, P0 ;  /* 0x0000000119077824 */ /* 0x000fca00000e0603 */
[----:B------:R2:W3:Y:S04]  /*8740*/  @P1 LDG.E.U16 R9, [R6.64] ;  /* 0x0000000406091981 */ /* 0x0004e8000c1e1500 */
[----:B----4-:R-:W-:Y:S04]  /*8750*/  STL [R1+0xab8], R14 ;  /* 0x000ab80e01007387 */ /* 0x010fe80000100800 */
[----:B------:R0:W-:Y:S04]  /*8760*/  STL [R1+0xabc], R15 ;  /* 0x000abc0f01007387 */ /* 0x0001e80000100800 */
[----:B------:R-:W4:Y:S01]  /*8770*/  LDL.64 R10, [R1+0xbd8] ;  /* 0x000bd800010a7983 */ /* 0x000f220000100a00 */
[----:B------:R-:W-:-:S02]  /*8780*/  ISETP.GT.AND P0, PT, R0, 0x7, PT ;  /* 0x000000070000780c */ /* 0x000fc40003f04270 */
[----:B------:R-:W-:Y:S01]  /*8790*/  PRMT R27, RZ, 0x7610, R27 ;  /* 0x00007610ff1b7816 */ /* 0x000fe2000000001b */
[----:B------:R-:W4:Y:S04]  /*87a0*/  LDL.64 R24, [R1+0xbf0] ;  /* 0x000bf00001187983 */ /* 0x000f280000100a00 */
[----:B0-----:R-:W4:Y:S01]  /*87b0*/  LDL.64 R14, [R1+0xbc0] ;  /* 0x000bc000010e7983 */ /* 0x001f220000100a00 */
[----:B------:R-:W-:Y:S02]  /*87c0*/  PRMT R26, RZ, 0x7610, R26 ;  /* 0x00007610ff1a7816 */ /* 0x000fe4000000001a */
[----:B------:R-:W-:Y:S02]  /*87d0*/  PRMT R23, RZ, 0x7610, R23 ;  /* 0x00007610ff177816 */ /* 0x000fe40000000017 */
[----:B------:R-:W-:-:S02]  /*87e0*/  PRMT R22, RZ, 0x7610, R22 ;  /* 0x00007610ff167816 */ /* 0x000fc40000000016 */
[-C--:B--2---:R-:W-:Y:S01]  /*87f0*/  IADD3 R6, P2, R12, R2.reuse, RZ ;  /* 0x000000020c067210 */ /* 0x084fe20007f5e0ff */
[----:B---3--:R0:W-:Y:S04]  /*8800*/  STL [R1+0xab0], R8 ;  /* 0x000ab00801007387 */ /* 0x0081e80000100800 */
[----:B------:R-:W-:Y:S01]  /*8810*/  IMAD.X R7, R13, 0x1, R3, P2 ;  /* 0x000000010d077824 */ /* 0x000fe200010e0603 */
[----:B------:R1:W-:Y:S04]  /*8820*/  STL [R1+0xab4], R9 ;  /* 0x000ab40901007387 */ /* 0x0003e80000100800 */
[----:B------:R2:W3:Y:S01]  /*8830*/  @P0 LDG.E.U16 R27, [R6.64] ;  /* 0x00000004061b0981 */ /* 0x0004e2000c1e1500 */
[----:B0-----:R-:W-:-:S03]  /*8840*/  IADD3 R8, P1, R16, R2, RZ ;  /* 0x0000000210087210 */ /* 0x001fc60007f3e0ff */
[----:B------:R-:W3:Y:S02]  /*8850*/  LDL.64 R12, [R1+0xbe8] ;  /* 0x000be800010c7983 */ /* 0x000ee40000100a00 */
[----:B-1----:R-:W-:Y:S02]  /*8860*/  IMAD.X R9, R17, 0x1, R3, P1 ;  /* 0x0000000111097824 */ /* 0x002fe400008e0603 */
[----:B------:R-:W3:Y:S04]  /*8870*/  LDL.LU.64 R16, [R1+0x2228] ;  /* 0x0022280001107983 */ /* 0x000ee80000300a00 */
[----:B------:R0:W3:Y:S01]  /*8880*/  @P0 LDG.E.U16 R26, [R8.64] ;  /* 0x00000004081a0981 */ /* 0x0000e2000c1e1500 */
[----:B----4-:R-:W-:Y:S01]  /*8890*/  IADD3 R4, P2, R14, R2, RZ ;  /* 0x000000020e047210 */ /* 0x010fe20007f5e0ff */
[----:B--2---:R-:W-:-:S04]  /*88a0*/  IMAD.MOV.U32 R7, RZ, RZ, R15 ;  /* 0x000000ffff077224 */ /* 0x004fc800078e000f */
[----:B------:R-:W-:Y:S02]  /*88b0*/  IMAD.X R5, R7, 0x1, R3, P2 ;  /* 0x0000000107057824 */ /* 0x000fe400010e0603 */
[----:B------:R-:W-:Y:S01]  /*88c0*/  IMAD.MOV.U32 R6, RZ, RZ, R14 ;  /* 0x000000ffff067224 */ /* 0x000fe200078e000e */
[----:B------:R-:W-:Y:S01]  /*88d0*/  IADD3 R6, P3, R10, R2, RZ ;  /* 0x000000020a067210 */ /* 0x000fe20007f7e0ff */
[----:B------:R-:W2:Y:S04]  /*88e0*/  LDL.LU.64 R14, [R1+0x2220] ;  /* 0x00222000010e7983 */ /* 0x000ea80000300a00 */
[----:B------:R1:W4:Y:S02]  /*88f0*/  @P0 LDG.E.U16 R23, [R4.64] ;  /* 0x0000000404170981 */ /* 0x000324000c1e1500 */
[----:B-1----:R-:W-:-:S04]  /*8900*/  IMAD.MOV.U32 R5, RZ, RZ, R11 ;  /* 0x000000ffff057224 */ /* 0x002fc800078e000b */
[----:B------:R-:W-:-:S05]  /*8910*/  IMAD.X R7, R5, 0x1, R3, P3 ;  /* 0x0000000105077824 */ /* 0x000fca00018e0603 */
[----:B------:R-:W2:Y:S01]  /*8920*/  @P0 LDG.E.U16 R22, [R6.64] ;  /* 0x0000000406160981 */ /* 0x000ea2000c1e1500 */
[----:B------:R-:W-:Y:S01]  /*8930*/  IMAD.MOV.U32 R4, RZ, RZ, R10 ;  /* 0x000000ffff047224 */ /* 0x000fe200078e000a */
[----:B0-----:R-:W-:-:S05]  /*8940*/  IADD3 R8, P2, R24, R2, RZ ;  /* 0x0000000218087210 */ /* 0x001fca0007f5e0ff */
[--C-:B------:R-:W-:Y:S01]  /*8950*/  IMAD.X R9, R25, 0x1, R3.reuse, P2 ;  /* 0x0000000119097824 */ /* 0x100fe200010e0603 */
[----:B---3--:R-:W-:Y:S01]  /*8960*/  IADD3 R4, P3, R12, R2, RZ ;  /* 0x000000020c047210 */ /* 0x008fe20007f7e0ff */
[----:B------:R-:W-:Y:S04]  /*8970*/  STL [R1+0xaac], R26 ;  /* 0x000aac1a01007387 */ /* 0x000fe80000100800 */
[----:B------:R0:W-:Y:S04]  /*8980*/  STL [R1+0xaa8], R27 ;  /* 0x000aa81b01007387 */ /* 0x0001e80000100800 */
[----:B------:R-:W3:Y:S04]  /*8990*/  LDL.64 R10, [R1+0xbf8] ;  /* 0x000bf800010a7983 */ /* 0x000ee80000100a00 */
[----:B0-----:R-:W3:Y:S01]  /*89a0*/  LDL.64 R26, [R1+0xbe0] ;  /* 0x000be000011a7983 */ /* 0x001ee20000100a00 */
[----:B------:R-:W-:-:S03]  /*89b0*/  IMAD.X R5, R13, 0x1, R3, P3 ;  /* 0x000000010d057824 */ /* 0x000fc600018e0603 */
[----:B------:R-:W3:Y:S04]  /*89c0*/  LDL.64 R12, [R1+0xc10] ;  /* 0x000c1000010c7983 */ /* 0x000ee80000100a00 */
[----:B--2---:R-:W-:Y:S04]  /*89d0*/  STL [R1+0xaa0], R22 ;  /* 0x000aa01601007387 */ /* 0x004fe80000100800 */
[----:B----4-:R0:W-:Y:S04]  /*89e0*/  STL [R1+0xaa4], R23 ;  /* 0x000aa41701007387 */ /* 0x0101e80000100800 */
[----:B------:R-:W2:Y:S04]  /*89f0*/  LDL.64 R24, [R1+0xc00] ;  /* 0x000c000001187983 */ /* 0x000ea80000100a00 */
[----:B0-----:R-:W4:Y:S01]  /*8a00*/  LDL.64 R22, [R1+0xc08] ;  /* 0x000c080001167983 */ /* 0x001f220000100a00 */
[----:B------:R-:W-:-:S02]  /*8a10*/  ISETP.GT.AND P1, PT, R0, 0x8, PT ;  /* 0x000000080000780c */ /* 0x000fc40003f24270 */
[----:B------:R-:W-:Y:S02]  /*8a20*/  PRMT R15, RZ, 0x7610, R15 ;  /* 0x00007610ff0f7816 */ /* 0x000fe4000000000f */
[----:B------:R-:W-:Y:S02]  /*8a30*/  PRMT R14, RZ, 0x7610, R14 ;  /* 0x00007610ff0e7816 */ /* 0x000fe4000000000e */
[----:B------:R-:W-:Y:S02]  /*8a40*/  PRMT R17, RZ, 0x7610, R17 ;  /* 0x00007610ff117816 */ /* 0x000fe40000000011 */
[----:B------:R-:W-:-:S05]  /*8a50*/  PRMT R16, RZ, 0x7610, R16 ;  /* 0x00007610ff107816 */ /* 0x000fca0000000010 */
[----:B------:R3:W2:Y:S04]  /*8a60*/  @P1 LDG.E.U16 R15, [R4.64] ;  /* 0x00000004040f1981 */ /* 0x0006a8000c1e1500 */
[----:B------:R4:W2:Y:S01]  /*8a70*/  @P1 LDG.E.U16 R17, [R8.64] ;  /* 0x0000000408111981 */ /* 0x0008a2000c1e1500 */
[----:B------:R-:W-:Y:S02]  /*8a80*/  PRMT R28, RZ, 0x7610, R28 ;  /* 0x00007610ff1c7816 */ /* 0x000fe4000000001c */
[----:B------:R-:W-:Y:S02]  /*8a90*/  PRMT R29, RZ, 0x7610, R29 ;  /* 0x00007610ff1d7816 */ /* 0x000fe4000000001d */
[-C--:B---3--:R-:W-:Y:S02]  /*8aa0*/  IADD3 R4, P2, R10, R2.reuse, RZ ;  /* 0x000000020a047210 */ /* 0x088fe40007f5e0ff */
[----:B------:R-:W-:-:S03]  /*8ab0*/  IADD3 R6, P0, R26, R2, RZ ;  /* 0x000000021a067210 */ /* 0x000fc60007f1e0ff */
[--C-:B------:R-:W-:Y:S02]  /*8ac0*/  IMAD.X R5, R11, 0x1, R3.reuse, P2 ;  /* 0x000000010b057824 */ /* 0x100fe400010e0603 */
[----:B------:R-:W3:Y:S01]  /*8ad0*/  LDL.64 R10, [R1+0xc18] ;  /* 0x000c1800010a7983 */ /* 0x000ee20000100a00 */
[----:B------:R-:W-:Y:S01]  /*8ae0*/  IMAD.X R7, R27, 0x1, R3, P0 ;  /* 0x000000011b077824 */ /* 0x000fe200000e0603 */
[----:B------:R-:W-:Y:S02]  /*8af0*/  ISETP.GT.AND P0, PT, R0, 0x9, PT ;  /* 0x000000090000780c */ /* 0x000fe40003f04270 */
[----:B------:R2:W3:Y:S04]  /*8b00*/  @P1 LDG.E.U16 R16, [R4.64] ;  /* 0x0000000404101981 */ /* 0x0004e8000c1e1500 */
[----:B------:R0:W3:Y:S04]  /*8b10*/  @P1 LDG.E.U16 R14, [R6.64] ;  /* 0x00000004060e1981 */ /* 0x0000e8000c1e1500 */
[----:B------:R-:W3:Y:S01]  /*8b20*/  LDL.64 R26, [R1+0xc30] ;  /* 0x000c3000011a7983 */ /* 0x000ee20000100a00 */
[----:B0-----:R-:W-:-:S05]  /*8b30*/  IADD3 R6, P2, R12, R2, RZ ;  /* 0x000000020c067210 */ /* 0x001fca0007f5e0ff */
[----:B------:R-:W-:Y:S02]  /*8b40*/  IMAD.X R7, R13, 0x1, R3, P2 ;  /* 0x000000010d077824 */ /* 0x000fe400010e0603 */
[----:B------:R-:W3:Y:S04]  /*8b50*/  LDL.64 R12, [R1+0xc28] ;  /* 0x000c2800010c7983 */ /* 0x000ee80000100a00 */
[----:B------:R0:W3:Y:S01]  /*8b60*/  @P0 LDG.E.U16 R29, [R6.64] ;  /* 0x00000004061d0981 */ /* 0x0000e2000c1e1500 */
[----:B----4-:R-:W-:-:S05]  /*8b70*/  IADD3 R8, P1, R22, R2, RZ ;  /* 0x0000000216087210 */ /* 0x010fca0007f3e0ff */
[----:B------:R-:W-:Y:S02]  /*8b80*/  IMAD.X R9, R23, 0x1, R3, P1 ;  /* 0x0000000117097824 */ /* 0x000fe400008e0603 */
[----:B------:R-:W4:Y:S04]  /*8b90*/  LDL.LU.64 R22, [R1+0x2218] ;  /* 0x0022180001167983 */ /* 0x000f280000300a00 */
[----:B------:R1:W4:Y:S01]  /*8ba0*/  @P0 LDG.E.U16 R28, [R8.64] ;  /* 0x00000004081c0981 */ /* 0x000322000c1e1500 */
[----:B--2---:R-:W-:Y:S01]  /*8bb0*/  IADD3 R4, P2, R24, R2, RZ ;  /* 0x0000000218047210 */ /* 0x004fe20007f5e0ff */
[----:B0-----:R-:W-:Y:S02]  /*8bc0*/  IMAD.MOV.U32 R6, RZ, RZ, R24 ;  /* 0x000000ffff067224 */ /* 0x001fe400078e0018 */
[----:B------:R-:W-:-:S02]  /*8bd0*/  IMAD.MOV.U32 R7, RZ, RZ, R25 ;  /* 0x000000ffff077224 */ /* 0x000fc400078e0019 */
[----:B------:R-:W2:Y:S02]  /*8be0*/  LDL.LU.64 R24, [R1+0x2210] ;  /* 0x0022100001187983 */ /* 0x000ea40000300a00 */
[----:B------:R-:W-:Y:S01]  /*8bf0*/  IMAD.X R5, R7, 0x1, R3, P2 ;  /* 0x0000000107057824 */ /* 0x000fe200010e0603 */
[----:B------:R-:W-:Y:S02]  /*8c00*/  ISETP.GT.AND P1, PT, R0, 0xa, PT ;  /* 0x0000000a0000780c */ /* 0x000fe40003f24270 */
[-C--:B---3--:R-:W-:Y:S02]  /*8c10*/  IADD3 R6, P3, R10, R2.reuse, RZ ;  /* 0x000000020a067210 */ /* 0x088fe40007f7e0ff */
[----:B-1----:R-:W-:-:S05]  /*8c20*/  IADD3 R8, P2, R26, R2, RZ ;  /* 0x000000021a087210 */ /* 0x002fca0007f5e0ff */
[----:B------:R-:W-:Y:S01]  /*8c30*/  IMAD.X R9, R27, 0x1, R3, P2 ;  /* 0x000000011b097824 */ /* 0x000fe200010e0603 */
[----:B----4-:R-:W-:Y:S01]  /*8c40*/  PRMT R23, RZ, 0x7610, R23 ;  /* 0x00007610ff177816 */ /* 0x010fe20000000017 */
[----:B------:R-:W-:Y:S05]  /*8c50*/  STL [R1+0x910], R28 ;  /* 0x0009101c01007387 */ /* 0x000fea0000100800 */
[----:B------:R0:W3:Y:S01]  /*8c60*/  @P0 LDG.E.U16 R23, [R4.64] ;  /* 0x0000000404170981 */ /* 0x0000e2000c1e1500 */
[----:B------:R-:W-:-:S03]  /*8c70*/  PRMT R22, RZ, 0x7610, R22 ;  /* 0x00007610ff167816 */ /* 0x000fc60000000016 */
[----:B------:R1:W-:Y:S01]  /*8c80*/  STL [R1+0x918], R29 ;  /* 0x0009181d01007387 */ /* 0x0003e20000100800 */
[----:B0-----:R-:W-:Y:S02]  /*8c90*/  IMAD.MOV.U32 R4, RZ, RZ, R10 ;  /* 0x000000ffff047224 */ /* 0x001fe400078e000a */
[----:B------:R-:W-:Y:S02]  /*8ca0*/  IMAD.MOV.U32 R5, RZ, RZ, R11 ;  /* 0x000000ffff057224 */ /* 0x000fe400078e000b */
[----:B------:R-:W4:Y:S02]  /*8cb0*/  LDL.64 R10, [R1+0xc38] ;  /* 0x000c3800010a7983 */ /* 0x000f240000100a00 */
[----:B------:R-:W-:Y:S02]  /*8cc0*/  IMAD.X R7, R5, 0x1, R3, P3 ;  /* 0x0000000105077824 */ /* 0x000fe400018e0603 */
[----:B-1----:R-:W3:Y:S04]  /*8cd0*/  LDL.64 R28, [R1+0xc20] ;  /* 0x000c2000011c7983 */ /* 0x002ee80000100a00 */
[----:B------:R3:W3:Y:S01]  /*8ce0*/  @P0 LDG.E.U16 R22, [R6.64] ;  /* 0x0000000406160981 */ /* 0x0006e2000c1e1500 */
[----:B------:R-:W-:-:S02]  /*8cf0*/  IADD3 R4, P3, R12, R2, RZ ;  /* 0x000000020c047210 */ /* 0x000fc40007f7e0ff */
[----:B--2---:R-:W-:Y:S01]  /*8d00*/  PRMT R24, RZ, 0x7610, R24 ;  /* 0x00007610ff187816 */ /* 0x004fe20000000018 */
[----:B------:R-:W2:Y:S01]  /*8d10*/  LDL.LU.64 R26, [R1+0x2208] ;  /* 0x00220800011a7983 */ /* 0x000ea20000300a00 */
[----:B------:R-:W-:Y:S01]  /*8d20*/  PRMT R25, RZ, 0x7610, R25 ;  /* 0x00007610ff197816 */ /* 0x000fe20000000019 */
[----:B------:R-:W-:-:S05]  /*8d30*/  IMAD.X R5, R13, 0x1, R3, P3 ;  /* 0x000000010d057824 */ /* 0x000fca00018e0603 */
[----:B------:R4:W2:Y:S04]  /*8d40*/  @P1 LDG.E.U16 R24, [R4.64] ;  /* 0x0000000404181981 */ /* 0x0008a8000c1e1500 */
[----:B------:R0:W2:Y:S02]  /*8d50*/  @P1 LDG.E.U16 R25, [R8.64] ;  /* 0x0000000408191981 */ /* 0x0000a4000c1e1500 */
[----:B0-----:R-:W-:Y:S02]  /*8d60*/  PRMT R8, RZ, 0x7610, R8 ;  /* 0x00007610ff087816 */ /* 0x001fe40000000008 */
[----:B------:R-:W-:Y:S02]  /*8d70*/  PRMT R9, RZ, 0x7610, R9 ;  /* 0x00007610ff097816 */ /* 0x000fe40000000009 */
[----:B----4-:R-:W-:-:S02]  /*8d80*/  IADD3 R4, P2, R10, R2, RZ ;  /* 0x000000020a047210 */ /* 0x010fc40007f5e0ff */
[----:B---3--:R-:W-:-:S03]  /*8d90*/  IADD3 R6, P0, R28, R2, RZ ;  /* 0x000000021c067210 */ /* 0x008fc60007f1e0ff */
[--C-:B------:R-:W-:Y:S01]  /*8da0*/  IMAD.X R5, R11, 0x1, R3.reuse, P2 ;  /* 0x000000010b057824 */ /* 0x100fe200010e0603 */
[----:B------:R-:W-:Y:S01]  /*8db0*/  STL [R1+0x914], R22 ;  /* 0x0009141601007387 */ /* 0x000fe20000100800 */
[----:B------:R-:W-:-:S03]  /*8dc0*/  IMAD.X R7, R29, 0x1, R3, P0 ;  /* 0x000000011d077824 */ /* 0x000fc600000e0603 */
[----:B------:R0:W-:Y:S04]  /*8dd0*/  STL [R1+0x90c], R23 ;  /* 0x00090c1701007387 */ /* 0x0001e80000100800 */
[----:B------:R-:W3:Y:S04]  /*8de0*/  @P1 LDG.E.U16 R8, [R4.64] ;  /* 0x0000000404081981 */ /* 0x000ee8000c1e1500 */
[----:B------:R-:W4:Y:S04]  /*8df0*/  LDL.64 R12, [R1+0xc48] ;  /* 0x000c4800010c7983 */ /* 0x000f280000100a00 */
[----:B0-----:R-:W4:Y:S04]  /*8e00*/  LDL.64 R22, [R1+0xc50] ;  /* 0x000c500001167983 */ /* 0x001f280000100a00 */
[----:B------:R4:W4:Y:S04]  /*8e10*/  @P1 LDG.E.U16 R9, [R6.64] ;  /* 0x0000000406091981 */ /* 0x000928000c1e1500 */
[----:B--2---:R-:W-:Y:S04]  /*8e20*/  STL [R1+0xa98], R24 ;  /* 0x000a981801007387 */ /* 0x004fe80000100800 */
[----:B------:R0:W-:Y:S01]  /*8e30*/  STL [R1+0xa9c], R25 ;  /* 0x000a9c1901007387 */ /* 0x0001e20000100800 */
[----:B------:R-:W-:-:S03]  /*8e40*/  ISETP.GT.AND P0, PT, R0, 0xb, PT ;  /* 0x0000000b0000780c */ /* 0x000fc60003f04270 */
[----:B------:R-:W2:Y:S04]  /*8e50*/  LDL.64 R10, [R1+0xc58] ;  /* 0x000c5800010a7983 */ /* 0x000ea80000100a00 */
[----:B------:R-:W2:Y:S04]  /*8e60*/  LDL.64 R28, [R1+0xc70] ;  /* 0x000c7000011c7983 */ /* 0x000ea80000100a00 */
[----:B0-----:R-:W2:Y:S01]  /*8e70*/  LDL.64 R24, [R1+0xc40] ;  /* 0x000c400001187983 */ /* 0x001ea20000100a00 */
[----:B------:R-:W-:Y:S02]  /*8e80*/  PRMT R26, RZ, 0x7610, R26 ;  /* 0x00007610ff1a7816 */ /* 0x000fe4000000001a */
[----:B------:R-:W-:Y:S01]  /*8e90*/  PRMT R27, RZ, 0x7610, R27 ;  /* 0x00007610ff1b7816 */ /* 0x000fe2000000001b */
[----:B---3--:R0:W-:Y:S01]  /*8ea0*/  STL [R1+0xa90], R8 ;  /* 0x000a900801007387 */ /* 0x0081e20000100800 */
[----:B----4-:R-:W-:-:S02]  /*8eb0*/  IADD3 R6, P2, R22, R2, RZ ;  /* 0x0000000216067210 */ /* 0x010fc40007f5e0ff */
[----:B0-----:R-:W-:Y:S01]  /*8ec0*/  IADD3 R8, P1, R12, R2, RZ ;  /* 0x000000020c087210 */ /* 0x001fe20007f3e0ff */
[----:B------:R0:W-:Y:S02]  /*8ed0*/  STL [R1+0xa94], R9 ;  /* 0x000a940901007387 */ /* 0x0001e40000100800 */
[--C-:B------:R-:W-:Y:S02]  /*8ee0*/  IMAD.X R7, R23, 0x1, R3.reuse, P2 ;  /* 0x0000000117077824 */ /* 0x100fe400010e0603 */
[----:B------:R-:W3:Y:S04]  /*8ef0*/  LDL.64 R22, [R1+0xc68] ;  /* 0x000c680001167983 */ /* 0x000ee80000100a00 */
[----:B------:R1:W4:Y:S01]  /*8f00*/  @P0 LDG.E.U16 R27, [R6.64] ;  /* 0x00000004061b0981 */ /* 0x000322000c1e1500 */
[----:B0-----:R-:W-:-:S03]  /*8f10*/  IMAD.X R9, R13, 0x1, R3, P1 ;  /* 0x000000010d097824 */ /* 0x001fc600008e0603 */
[----:B------:R-:W3:Y:S04]  /*8f20*/  LDL.LU.64 R12, [R1+0x2200] ;  /* 0x00220000010c7983 */ /* 0x000ee80000300a00 */
[----:B------:R0:W4:Y:S01]  /*8f30*/  @P0 LDG.E.U16 R26, [R8.64] ;  /* 0x00000004081a0981 */ /* 0x000122000c1e1500 */
[-C--:B--2---:R-:W-:Y:S01]  /*8f40*/  IADD3 R4, P2, R24, R2.reuse, RZ ;  /* 0x0000000218047210 */ /* 0x084fe20007f5e0ff */
[----:B-1----:R-:W-:Y:S02]  /*8f50*/  IMAD.MOV.U32 R6, RZ, RZ, R24 ;  /* 0x000000ffff067224 */ /* 0x002fe400078e0018 */
[----:B------:R-:W-:Y:S02]  /*8f60*/  IMAD.MOV.U32 R7, RZ, RZ, R25 ;  /* 0x000000ffff077224 */ /* 0x000fe400078e0019 */
[----:B------:R-:W2:Y:S02]  /*8f70*/  LDL.LU.64 R24, [R1+0x21f8] ;  /* 0x0021f80001187983 */ /* 0x000ea40000300a00 */
[----:B------:R-:W-:Y:S01]  /*8f80*/  IMAD.X R5, R7, 0x1, R3, P2 ;  /* 0x0000000107057824 */ /* 0x000fe200010e0603 */
[----:B------:R-:W-:-:S02]  /*8f90*/  IADD3 R6, P3, R10, R2, RZ ;  /* 0x000000020a067210 */ /* 0x000fc40007f7e0ff */
[----:B------:R-:W-:Y:S02]  /*8fa0*/  ISETP.GT.AND P1, PT, R0, 0xc, PT ;  /* 0x0000000c0000780c */ /* 0x000fe40003f24270 */
[----:B0-----:R-:W-:-:S05]  /*8fb0*/  IADD3 R8, P2, R28, R2, RZ ;  /* 0x000000021c087210 */ /* 0x001fca0007f5e0ff */
[----:B------:R-:W-:Y:S01]  /*8fc0*/  IMAD.X R9, R29, 0x1, R3, P2 ;  /* 0x000000011d097824 */ /* 0x000fe200010e0603 */
[----:B---3--:R-:W-:Y:S01]  /*8fd0*/  PRMT R13, RZ, 0x7610, R13 ;  /* 0x00007610ff0d7816 */ /* 0x008fe2000000000d */
[----:B----4-:R-:W-:Y:S05]  /*8fe0*/  STL [R1+0xa8c], R26 ;  /* 0x000a8c1a01007387 */ /* 0x010fea0000100800 */
        /* <DEDUP_REMOVED lines=29> */
[----:B------:R0:W-:Y:S04]  /*91c0*/  STL [R1+0xa7c], R25 ;  /* 0x000a7c1901007387 */ /* 0x0001e80000100800 */
[----:B------:R-:W2:Y:S04]  /*91d0*/  LDL.64 R10, [R1+0xc98] ;  /* 0x000c9800010a7983 */ /* 0x000ea80000100a00 */
[----:B------:R-:W2:Y:S04]  /*91e0*/  LDL.64 R26, [R1+0xcb0] ;  /* 0x000cb000011a7983 */ /* 0x000ea80000100a00 */
[----:B0-----:R-:W2:Y:S01]  /*91f0*/  LDL.64 R24, [R1+0xc80] ;  /* 0x000c800001187983 */ /* 0x001ea20000100a00 */
[----:B------:R-:W-:-:S02]  /*9200*/  ISETP.GT.AND P0, PT, R0, 0xd, PT ;  /* 0x0000000d0000780c */ /* 0x000fc40003f04270 */
[----:B------:R-:W-:Y:S02]  /*9210*/  PRMT R28, RZ, 0x7610, R28 ;  /* 0x00007610ff1c7816 */ /* 0x000fe4000000001c */
[----:B------:R-:W-:Y:S01]  /*9220*/  PRMT R29, RZ, 0x7610, R29 ;  /* 0x00007610ff1d7816 */ /* 0x000fe2000000001d */
[----:B---3--:R0:W-:Y:S01]  /*9230*/  STL [R1+0xa70], R8 ;  /* 0x000a700801007387 */ /* 0x0081e20000100800 */
[-C--:B----4-:R-:W-:Y:S02]  /*9240*/  IADD3 R6, P2, R12, R2.reuse, RZ ;  /* 0x000000020c067210 */ /* 0x090fe40007f5e0ff */
        /* <DEDUP_REMOVED lines=17> */
[----:B---3--:R-:W-:Y:S02]  /*9360*/  PRMT R23, RZ, 0x7610, R23 ;  /* 0x00007610ff177816 */ /* 0x008fe40000000017 */
[----:B------:R-:W-:-:S04]  /*9370*/  PRMT R22, RZ, 0x7610, R22 ;  /* 0x00007610ff167816 */ /* 0x000fc80000000016 */
[----:B------:R0:W3:Y:S04]  /*9380*/  @P0 LDG.E.U16 R23, [R4.64] ;  /* 0x0000000404170981 */ /* 0x0000e8000c1e1500 */
[----:B----4-:R-:W-:Y:S01]  /*9390*/  STL [R1+0xa6c], R28 ;  /* 0x000a6c1c01007387 */ /* 0x010fe20000100800 */
[----:B0-----:R-:W-:Y:S02]  /*93a0*/  IMAD.MOV.U32 R5, RZ, RZ, R11 ;  /* 0x000000ffff057224 */ /* 0x001fe400078e000b */
[----:B------:R-:W-:Y:S02]  /*93b0*/  IMAD.MOV.U32 R4, RZ, RZ, R10 ;  /* 0x000000ffff047224 */ /* 0x000fe400078e000a */
[----:B------:R-:W-:Y:S01]  /*93c0*/  IMAD.X R7, R5, 0x1, R3, P3 ;  /* 0x0000000105077824 */ /* 0x000fe200018e0603 */
[----:B------:R-:W-:Y:S01]  /*93d0*/  IADD3 R4, P3, R12, R2, RZ ;  /* 0x000000020c047210 */ /* 0x000fe20007f7e0ff */
[----:B------:R0:W-:Y:S01]  /*93e0*/  STL [R1+0xa68], R29 ;  /* 0x000a681d01007387 */ /* 0x0001e20000100800 */
[----:B--2---:R-:W-:-:S03]  /*93f0*/  PRMT R24, RZ, 0x7610, R24 ;  /* 0x00007610ff187816 */ /* 0x004fc60000000018 */
[----:B------:R-:W2:Y:S01]  /*9400*/  LDL.64 R10, [R1+0xcb8] ;  /* 0x000cb800010a7983 */ /* 0x000ea20000100a00 */
[----:B------:R-:W-:Y:S01]  /*9410*/  PRMT R25, RZ, 0x7610, R25 ;  /* 0x00007610ff197816 */ /* 0x000fe20000000019 */
[----:B------:R-:W-:Y:S02]  /*9420*/  IMAD.X R5, R13, 0x1, R3, P3 ;  /* 0x000000010d057824 */ /* 0x000fe400018e0603 */
[----:B------:R-:W4:Y:S04]  /*9430*/  @P0 LDG.E.U16 R22, [R6.64] ;  /* 0x0000000406160981 */ /* 0x000f28000c1e1500 */
[----:B0-----:R-:W3:Y:S04]  /*9440*/  LDL.64 R28, [R1+0xca0] ;  /* 0x000ca000011c7983 */ /* 0x001ee80000100a00 */
[----:B------:R2:W3:Y:S04]  /*9450*/  @P1 LDG.E.U16 R24, [R4.64] ;  /* 0x0000000404181981 */ /* 0x0004e8000c1e1500 */
[----:B------:R0:W3:Y:S04]  /*9460*/  @P1 LDG.E.U16 R25, [R8.64] ;  /* 0x0000000408191981 */ /* 0x0000e8000c1e1500 */
[----:B------:R-:W3:Y:S01]  /*9470*/  LDL.LU.64 R26, [R1+0x21d8] ;  /* 0x0021d800011a7983 */ /* 0x000ee20000300a00 */
[----:B0-----:R-:W-:-:S02]  /*9480*/  PRMT R8, RZ, 0x7610, R8 ;  /* 0x00007610ff087816 */ /* 0x001fc40000000008 */
[----:B------:R-:W-:Y:S02]  /*9490*/  PRMT R9, RZ, 0x7610, R9 ;  /* 0x00007610ff097816 */ /* 0x000fe40000000009 */
[-C--:B--2---:R-:W-:Y:S01]  /*94a0*/  IADD3 R4, P2, R10, R2.reuse, RZ ;  /* 0x000000020a047210 */ /* 0x084fe20007f5e0ff */
[----:B----4-:R-:W-:Y:S04]  /*94b0*/  STL [R1+0xa60], R22 ;  /* 0x000a601601007387 */ /* 0x010fe80000100800 */
[----:B------:R-:W-:Y:S01]  /*94c0*/  IMAD.X R5, R11, 0x1, R3, P2 ;  /* 0x000000010b057824 */ /* 0x000fe200010e0603 */
[----:B---3--:R0:W-:Y:S01]  /*94d0*/  STL [R1+0xa64], R23 ;  /* 0x000a641701007387 */ /* 0x0081e20000100800 */
[----:B------:R-:W-:-:S03]  /*94e0*/  IADD3 R6, P0, R28, R2, RZ ;  /* 0x000000021c067210 */ /* 0x000fc60007f1e0ff */
[----:B------:R-:W2:Y:S04]  /*94f0*/  LDL.64 R12, [R1+0xcc8] ;  /* 0x000cc800010c7983 */ /* 0x000ea80000100a00 */
[----:B------:R-:W3:Y:S04]  /*9500*/  @P1 LDG.E.U16 R8, [R4.64] ;  /* 0x0000000404081981 */ /* 0x000ee8000c1e1500 */
[----:B0-----:R-:W4:Y:S01]  /*9510*/  LDL.64 R22, [R1+0xcd0] ;  /* 0x000cd00001167983 */ /* 0x001f220000100a00 */
[----:B------:R-:W-:-:S03]  /*9520*/  IMAD.X R7, R29, 0x1, R3, P0 ;  /* 0x000000011d077824 */ /* 0x000fc600000e0603 */
[----:B------:R-:W-:Y:S04]  /*9530*/  STL [R1+0xa58], R24 ;  /* 0x000a581801007387 */ /* 0x000fe80000100800 */
[----:B------:R0:W-:Y:S04]  /*9540*/  STL [R1+0xa5c], R25 ;  /* 0x000a5c1901007387 */ /* 0x0001e80000100800 */
[----:B------:R4:W2:Y:S01]  /*9550*/  @P1 LDG.E.U16 R9, [R6.64] ;  /* 0x0000000406091981 */ /* 0x0008a2000c1e1500 */
[----:B------:R-:W-:-:S03]  /*9560*/  ISETP.GT.AND P0, PT, R0, 0xf, PT ;  /* 0x0000000f0000780c */ /* 0x000fc60003f04270 */
[----:B------:R-:W2:Y:S04]  /*9570*/  LDL.64 R28, [R1+0xcd8] ;  /* 0x000cd800011c7983 */ /* 0x000ea80000100a00 */
[----:B0-----:R-:W2:Y:S04]  /*9580*/  LDL.64 R24, [R1+0xcc0] ;  /* 0x000cc00001187983 */ /* 0x001ea80000100a00 */
[----:B------:R-:W2:Y:S01]  /*9590*/  LDL.64 R10, [R1+0xcf0] ;  /* 0x000cf000010a7983 */ /* 0x000ea20000100a00 */
[----:B------:R-:W-:Y:S02]  /*95a0*/  PRMT R18, RZ, 0x7610, R18 ;  /* 0x00007610ff127816 */ /* 0x000fe40000000012 */
[----:B------:R-:W-:-:S02]  /*95b0*/  PRMT R19, RZ, 0x7610, R19 ;  /* 0x00007610ff137816 */ /* 0x000fc40000000013 */
[-C--:B----4-:R-:W-:Y:S01]  /*95c0*/  IADD3 R6, P2, R22, R2.reuse, RZ ;  /* 0x0000000216067210 */ /* 0x090fe20007f5e0ff */
[----:B---3--:R2:W-:Y:S04]  /*95d0*/  STL [R1+0xa50], R8 ;  /* 0x000a500801007387 */ /* 0x0085e80000100800 */
[----:B------:R-:W-:Y:S01]  /*95e0*/  IMAD.X R7, R23, 0x1, R3, P2 ;  /* 0x0000000117077824 */ /* 0x000fe200010e0603 */
[----:B--2---:R-:W-:Y:S01]  /*95f0*/  IADD3 R8, P1, R12, R2, RZ ;  /* 0x000000020c087210 */ /* 0x004fe20007f3e0ff */
[----:B------:R0:W-:Y:S01]  /*9600*/  STL [R1+0xa54], R9 ;  /* 0x000a540901007387 */ /* 0x0001e20000100800 */
[----:B------:R-:W-:-:S03]  /*9610*/  PRMT R27, RZ, 0x7610, R27 ;  /* 0x00007610ff1b7816 */ /* 0x000fc6000000001b */
[----:B------:R-:W2:Y:S01]  /*9620*/  LDL.64 R22, [R1+0xce8] ;  /* 0x000ce80001167983 */ /* 0x000ea20000100a00 */
[----:B------:R-:W-:-:S03]  /*9630*/  IADD3 R4, P2, R24, R2, RZ ;  /* 0x0000000218047210 */ /* 0x000fc60007f5e0ff */
[----:B------:R1:W3:Y:S01]  /*9640*/  @P0 LDG.E.U16 R27, [R6.64] ;  /* 0x00000004061b0981 */ /* 0x0002e2000c1e1500 */
[--C-:B0-----:R-:W-:Y:S02]  /*9650*/  IMAD.X R9, R13, 0x1, R3.reuse, P1 ;  /* 0x000000010d097824 */ /* 0x101fe400008e0603 */
[----:B------:R-:W-:Y:S01]  /*9660*/  IMAD.X R5, R25, 0x1, R3, P2 ;  /* 0x0000000119057824 */ /* 0x000fe200010e0603 */
[----:B------:R-:W4:Y:S04]  /*9670*/  LDL.LU.64 R12, [R1+0x21d0] ;  /* 0x0021d000010c7983 */ /* 0x000f280000300a00 */
[----:B------:R-:W2:Y:S04]  /*9680*/  @P0 LDG.E.U16 R18, [R4.64] ;  /* 0x0000000404120981 */ /* 0x000ea8000c1e1500 */
[----:B------:R0:W3:Y:S01]  /*9690*/  @P0 LDG.E.U16 R19, [R8.64] ;  /* 0x0000000408130981 */ /* 0x0000e2000c1e1500 */
[----:B-1----:R-:W-:-:S03]  /*96a0*/  IADD3 R6, P3, R28, R2, RZ ;  /* 0x000000021c067210 */ /* 0x002fc60007f7e0ff */
[----:B------:R-:W4:Y:S02]  /*96b0*/  LDL.64 R24, [R1+0xce0] ;  /* 0x000ce00001187983 */ /* 0x000f240000100a00 */
[----:B------:R-:W-:Y:S01]  /*96c0*/  IMAD.X R7, R29, 0x1, R3, P3 ;  /* 0x000000011d077824 */ /* 0x000fe200018e0603 */
[----:B0-----:R-:W-:-:S05]  /*96d0*/  IADD3 R8, P2, R10, R2, RZ ;  /* 0x000000020a087210 */ /* 0x001fca0007f5e0ff */
[----:B------:R-:W-:Y:S01]  /*96e0*/  IMAD.X R9, R11, 0x1, R3, P2 ;  /* 0x000000010b097824 */ /* 0x000fe200010e0603 */
[----:B--2---:R-:W-:Y:S04]  /*96f0*/  STL [R1+0xa44], R18 ;  /* 0x000a441201007387 */ /* 0x004fe80000100800 */
[----:B---3--:R0:W-:Y:S04]  /*9700*/  STL [R1+0xa4c], R19 ;  /* 0x000a4c1301007387 */ /* 0x0081e80000100800 */
[----:B------:R-:W2:Y:S04]  /*9710*/  LDL.64 R28, [R1+0xd10] ;  /* 0x000d1000011c7983 */ /* 0x000ea80000100a00 */
[----:B0-----:R-:W3:Y:S04]  /*9720*/  LDL.64 R18, [R1+0xcf8] ;  /* 0x000cf80001127983 */ /* 0x001ee80000100a00 */
[----:B------:R-:W3:Y:S01]  /*9730*/  LDL.LU.64 R10, [R1+0x21c8] ;  /* 0x0021c800010a7983 */ /* 0x000ee20000300a00 */
[----:B------:R-:W-:-:S02]  /*9740*/  ISETP.GT.AND P1, PT, R0, 0x10, PT ;  /* 0x000000100000780c */ /* 0x000fc40003f24270 */
[----:B------:R-:W-:Y:S02]  /*9750*/  PRMT R26, RZ, 0x7610, R26 ;  /* 0x00007610ff1a7816 */ /* 0x000fe4000000001a */
[----:B----4-:R-:W-:-:S04]  /*9760*/  PRMT R13, RZ, 0x7610, R13 ;  /* 0x00007610ff0d7816 */ /* 0x010fc8000000000d */
[----:B------:R0:W4:Y:S01]  /*9770*/  @P0 LDG.E.U16 R26, [R6.64] ;  /* 0x00000004061a0981 */ /* 0x000122000c1e1500 */
[----:B------:R-:W-:Y:S02]  /*9780*/  ISETP.GT.AND P0, PT, R0, 0x11, PT ;  /* 0x000000110000780c */ /* 0x000fe40003f04270 */
[-C--:B------:R-:W-:Y:S02]  /*9790*/  IADD3 R4, P3, R22, R2.reuse, RZ ;  /* 0x0000000216047210 */ /* 0x080fe40007f7e0ff */
[----:B------:R2:W4:Y:S01]  /*97a0*/  @P1 LDG.E.U16 R13, [R8.64] ;  /* 0x00000004080d1981 */ /* 0x000522000c1e1500 */
[----:B0-----:R-:W-:-:S05]  /*97b0*/  IADD3 R6, P2, R24, R2, RZ ;  /* 0x0000000218067210 */ /* 0x001fca0007f5e0ff */
[--C-:B------:R-:W-:Y:S02]  /*97c0*/  IMAD.X R7, R25, 0x1, R3.reuse, P2 ;  /* 0x0000000119077824 */ /* 0x100fe400010e0603 */
[----:B------:R-:W-:Y:S02]  /*97d0*/  IMAD.X R5, R23, 0x1, R3, P3 ;  /* 0x0000000117057824 */ /* 0x000fe400018e0603 */
[----:B------:R-:W4:Y:S01]  /*97e0*/  LDL.64 R22, [R1+0xd08] ;  /* 0x000d080001167983 */ /* 0x000f220000100a00 */
[----:B--2---:R-:W-:Y:S02]  /*97f0*/  IADD3 R8, P2, R28, R2, RZ ;  /* 0x000000021c087210 */ /* 0x004fe40007f5e0ff */
[----:B---3--:R-:W-:-:S03]  /*9800*/  PRMT R10, RZ, 0x7610, R10 ;  /* 0x00007610ff0a7816 */ /* 0x008fc6000000000a */
[----:B------:R-:W-:-:S03]  /*9810*/  IMAD.X R9, R29, 0x1, R3, P2 ;  /* 0x000000011d097824 */ /* 0x000fc600010e0603 */
[----:B------:R0:W2:Y:S02]  /*9820*/  @P1 LDG.E.U16 R10, [R6.64] ;  /* 0x00000004060a1981 */ /* 0x0000a4000c1e1500 */
[----:B0-----:R-:W-:-:S06]  /*9830*/  PRMT R6, RZ, 0x7610, R6 ;  /* 0x00007610ff067816 */ /* 0x001fcc0000000006 */
[----:B------:R-:W3:Y:S01]  /*9840*/  @P0 LDG.E.U16 R6, [R8.64] ;  /* 0x0000000408060981 */ /* 0x000ee2000c1e1500 */
[----:B------:R-:W-:-:S06]  /*9850*/  PRMT R11, RZ, 0x7610, R11 ;  /* 0x00007610ff0b7816 */ /* 0x000fcc000000000b */
[----:B------:R0:W2:Y:S01]  /*9860*/  @P1 LDG.E.U16 R11, [R4.64] ;  /* 0x00000004040b1981 */ /* 0x0000a2000c1e1500 */
[----:B------:R-:W-:Y:S02]  /*9870*/  PRMT R12, RZ, 0x7610, R12 ;  /* 0x00007610ff0c7816 */ /* 0x000fe4000000000c */
[----:B0-----:R-:W-:-:S05]  /*9880*/  IADD3 R4, P3, R18, R2, RZ ;  /* 0x0000000212047210 */ /* 0x001fca0007f7e0ff */
[----:B------:R-:W-:Y:S01]  /*9890*/  IMAD.X R5, R19, 0x1, R3, P3 ;  /* 0x0000000113057824 */ /* 0x000fe200018e0603 */
[----:B----4-:R-:W-:Y:S04]  /*98a0*/  STL [R1+0xa40], R26 ;  /* 0x000a401a01007387 */ /* 0x010fe80000100800 */
[----:B------:R0:W4:Y:S04]  /*98b0*/  @P1 LDG.E.U16 R12, [R4.64] ;  /* 0x00000004040c1981 */ /* 0x000128000c1e1500 */
[----:B------:R1:W-:Y:S04]  /*98c0*/  STL [R1+0xa48], R27 ;  /* 0x000a481b01007387 */ /* 0x0003e80000100800 */
[----:B------:R-:W2:Y:S01]  /*98d0*/  LDL.64 R24, [R1+0xd18] ;  /* 0x000d180001187983 */ /* 0x000ea20000100a00 */
[----:B0-----:R-:W-:-:S03]  /*98e0*/  IADD3 R4, P1, R22, R2, RZ ;  /* 0x0000000216047210 */ /* 0x001fc60007f3e0ff */
[----:B-1----:R-:W2:Y:S02]  /*98f0*/  LDL.64 R26, [R1+0xd00] ;  /* 0x000d0000011a7983 */ /* 0x002ea40000100a00 */
[----:B------:R-:W-:Y:S02]  /*9900*/  IMAD.X R5, R23, 0x1, R3, P1 ;  /* 0x0000000117057824 */ /* 0x000fe400008e0603 */
[----:B------:R-:W4:Y:S04]  /*9910*/  LDL.LU.64 R18, [R1+0x21c0] ;  /* 0x0021c00001127983 */ /* 0x000f280000300a00 */
[----:B------:R-:W4:Y:S04]  /*9920*/  LDL.64 R28, [R1+0xd30] ;  /* 0x000d3000011c7983 */ /* 0x000f280000100a00 */
[----:B---3--:R2:W-:Y:S04]  /*9930*/  STL [R1+0xa3c], R6 ;  /* 0x000a3c0601007387 */ /* 0x0085e80000100800 */
[----:B------:R-:W3:Y:S01]  /*9940*/  LDL.LU.64 R22, [R1+0x21b8] ;  /* 0x0021b80001167983 */ /* 0x000ee20000300a00 */
[----:B--2---:R-:W-:-:S05]  /*9950*/  IADD3 R6, P2, R26, R2, RZ ;  /* 0x000000021a067210 */ /* 0x004fca0007f5e0ff */
[----:B------:R-:W-:Y:S01]  /*9960*/  IMAD.X R7, R27, 0x1, R3, P2 ;  /* 0x000000011b077824 */ /* 0x000fe200010e0603 */
[----:B------:R-:W-:Y:S01]  /*9970*/  ISETP.GT.AND P2, PT, R0, 0x12, PT ;  /* 0x000000120000780c */ /* 0x000fe20003f44270 */
[----:B------:R-:W2:Y:S01]  /*9980*/  LDL.64 R26, [R1+0xd28] ;  /* 0x000d2800011a7983 */ /* 0x000ea20000100a00 */
[----:B----4-:R-:W-:Y:S02]  /*9990*/  PRMT R19, RZ, 0x7610, R19 ;  /* 0x00007610ff137816 */ /* 0x010fe40000000013 */
[----:B---3--:R-:W-:Y:S02]  /*99a0*/  PRMT R23, RZ, 0x7610, R23 ;  /* 0x00007610ff177816 */ /* 0x008fe40000000017 */
[----:B------:R-:W-:-:S04]  /*99b0*/  PRMT R22, RZ, 0x7610, R22 ;  /* 0x00007610ff167816 */ /* 0x000fc80000000016 */
[----:B------:R0:W3:Y:S04]  /*99c0*/  @P0 LDG.E.U16 R23, [R4.64] ;  /* 0x0000000404170981 */ /* 0x0000e8000c1e1500 */
[----:B------:R1:W4:Y:S01]  /*99d0*/  @P0 LDG.E.U16 R22, [R6.64] ;  /* 0x0000000406160981 */ /* 0x000322000c1e1500 */
[----:B0-----:R-:W-:-:S05]  /*99e0*/  IADD3 R4, P1, R24, R2, RZ ;  /* 0x0000000218047210 */ /* 0x001fca0007f3e0ff */
[----:B------:R-:W-:Y:S01]  /*99f0*/  IMAD.X R5, R25, 0x1, R3, P1 ;  /* 0x0000000119057824 */ /* 0x000fe200008e0603 */
[----:B-1----:R-:W-:-:S04]  /*9a00*/  IADD3 R6, P1, R28, R2, RZ ;  /* 0x000000021c067210 */ /* 0x002fc80007f3e0ff */
[----:B------:R0:W2:Y:S01]  /*9a10*/  @P0 LDG.E.U16 R19, [R4.64] ;  /* 0x0000000404130981 */ /* 0x0000a2000c1e1500 */
[----:B------:R-:W-:Y:S01]  /*9a20*/  IMAD.X R7, R29, 0x1, R3, P1 ;  /* 0x000000011d077824 */ /* 0x000fe200008e0603 */
[----:B0-----:R-:W-:-:S06]  /*9a30*/  PRMT R4, RZ, 0x7610, R4 ;  /* 0x00007610ff047816 */ /* 0x001fcc0000000004 */
[----:B------:R-:W2:Y:S04]  /*9a40*/  @P2 LDG.E.U16 R4, [R6.64] ;  /* 0x0000000406042981 */ /* 0x000ea8000c1e1500 */
[----:B----4-:R-:W-:Y:S04]  /*9a50*/  STL [R1+0x908], R22 ;  /* 0x0009081601007387 */ /* 0x010fe80000100800 */
[----:B---3--:R0:W-:Y:S04]  /*9a60*/  STL [R1+0xa38], R23 ;  /* 0x000a381701007387 */ /* 0x0081e80000100800 */
[----:B------:R-:W3:Y:S04]  /*9a70*/  LDL.64 R24, [R1+0xd38] ;  /* 0x000d380001187983 */ /* 0x000ee80000100a00 */
[----:B0-----:R-:W4:Y:S04]  /*9a80*/  LDL.64 R22, [R1+0xd20] ;  /* 0x000d200001167983 */ /* 0x001f280000100a00 */
[----:B--2---:R0:W-:Y:S04]  /*9a90*/  STL [R1+0xa2c], R19 ;  /* 0x000a2c1301007387 */ /* 0x0041e80000100800 */
[----:B0-----:R-:W2:Y:S04]  /*9aa0*/  LDL.LU R19, [R1+0x21b4] ;  /* 0x0021b40001137983 */ /* 0x001ea80000300800 */
[----:B------:R-:W2:Y:S04]  /*9ab0*/  LDL.64 R28, [R1+0xd50] ;  /* 0x000d5000011c7983 */ /* 0x000ea80000100a00 */
[----:B------:R0:W-:Y:S02]  /*9ac0*/  STL [R1+0xa28], R4 ;  /* 0x000a280401007387 */ /* 0x0001e40000100800 */
[----:B0-----:R-:W-:-:S02]  /*9ad0*/  IADD3 R4, P0, R26, R2, RZ ;  /* 0x000000021a047210 */ /* 0x001fc40007f1e0ff */
[----:B------:R-:W2:Y:S03]  /*9ae0*/  LDL.LU R26, [R1+0x21b0] ;  /* 0x0021b000011a7983 */ /* 0x000ea60000300800 */
[----:B------:R-:W-:Y:S01]  /*9af0*/  IMAD.X R5, R27, 0x1, R3, P0 ;  /* 0x000000011b057824 */ /* 0x000fe200000e0603 */
[----:B--2---:R-:W-:-:S06]  /*9b00*/  PRMT R26, RZ, 0x7610, R26 ;  /* 0x00007610ff1a7816 */ /* 0x004fcc000000001a */
[----:B------:R4:W2:Y:S02]  /*9b10*/  @P2 LDG.E.U16 R26, [R4.64] ;  /* 0x00000004041a2981 */ /* 0x0008a4000c1e1500 */
[----:B----4-:R-:W-:Y:S02]  /*9b20*/  IADD3 R4, P0, R22, R2, RZ ;  /* 0x0000000216047210 */ /* 0x010fe40007f1e0ff */
[----:B--2---:R0:W-:Y:S04]  /*9b30*/  STL [R1+0xa24], R26 ;  /* 0x000a241a01007387 */ /* 0x0041e80000100800 */
[----:B0-----:R-:W2:Y:S04]  /*9b40*/  LDL.64 R26, [R1+0xd48] ;  /* 0x000d4800011a7983 */ /* 0x001ea80000100a00 */
[----:B------:R-:W4:Y:S01]  /*9b50*/  LDL.LU R22, [R1+0x21ac] ;  /* 0x0021ac0001167983 */ /* 0x000f220000300800 */
[----:B------:R-:W-:Y:S01]  /*9b60*/  IMAD.X R5, R23, 0x1, R3, P0 ;  /* 0x0000000117057824 */ /* 0x000fe200000e0603 */
[----:B----4-:R-:W-:-:S06]  /*9b70*/  PRMT R22, RZ, 0x7610, R22 ;  /* 0x00007610ff167816 */ /* 0x010fcc0000000016 */
[----:B------:R3:W4:Y:S02]  /*9b80*/  @P2 LDG.E.U16 R22, [R4.64] ;  /* 0x0000000404162981 */ /* 0x000724000c1e1500 */
[----:B---3--:R-:W-:Y:S02]  /*9b90*/  IADD3 R4, P0, R24, R2, RZ ;  /* 0x0000000218047210 */ /* 0x008fe40007f1e0ff */
[----:B----4-:R0:W-:Y:S04]  /*9ba0*/  STL [R1+0xa20], R22 ;  /* 0x000a201601007387 */ /* 0x0101e80000100800 */
[----:B0-----:R-:W3:Y:S04]  /*9bb0*/  LDL.64 R22, [R1+0xd40] ;  /* 0x000d400001167983 */ /* 0x001ee80000100a00 */
[----:B------:R-:W4:Y:S01]  /*9bc0*/  LDL.LU R24, [R1+0x21a8] ;  /* 0x0021a80001187983 */ /* 0x000f220000300800 */
[----:B------:R-:W-:Y:S01]  /*9bd0*/  IMAD.X R5, R25, 0x1, R3, P0 ;  /* 0x0000000119057824 */ /* 0x000fe200000e0603 */
[----:B----4-:R-:W-:-:S06]  /*9be0*/  PRMT R24, RZ, 0x7610, R24 ;  /* 0x00007610ff187816 */ /* 0x010fcc0000000018 */
[----:B------:R0:W4:Y:S02]  /*9bf0*/  @P2 LDG.E.U16 R24, [R4.64] ;  /* 0x0000000404182981 */ /* 0x000124000c1e1500 */
[----:B0-----:R-:W-:Y:S02]  /*9c00*/  IADD3 R4, P0, R28, R2, RZ ;  /* 0x000000021c047210 */ /* 0x001fe40007f1e0ff */
[----:B----4-:R0:W-:Y:S04]  /*9c10*/  STL [R1+0xa1c], R24 ;  /* 0x000a1c1801007387 */ /* 0x0101e80000100800 */
[----:B0-----:R-:W4:Y:S04]  /*9c20*/  LDL.64 R24, [R1+0xd58] ;  /* 0x000d580001187983 */ /* 0x001f280000100a00 */
[----:B------:R-:W2:Y:S01]  /*9c30*/  LDL.LU R28, [R1+0x21a4] ;  /* 0x0021a400011c7983 */ /* 0x000ea20000300800 */
[----:B------:R-:W-:Y:S01]  /*9c40*/  ISETP.GT.AND P1, PT, R0, 0x13, PT ;  /* 0x000000130000780c */ /* 0x000fe20003f24270 */
[----:B------:R-:W-:Y:S01]  /*9c50*/  IMAD.X R5, R29, 0x1, R3, P0 ;  /* 0x000000011d057824 */ /* 0x000fe200000e0603 */
[----:B--2---:R-:W-:-:S11]  /*9c60*/  PRMT R28, RZ, 0x7610, R28 ;  /* 0x00007610ff1c7816 */ /* 0x004fd6000000001c */
[----:B------:R0:W2:Y:S02]  /*9c70*/  @P1 LDG.E.U16 R28, [R4.64] ;  /* 0x00000004041c1981 */ /* 0x0000a4000c1e1500 */
[----:B0-----:R-:W-:Y:S02]  /*9c80*/  IADD3 R4, P0, R26, R2, RZ ;  /* 0x000000021a047210 */ /* 0x001fe40007f1e0ff */
[----:B--2---:R0:W-:Y:S04]  /*9c90*/  STL [R1+0xa18], R28 ;  /* 0x000a181c01007387 */ /* 0x0041e80000100800 */
[----:B0-----:R-:W2:Y:S04]  /*9ca0*/  LDL.64 R28, [R1+0xd70] ;  /* 0x000d7000011c7983 */ /* 0x001ea80000100a00 */
[----:B------:R-:W2:Y:S01]  /*9cb0*/  LDL.LU R26, [R1+0x21a0] ;  /* 0x0021a000011a7983 */ /* 0x000ea20000300800 */
[----:B------:R-:W-:Y:S01]  /*9cc0*/  IMAD.X R5, R27, 0x1, R3, P0 ;  /* 0x000000011b057824 */ /* 0x000fe200000e0603 */
[----:B--2---:R-:W-:-:S06]  /*9cd0*/  PRMT R26, RZ, 0x7610, R26 ;  /* 0x00007610ff1a7816 */ /* 0x004fcc000000001a */
[----:B------:R3:W2:Y:S02]  /*9ce0*/  @P1 LDG.E.U16 R26, [R4.64] ;  /* 0x00000004041a1981 */ /* 0x0006a4000c1e1500 */
[----:B---3--:R-:W-:Y:S02]  /*9cf0*/  IADD3 R4, P0, R22, R2, RZ ;  /* 0x0000000216047210 */ /* 0x008fe40007f1e0ff */
[----:B--2---:R0:W-:Y:S04]  /*9d00*/  STL [R1+0xa14], R26 ;  /* 0x000a141a01007387 */ /* 0x0041e80000100800 */
[----:B0-----:R-:W2:Y:S04]  /*9d10*/  LDL.64 R26, [R1+0xd68] ;  /* 0x000d6800011a7983 */ /* 0x001ea80000100a00 */
[----:B------:R-:W3:Y:S01]  /*9d20*/  LDL.LU R22, [R1+0x219c] ;  /* 0x00219c0001167983 */ /* 0x000ee20000300800 */
[----:B------:R-:W-:Y:S01]  /*9d30*/  IMAD.X R5, R23, 0x1, R3, P0 ;  /* 0x0000000117057824 */ /* 0x000fe200000e0603 */
[----:B---3--:R-:W-:-:S06]  /*9d40*/  PRMT R22, RZ, 0x7610, R22 ;  /* 0x00007610ff167816 */ /* 0x008fcc0000000016 */
[----:B------:R4:W3:Y:S02]  /*9d50*/  @P1 LDG.E.U16 R22, [R4.64] ;  /* 0x0000000404161981 */ /* 0x0008e4000c1e1500 */
[----:B----4-:R-:W-:Y:S02]  /*9d60*/  IADD3 R4, P0, R24, R2, RZ ;  /* 0x0000000218047210 */ /* 0x010fe40007f1e0ff */
[----:B---3--:R0:W-:Y:S04]  /*9d70*/  STL [R1+0xa10], R22 ;  /* 0x000a101601007387 */ /* 0x0081e80000100800 */
        /* <DEDUP_REMOVED lines=121> */
[----:B0-----:R-:W-:-:S05]  /*a510*/  IADD3 R4, P0, R28, R2, RZ ;  /* 0x000000021c047210 */ /* 0x001fca0007f1e0ff */
[----:B------:R-:W-:Y:S01]  /*a520*/  IMAD.X R5, R29, 0x1, R3, P0 ;  /* 0x000000011d057824 */ /* 0x000fe200000e0603 */
[----:B------:R-:W-:Y:S02]  /*a530*/  ISETP.GT.AND P1, PT, R0, 0x18, PT ;  /* 0x000000180000780c */ /* 0x000fe40003f24270 */
[----:B------:R-:W-:Y:S02]  /*a540*/  PRMT R9, RZ, 0x7610, R9 ;  /* 0x00007610ff097816 */ /* 0x000fe40000000009 */
[----:B------:R-:W-:-:S09]  /*a550*/  PRMT R8, RZ, 0x7610, R8 ;  /* 0x00007610ff087816 */ /* 0x000fd20000000008 */
[----:B------:R2:W3:Y:S04]  /*a560*/  @P1 LDG.E.U16 R9, [R4.64] ;  /* 0x0000000404091981 */ /* 0x0004e8000c1e1500 */
[----:B----4-:R0:W-:Y:S04]  /*a570*/  STL [R1+0x90], R24 ;  /* 0x0000901801007387 */ /* 0x0101e80000100800 */
[----:B------:R-:W4:Y:S04]  /*a580*/  LDL.64 R28, [R1+0xe10] ;  /* 0x000e1000011c7983 */ /* 0x000f280000100a00 */
[----:B0-----:R-:W4:Y:S01]  /*a590*/  LDL.64 R24, [R1+0xdf8] ;  /* 0x000df80001187983 */ /* 0x001f220000100a00 */
[----:B--2---:R-:W-:-:S05]  /*a5a0*/  IADD3 R4, P0, R26, R2, RZ ;  /* 0x000000021a047210 */ /* 0x004fca0007f1e0ff */
[----:B------:R-:W-:Y:S01]  /*a5b0*/  IMAD.X R5, R27, 0x1, R3, P0 ;  /* 0x000000011b057824 */ /* 0x000fe200000e0603 */
[----:B------:R-:W-:Y:S01]  /*a5c0*/  PRMT R6, RZ, 0x7610, R6 ;  /* 0x00007610ff067816 */ /* 0x000fe20000000006 */
[----:B------:R-:W2:Y:S04]  /*a5d0*/  LDL.64 R26, [R1+0xe08] ;  /* 0x000e0800011a7983 */ /* 0x000ea80000100a00 */
[----:B------:R3:W2:Y:S02]  /*a5e0*/  @P1 LDG.E.U16 R8, [R4.64] ;  /* 0x0000000404081981 */ /* 0x0006a4000c1e1500 */
[----:B---3--:R-:W-:-:S05]  /*a5f0*/  IADD3 R4, P0, R22, R2, RZ ;  /* 0x0000000216047210 */ /* 0x008fca0007f1e0ff */
[----:B------:R-:W-:Y:S01]  /*a600*/  IMAD.X R5, R23, 0x1, R3, P0 ;  /* 0x0000000117057824 */ /* 0x000fe200000e0603 */
[----:B------:R-:W-:Y:S01]  /*a610*/  PRMT R7, RZ, 0x7610, R7 ;  /* 0x00007610ff077816 */ /* 0x000fe20000000007 */
[----:B------:R-:W3:Y:S04]  /*a620*/  LDL.64 R22, [R1+0xe00] ;  /* 0x000e000001167983 */ /* 0x000ee80000100a00 */
[----:B------:R4:W2:Y:S02]  /*a630*/  @P1 LDG.E.U16 R6, [R4.64] ;  /* 0x0000000404061981 */ /* 0x0008a4000c1e1500 */
[----:B----4-:R-:W-:-:S05]  /*a640*/  IADD3 R4, P0, R24, R2, RZ ;  /* 0x0000000218047210 */ /* 0x010fca0007f1e0ff */
[----:B------:R-:W-:Y:S02]  /*a650*/  IMAD.X R5, R25, 0x1, R3, P0 ;  /* 0x0000000119057824 */ /* 0x000fe400000e0603 */
[----:B------:R-:W4:Y:S04]  /*a660*/  LDL.64 R24, [R1+0xe18] ;  /* 0x000e180001187983 */ /* 0x000f280000100a00 */
[----:B------:R0:W2:Y:S02]  /*a670*/  @P1 LDG.E.U16 R7, [R4.64] ;  /* 0x0000000404071981 */ /* 0x0000a4000c1e1500 */
[----:B0-----:R-:W-:Y:S02]  /*a680*/  IADD3 R4, P0, R28, R2, RZ ;  /* 0x000000021c047210 */ /* 0x001fe40007f1e0ff */
[----:B------:R-:W2:Y:S01]  /*a690*/  LDL.LU R28, [R1+0x2154] ;  /* 0x00215400011c7983 */ /* 0x000ea20000300800 */
[----:B------:R-:W-:-:S02]  /*a6a0*/  ISETP.GT.AND P1, PT, R0, 0x19, PT ;  /* 0x000000190000780c */ /* 0x000fc40003f24270 */
[----:B------:R-:W-:Y:S01]  /*a6b0*/  IMAD.X R5, R29, 0x1, R3, P0 ;  /* 0x000000011d057824 */ /* 0x000fe200000e0603 */
[----:B--2---:R-:W-:-:S10]  /*a6c0*/  PRMT R28, RZ, 0x7610, R28 ;  /* 0x00007610ff1c7816 */ /* 0x004fd4000000001c */
        /* <DEDUP_REMOVED lines=158> */
[----:B------:R-:W-:-:S02]  /*b0b0*/  PRMT R19, RZ, 0x7610, R19 ;  /* 0x00007610ff137816 */ /* 0x000fc40000000013 */
[----:B---3--:R-:W-:-:S06]  /*b0c0*/  PRMT R22, RZ, 0x7610, R22 ;  /* 0x00007610ff167816 */ /* 0x008fcc0000000016 */
[----:B------:R4:W3:Y:S02]  /*b0d0*/  @P1 LDG.E.U16 R22, [R4.64] ;  /* 0x0000000404161981 */ /* 0x0008e4000c1e1500 */
[----:B----4-:R-:W-:-:S05]  /*b0e0*/  IADD3 R4, P0, R24, R2, RZ ;  /* 0x0000000218047210 */ /* 0x010fca0007f1e0ff */
[----:B------:R-:W-:-:S05]  /*b0f0*/  IMAD.X R5, R25, 0x1, R3, P0 ;  /* 0x0000000119057824 */ /* 0x000fca00000e0603 */
[----:B------:R0:W4:Y:S01]  /*b100*/  @P1 LDG.E.U16 R19, [R4.64] ;  /* 0x0000000404131981 */ /* 0x000122000c1e1500 */
[----:B------:R-:W-:Y:S02]  /*b110*/  ISETP.GT.AND P1, PT, R0, 0x1f, PT ;  /* 0x0000001f0000780c */ /* 0x000fe40003f24270 */
[----:B------:R-:W-:Y:S02]  /*b120*/  PRMT R21, RZ, 0x7610, R21 ;  /* 0x00007610ff157816 */ /* 0x000fe40000000015 */
[----:B0-----:R-:W-:-:S05]  /*b130*/  IADD3 R4, P0, R28, R2, RZ ;  /* 0x000000021c047210 */ /* 0x001fca0007f1e0ff */
[----:B------:R-:W-:-:S05]  /*b140*/  IMAD.X R5, R29, 0x1, R3, P0 ;  /* 0x000000011d057824 */ /* 0x000fca00000e0603 */
[----:B------:R2:W4:Y:S02]  /*b150*/  @P1 LDG.E.U16 R21, [R4.64] ;  /* 0x0000000404151981 */ /* 0x000524000c1e1500 */
[----:B--2---:R-:W-:-:S05]  /*b160*/  IADD3 R4, P0, R26, R2, RZ ;  /* 0x000000021a047210 */ /* 0x004fca0007f1e0ff */
[----:B------:R-:W-:Y:S01]  /*b170*/  IMAD.X R5, R27, 0x1, R3, P0 ;  /* 0x000000011b057824 */ /* 0x000fe200000e0603 */
[----:B---3--:R0:W-:Y:S04]  /*b180*/  STL [R1+0x34], R22 ;  /* 0x0000341601007387 */ /* 0x0081e80000100800 */
[----:B------:R-:W2:Y:S04]  /*b190*/  LDL.64 R24, [R1+0xed8] ;  /* 0x000ed80001187983 */ /* 0x000ea80000100a00 */
[----:B0-----:R-:W3:Y:S04]  /*b1a0*/  LDL.64 R22, [R1+0xec0] ;  /* 0x000ec00001167983 */ /* 0x001ee80000100a00 */
[----:B----4-:R0:W-:Y:S04]  /*b1b0*/  STL [R1+0x30], R19 ;  /* 0x0000301301007387 */ /* 0x0101e80000100800 */
[----:B0-----:R-:W4:Y:S04]  /*b1c0*/  LDL.LU R19, [R1+0x20f8] ;  /* 0x0020f80001137983 */ /* 0x001f280000300800 */
[----:B------:R-:W2:Y:S04]  /*b1d0*/  LDL.LU.64 R28, [R1+0x20f0] ;  /* 0x0020f000011c7983 */ /* 0x000ea80000300a00 */
[----:B------:R-:W2:Y:S02]  /*b1e0*/  LDL.LU.64 R26, [R1+0x20e8] ;  /* 0x0020e800011a7983 */ /* 0x000ea40000300a00 */
[----:B--2---:R-:W-:-:S06]  /*b1f0*/  PRMT R27, RZ, 0x7610, R27 ;  /* 0x00007610ff1b7816 */ /* 0x004fcc000000001b */
[----:B------:R-:W2:Y:S04]  /*b200*/  @P1 LDG.E.U16 R27, [R4.64] ;  /* 0x00000004041b1981 */ /* 0x000ea8000c1e1500 */
[----:B------:R-:W-:Y:S04]  /*b210*/  STL [R1+0x2c], R21 ;  /* 0x00002c1501007387 */ /* 0x000fe80000100800 */
[----:B--2---:R0:W-:Y:S04]  /*b220*/  STL [R1+0x28], R27 ;  /* 0x0000281b01007387 */ /* 0x0041e80000100800 */
[----:B0-----:R-:W2:Y:S01]  /*b230*/  LDL.LU R27, [R1+0x20e0] ;  /* 0x0020e000011b7983 */ /* 0x001ea20000300800 */
[----:B---3--:R-:W-:-:S05]  /*b240*/  IADD3 R4, P0, R22, R2, RZ ;  /* 0x0000000216047210 */ /* 0x008fca0007f1e0ff */
[----:B------:R-:W-:Y:S01]  /*b250*/  IMAD.X R5, R23, 0x1, R3, P0 ;  /* 0x0000000117057824 */ /* 0x000fe200000e0603 */
[----:B------:R-:W-:Y:S01]  /*b260*/  PRMT R28, RZ, 0x7610, R28 ;  /* 0x00007610ff1c7816 */ /* 0x000fe2000000001c */
[----:B------:R-:W3:Y:S04]  /*b270*/  LDL.LU.64 R22, [R1+0x20d8] ;  /* 0x0020d80001167983 */ /* 0x000ee80000300a00 */
[----:B------:R-:W0:Y:S01]  /*b280*/  S2R R21, SR_TID.X ;  /* 0x0000000000157919 */ /* 0x000e220000002100 */
[----:B--2---:R-:W-:-:S06]  /*b290*/  PRMT R27, RZ, 0x7610, R27 ;  /* 0x00007610ff1b7816 */ /* 0x004fcc000000001b */
[----:B------:R1:W2:Y:S02]  /*b2a0*/  @P1 LDG.E.U16 R27, [R4.64] ;  /* 0x00000004041b1981 */ /* 0x0002a4000c1e1500 */
[----:B-1----:R-:W-:-:S05]  /*b2b0*/  IADD3 R4, P0, R24, R2, RZ ;  /* 0x0000000218047210 */ /* 0x002fca0007f1e0ff */
[----:B------:R-:W-:-:S05]  /*b2c0*/  IMAD.X R5, R25, 0x1, R3, P0 ;  /* 0x0000000119057824 */ /* 0x000fca00000e0603 */
[----:B------:R-:W3:Y:S01]  /*b2d0*/  @P1 LDG.E.U16 R28, [R4.64] ;  /* 0x00000004041c1981 */ /* 0x000ee2000c1e1500 */
[----:B0-----:R-:W-:-:S03]  /*b2e0*/  LOP3.LUT R21, R21, 0x1f, RZ, 0xc0, !PT ;  /* 0x0000001f15157812 */ /* 0x001fc600078ec0ff */
[----:B------:R-:W-:Y:S01]  /*b2f0*/  BAR.SYNC.DEFER_BLOCKING 0x0 ;  /* 0x0000000000007b1d */ /* 0x000fe20000010000 */
[----:B------:R-:W-:Y:S02]  /*b300*/  ISETP.GE.AND P2, PT, R21, R0, PT ;  /* 0x000000001500720c */ /* 0x000fe40003f46270 */
[----:B------:R-:W-:-:S03]  /*b310*/  PRMT R20, RZ, 0x7610, R20 ;  /* 0x00007610ff147816 */ /* 0x000fc60000000014 */
[----:B--2---:R0:W-:Y:S04]  /*b320*/  STL [R1+0x24], R27 ;  /* 0x0000241b01007387 */ /* 0x0041e80000100800 */
[----:B0-----:R-:W2:Y:S04]  /*b330*/  LDL.LU R27, [R1+0x20d0] ;  /* 0x0020d000011b7983 */ /* 0x001ea80000300800 */
[----:B------:R-:W-:Y:S04]  /*b340*/  STL [R1+0xfd8], R0 ;  /* 0x000fd80001007387 */ /* 0x000fe80000100800 */
[----:B------:R-:W2:Y:S04]  /*b350*/  LDL.LU.64 R24, [R1+0x20c8] ;  /* 0x0020c80001187983 */ /* 0x000ea80000300a00 */
[----:B------:R0:W-:Y:S04]  /*b360*/  STL.64 [R1+0xf80], R2 ;  /* 0x000f800201007387 */ /* 0x0001e80000100a00 */
[----:B---3--:R1:W-:Y:S01]  /*b370*/  STL [R1+0x2054], R28 ;  /* 0x0020541c01007387 */ /* 0x0083e20000100800 */
[----:B0-----:R-:W-:-:S02]  /*b380*/  IMAD.MOV.U32 R2, RZ, RZ, R23 ;  /* 0x000000ffff027224 */ /* 0x001fc400078e0017 */
[----:B-1----:R-:W-:Y:S02]  /*b390*/  IMAD R28, R21, c[0x0][0x18c], RZ ;  /* 0x00006300151c7a24 */ /* 0x002fe400078e02ff */
[----:B------:R-:W-:-:S04]  /*b3a0*/  IMAD.MOV.U32 R3, RZ, RZ, R22 ;  /* 0x000000ffff037224 */ /* 0x000fc800078e0016 */
[----:B------:R-:W-:-:S05]  /*b3b0*/  IMAD.WIDE R4, R28, 0x2, R2 ;  /* 0x000000021c047825 */ /* 0x000fca00078e0202 */
[----:B------:R2:W3:Y:S04]  /*b3c0*/  @!P2 LDG.E.U16 R20, [R4.64] ;  /* 0x000000040414a981 */ /* 0x0004e8000c1e1500 */
[----:B------:R0:W-:Y:S01]  /*b3d0*/  STL.64 [R1+0xf98], R2 ;  /* 0x000f980201007387 */ /* 0x0001e20000100a00 */
[----:B------:R-:W-:-:S03]  /*b3e0*/  PRMT R26, RZ, 0x7610, R26 ;  /* 0x00007610ff1a7816 */ /* 0x000fc6000000001a */
[----:B0-----:R-:W4:Y:S04]  /*b3f0*/  LDL.LU R2, [R1] ;  /* 0x0000000001027983 */ /* 0x001f280000300800 */
[----:B------:R-:W4:Y:S04]  /*b400*/  LDL.LU R3, [R1+0x4] ;  /* 0x0000040001037983 */ /* 0x000f280000300800 */
[----:B------:R-:W4:Y:S01]  /*b410*/  LDL.LU R21, [R1+0x92c] ;  /* 0x00092c0001157983 */ /* 0x000f220000300800 */
[----:B--2---:R-:W-:Y:S02]  /*b420*/  IMAD.MOV.U32 R4, RZ, RZ, R25 ;  /* 0x000000ffff047224 */ /* 0x004fe400078e0019 */
[----:B------:R-:W-:Y:S01]  /*b430*/  IMAD.MOV.U32 R5, RZ, RZ, R24 ;  /* 0x000000ffff057224 */ /* 0x000fe200078e0018 */
[----:B---3--:R0:W-:Y:S04]  /*b440*/  STL [R1+0x1c], R20 ;  /* 0x00001c1401007387 */ /* 0x0081e80000100800 */
[----:B0-----:R-:W2:Y:S04]  /*b450*/  LDL.LU R20, [R1+0x930] ;  /* 0x0009300001147983 */ /* 0x001ea80000300800 */
[----:B------:R0:W-:Y:S02]  /*b460*/  STL.64 [R1+0x9f8], R4 ;  /* 0x0009f80401007387 */ /* 0x0001e40000100a00 */
[----:B0-----:R-:W-:-:S05]  /*b470*/  IMAD.WIDE R4, R28, 0x2, R4 ;  /* 0x000000021c047825 */ /* 0x001fca00078e0204 */
[----:B------:R-:W3:Y:S04]  /*b480*/  @!P2 LDG.E.U16 R26, [R4.64] ;  /* 0x00000004041aa981 */ /* 0x000ee8000c1e1500 */
[----:B---3--:R0:W-:Y:S04]  /*b490*/  STL [R1+0x18], R26 ;  /* 0x0000181a01007387 */ /* 0x0081e80000100800 */
[----:B0-----:R-:W3:Y:S01]  /*b4a0*/  LDL.LU R26, [R1+0x20c4] ;  /* 0x0020c400011a7983 */ /* 0x001ee20000300800 */
[----:B------:R-:W-:Y:S01]  /*b4b0*/  IMAD.MOV.U32 R4, RZ, RZ, R27 ;  /* 0x000000ffff047224 */ /* 0x000fe200078e001b */
[----:B------:R-:W-:Y:S01]  /*b4c0*/  PRMT R29, RZ, 0x7610, R29 ;  /* 0x00007610ff1d7816 */ /* 0x000fe2000000001d */
[----:B---3--:R-:W-:-:S05]  /*b4d0*/  IMAD.MOV.U32 R5, RZ, RZ, R26 ;  /* 0x000000ffff057224 */ /* 0x008fca00078e001a */
[----:B------:R0:W-:Y:S02]  /*b4e0*/  STL.64 [R1+0x9f0], R4 ;  /* 0x0009f00401007387 */ /* 0x0001e40000100a00 */
[----:B0-----:R-:W-:-:S05]  /*b4f0*/  IMAD.WIDE R4, R28, 0x2, R4 ;  /* 0x000000021c047825 */ /* 0x001fca00078e0204 */
[----:B------:R-:W3:Y:S01]  /*b500*/  @!P2 LDG.E.U16 R29, [R4.64] ;  /* 0x00000004041da981 */ /* 0x000ee2000c1e1500 */
[----:B----4-:R-:W-:-:S04]  /*b510*/  LOP3.LUT R3, R3, R2, RZ, 0x3c, !PT ;  /* 0x0000000203037212 */ /* 0x010fc800078e3cff */
[C---:B------:R-:W-:Y:S01]  /*b520*/  LOP3.LUT R2, R3.reuse, R2, RZ, 0x3c, !PT ;  /* 0x0000000203027212 */ /* 0x040fe200078e3cff */
[----:B---3--:R0:W-:Y:S04]  /*b530*/  STL [R1+0x14], R29 ;  /* 0x0000141d01007387 */ /* 0x0081e80000100800 */
[----:B0-----:R-:W3:Y:S01]  /*b540*/  LDL.LU R29, [R1+0x20c0] ;  /* 0x0020c000011d7983 */ /* 0x001ee20000300800 */
[----:B------:R-:W-:-:S05]  /*b550*/  LOP3.LUT R3, R3, R2, RZ, 0x3c, !PT ;  /* 0x0000000203037212 */ /* 0x000fca00078e3cff */
[----:B------:R-:W-:Y:S01]  /*b560*/  IMAD.WIDE R4, R28, 0x2, R2 ;  /* 0x000000021c047825 */ /* 0x000fe200078e0202 */
[----:B---3--:R-:W-:-:S06]  /*b570*/  PRMT R29, RZ, 0x7610, R29 ;  /* 0x00007610ff1d7816 */ /* 0x008fcc000000001d */
[----:B------:R-:W3:Y:S04]  /*b580*/  @!P2 LDG.E.U16 R29, [R4.64] ;  /* 0x00000004041da981 */ /* 0x000ee8000c1e1500 */
[----:B------:R0:W-:Y:S04]  /*b590*/  STL.64 [R1+0xfa0], R2 ;  /* 0x000fa00201007387 */ /* 0x0001e80000100a00 */
[----:B0-----:R-:W4:Y:S04]  /*b5a0*/  LDL.LU R3, [R1+0xc] ;  /* 0x00000c0001037983 */ /* 0x001f280000300800 */
[----:B---3--:R0:W-:Y:S04]  /*b5b0*/  STL [R1+0x10], R29 ;  /* 0x0000101d01007387 */ /* 0x0081e80000100800 */
[----:B0-----:R-:W3:Y:S04]  /*b5c0*/  LDL.LU R29, [R1+0x20bc] ;  /* 0x0020bc00011d7983 */ /* 0x001ee80000300800 */
[----:B------:R-:W2:Y:S01]  /*b5d0*/  LDL.LU R5, [R1+0x8] ;  /* 0x0000080001057983 */ /* 0x000ea20000300800 */
[----:B----4-:R-:W-:Y:S01]  /*b5e0*/  IMAD.MOV.U32 R4, RZ, RZ, R3 ;  /* 0x000000ffff047224 */ /* 0x010fe200078e0003 */
[----:B------:R-:W-:-:S04]  /*b5f0*/  PRMT R2, RZ, 0x7610, R2 ;  /* 0x00007610ff027816 */ /* 0x000fc80000000002 */
[----:B--2---:R0:W-:Y:S02]  /*b600*/  STL.64 [R1+0x9e0], R4 ;  /* 0x0009e00401007387 */ /* 0x0041e40000100a00 */
[----:B0-----:R-:W-:-:S05]  /*b610*/  IMAD.WIDE R4, R28, 0x2, R4 ;  /* 0x000000021c047825 */ /* 0x001fca00078e0204 */
[----:B------:R-:W2:Y:S01]  /*b620*/  @!P2 LDG.E.U16 R2, [R4.64] ;  /* 0x000000040402a981 */ /* 0x000ea2000c1e1500 */
[----:B------:R-:W-:Y:S01]  /*b630*/  IMAD.MOV.U32 R3, RZ, RZ, R21 ;  /* 0x000000ffff037224 */ /* 0x000fe200078e0015 */
[----:B---3--:R-:W-:Y:S02]  /*b640*/  PRMT R29, RZ, 0x7610, R29 ;  /* 0x00007610ff1d7816 */ /* 0x008fe4000000001d */
[----:B--2---:R0:W-:Y:S04]  /*b650*/  STL [R1+0xc], R2 ;  /* 0x00000c0201007387 */ /* 0x0041e80000100800 */
[----:B------:R-:W2:Y:S01]  /*b660*/  LDL.LU R21, [R1+0x944] ;  /* 0x0009440001157983 */ /* 0x000ea20000300800 */
[----:B0-----:R-:W-:-:S03]  /*b670*/  IMAD.MOV.U32 R2, RZ, RZ, R20 ;  /* 0x000000ffff027224 */ /* 0x001fc600078e0014 */
[----:B------:R-:W2:Y:S01]  /*b680*/  LDL.LU R20, [R1+0x948] ;  /* 0x0009480001147983 */ /* 0x000ea20000300800 */
[----:B------:R-:W-:-:S05]  /*b690*/  IMAD.WIDE R4, R28, 0x2, R2 ;  /* 0x000000021c047825 */ /* 0x000fca00078e0202 */
[----:B------:R-:W3:Y:S04]  /*b6a0*/  @!P2 LDG.E.U16 R29, [R4.64] ;  /* 0x00000004041da981 */ /* 0x000ee8000c1e1500 */
[----:B------:R0:W-:Y:S04]  /*b6b0*/  STL.64 [R1+0xfb8], R2 ;  /* 0x000fb80201007387 */ /* 0x0001e80000100a00 */
[----:B0-----:R-:W4:Y:S04]  /*b6c0*/  LDL.LU R2, [R1+0x93c] ;  /* 0x00093c0001027983 */ /* 0x001f280000300800 */
[----:B------:R-:W4:Y:S04]  /*b6d0*/  LDL.LU R3, [R1+0x940] ;  /* 0x0009400001037983 */ /* 0x000f280000300800 */
[----:B---3--:R0:W-:Y:S04]  /*b6e0*/  STL [R1+0x8], R29 ;  /* 0x0000081d01007387 */ /* 0x0081e80000100800 */
[----:B0-----:R-:W3:Y:S04]  /*b6f0*/  LDL.LU R29, [R1+0x20b8] ;  /* 0x0020b800011d7983 */ /* 0x001ee80000300800 */
[----:B------:R-:W2:Y:S04]  /*b700*/  LDL.LU R4, [R1+0x934] ;  /* 0x0009340001047983 */ /* 0x000ea80000300800 */
[----:B------:R-:W2:Y:S01]  /*b710*/  LDL.LU R5, [R1+0x938] ;  /* 0x0009380001057983 */ /* 0x000ea20000300800 */
[----:B----4-:R-:W-:-:S04]  /*b720*/  LOP3.LUT R3, R3, R2, RZ, 0x3c, !PT ;  /* 0x0000000203037212 */ /* 0x010fc800078e3cff */
[----:B------:R-:W-:Y:S02]  /*b730*/  LOP3.LUT R2, R3, R2, RZ, 0x3c, !PT ;  /* 0x0000000203027212 */ /* 0x000fe400078e3cff */
[----:B--2---:R-:W-:-:S04]  /*b740*/  LOP3.LUT R5, R5, R4, RZ, 0x3c, !PT ;  /* 0x0000000405057212 */ /* 0x004fc800078e3cff */
[----:B------:R-:W-:-:S04]  /*b750*/  LOP3.LUT R4, R5, R4, RZ, 0x3c, !PT ;  /* 0x0000000405047212 */ /* 0x000fc800078e3cff */
[----:B------:R-:W-:Y:S02]  /*b760*/  LOP3.LUT R5, R5, R4, RZ, 0x3c, !PT ;  /* 0x0000000405057212 */ /* 0x000fe400078e3cff */
[----:B---3--:R-:W-:-:S03]  /*b770*/  PRMT R29, RZ, 0x7610, R29 ;  /* 0x00007610ff1d7816 */ /* 0x008fc6000000001d */
[----:B------:R0:W-:Y:S02]  /*b780*/  STL.64 [R1+0x9d0], R4 ;  /* 0x0009d00401007387 */ /* 0x0001e40000100a00 */
[----:B0-----:R-:W-:-:S05]  /*b790*/  IMAD.WIDE R4, R28, 0x2, R4 ;  /* 0x000000021c047825 */ /* 0x001fca00078e0204 */
[----:B------:R0:W2:Y:S01]  /*b7a0*/  @!P2 LDG.E.U16 R29, [R4.64] ;  /* 0x00000004041da981 */ /* 0x0000a2000c1e1500 */
[----:B------:R-:W-:Y:S02]  /*b7b0*/  LOP3.LUT R3, R3, R2, RZ, 0x3c, !PT ;  /* 0x0000000203037212 */ /* 0x000fe400078e3cff */
[----:B------:R-:W-:-:S03]  /*b7c0*/  PRMT R0, RZ, 0x7610, R0 ;  /* 0x00007610ff007816 */ /* 0x000fc60000000000 */
[----:B0-----:R-:W-:Y:S02]  /*b7d0*/  IMAD.WIDE R4, R28, 0x2, R2 ;  /* 0x000000021c047825 */ /* 0x001fe400078e0202 */
[----:B------:R-:W0:Y:S04]  /*b7e0*/  S2R R28, SR_TID.X ;  /* 0x00000000001c7919 */ /* 0x000e280000002100 */
[----:B------:R1:W3:Y:S01]  /*b7f0*/  @!P2 LDG.E.U16 R0, [R4.64] ;  /* 0x000000040400a981 */ /* 0x0002e2000c1e1500 */
[----:B------:R-:W-:Y:S02]  /*b800*/  PRMT R27, RZ, 0x7610, R27 ;  /* 0x00007610ff1b7816 */ /* 0x000fe4000000001b */
[----:B0-----:R-:W-:-:S05]  /*b810*/  LOP3.LUT R28, R28, 0x1f, RZ, 0xc0, !PT ;  /* 0x0000001f1c1c7812 */ /* 0x001fca00078ec0ff */
[----:B-1----:R-:W-:-:S04]  /*b820*/  IMAD R5, R28, c[0x0][0x18c], RZ ;  /* 0x000063001c057a24 */ /* 0x002fc800078e02ff */
[----:B------:R-:W-:-:S05]  /*b830*/  IMAD.WIDE R4, R5, 0x2, R20 ;  /* 0x0000000205047825 */ /* 0x000fca00078e0214 */
[----:B------:R0:W4:Y:S04]  /*b840*/  @!P2 LDG.E.U16 R27, [R4.64] ;  /* 0x00000004041ba981 */ /* 0x000128000c1e1500 */
[----:B--2---:R-:W-:Y:S04]  /*b850*/  STL [R1+0x4], R29 ;  /* 0x0000041d01007387 */ /* 0x004fe80000100800 */
[----:B------:R1:W-:Y:S04]  /*b860*/  STL.64 [R1+0xfd0], R2 ;  /* 0x000fd00201007387 */ /* 0x0003e80000100a00 */
[----:B-1----:R-:W2:Y:S04]  /*b870*/  LDL.LU R2, [R1+0x94c] ;  /* 0x00094c0001027983 */ /* 0x002ea80000300800 */
[----:B------:R-:W2:Y:S04]  /*b880*/  LDL.LU R3, [R1+0x950] ;  /* 0x0009500001037983 */ /* 0x000ea80000300800 */
[----:B---3--:R1:W-:Y:S01]  /*b890*/  STL [R1+0x2040], R0 ;  /* 0x0020400001007387 */ /* 0x0083e20000100800 */
[----:B------:R-:W-:-:S03]  /*b8a0*/  PRMT R26, RZ, 0x7610, R26 ;  /* 0x00007610ff1a7816 */ /* 0x000fc6000000001a */
[----:B------:R-:W3:Y:S04]  /*b8b0*/  LDL.LU R28, [R1+0x958] ;  /* 0x00095800011c7983 */ /* 0x000ee80000300800 */
[----:B-1----:R-:W1:Y:S04]  /*b8c0*/  S2R R0, SR_TID.X ;  /* 0x0000000000007919 */ /* 0x002e680000002100 */
[----:B------:R0:W-:Y:S04]  /*b8d0*/  STL.64 [R1+0x9c0], R20 ;  /* 0x0009c01401007387 */ /* 0x0001e80000100a00 */
[----:B0-----:R-:W3:Y:S01]  /*b8e0*/  LDL.LU.64 R20, [R1+0x20b0] ;  /* 0x0020b00001147983 */ /* 0x001ee20000300a00 */
[----:B-1----:R-:W-:-:S05]  /*b8f0*/  LOP3.LUT R0, R0, 0x1f, RZ, 0xc0, !PT ;  /* 0x0000001f00007812 */ /* 0x002fca00078ec0ff */
[----:B------:R-:W-:Y:S01]  /*b900*/  IMAD R5, R0, c[0x0][0x18c], RZ ;  /* 0x0000630000057a24 */ /* 0x000fe200078e02ff */
[----:B----4-:R0:W-:Y:S04]  /*b910*/  STL [R1+0x2044], R27 ;  /* 0x0020441b01007387 */ /* 0x0101e80000100800 */
[----:B0-----:R-:W4:Y:S01]  /*b920*/  LDL.LU R27, [R1+0x954] ;  /* 0x00095400011b7983 */ /* 0x001f220000300800 */
[----:B--2---:R-:W-:-:S04]  /*b930*/  LOP3.LUT R3, R3, R2, RZ, 0x3c, !PT ;  /* 0x0000000203037212 */ /* 0x004fc800078e3cff */
[----:B------:R-:W-:-:S04]  /*b940*/  LOP3.LUT R2, R3, R2, RZ, 0x3c, !PT ;  /* 0x0000000203027212 */ /* 0x000fc800078e3cff */
[----:B------:R-:W-:-:S05]  /*b950*/  LOP3.LUT R3, R3, R2, RZ, 0x3c, !PT ;  /* 0x0000000203037212 */ /* 0x000fca00078e3cff */
[----:B------:R-:W-:-:S05]  /*b960*/  IMAD.WIDE R4, R5, 0x2, R2 ;  /* 0x0000000205047825 */ /* 0x000fca00078e0202 */
[----:B------:R3:W2:Y:S04]  /*b970*/  @!P2 LDG.E.U16 R26, [R4.64] ;  /* 0x00000004041aa981 */ /* 0x0006a8000c1e1500 */
[----:B------:R-:W0:Y:S04]  /*b980*/  S2R R0, SR_TID.X ;  /* 0x0000000000007919 */ /* 0x000e280000002100 */
[----:B------:R-:W-:Y:S01]  /*b990*/  STL [R1+0xfe0], R2 ;  /* 0x000fe00201007387 */ /* 0x000fe20000100800 */
[----:B---3--:R-:W-:-:S03]  /*b9a0*/  IMAD.MOV.U32 R4, RZ, RZ, R28 ;  /* 0x000000ffff047224 */ /* 0x008fc600078e001c */
[----:B------:R1:W-:Y:S01]  /*b9b0*/  STL [R1+0xfdc], R3 ;  /* 0x000fdc0301007387 */ /* 0x0003e20000100800 */
[----:B------:R-:W-:-:S03]  /*b9c0*/  PRMT R25, RZ, 0x7610, R25 ;  /* 0x00007610ff197816 */ /* 0x000fc60000000019 */
[----:B-1----:R-:W3:Y:S01]  /*b9d0*/  LDL.LU R3, [R1+0x960] ;  /* 0x0009600001037983 */ /* 0x002ee20000300800 */
[----:B0-----:R-:W-:Y:S01]  /*b9e0*/  LOP3.LUT R0, R0, 0x1f, RZ, 0xc0, !PT ;  /* 0x0000001f00007812 */ /* 0x001fe200078ec0ff */
[----:B----4-:R-:W-:Y:S02]  /*b9f0*/  IMAD.MOV.U32 R5, RZ, RZ, R27 ;  /* 0x000000ffff057224 */ /* 0x010fe400078e001b */
[----:B--2---:R0:W-:Y:S04]  /*ba00*/  STL [R1+0x2048], R26 ;  /* 0x0020481a01007387 */ /* 0x0041e80000100800 */
[----:B------:R-:W2:Y:S01]  /*ba10*/  LDL.LU R2, [R1+0x964] ;  /* 0x0009640001027983 */ /* 0x000ea20000300800 */
[----:B0-----:R-:W-:-:S03]  /*ba20*/  IMAD R26, R0, c[0x0][0x18c], RZ ;  /* 0x00006300001a7a24 */ /* 0x001fc600078e02ff */
[----:B------:R-:W4:Y:S04]  /*ba30*/  LDL.LU R0, [R1+0x968] ;  /* 0x0009680001007983 */ /* 0x000f280000300800 */
[----:B------:R0:W-:Y:S04]  /*ba40*/  STL.64 [R1+0x9b0], R4 ;  /* 0x0009b00401007387 */ /* 0x0001e80000100a00 */
[----:B------:R-:W2:Y:S04]  /*ba50*/  LDL.LU R28, [R1+0x96c] ;  /* 0x00096c00011c7983 */ /* 0x000ea80000300800 */
[----:B------:R-:W2:Y:S01]  /*ba60*/  LDL.LU R27, [R1+0x970] ;  /* 0x00097000011b7983 */ /* 0x000ea20000300800 */
[----:B0-----:R-:W-:-:S05]  /*ba70*/  IMAD.WIDE R4, R26, 0x2, R4 ;  /* 0x000000021a047825 */ /* 0x001fca00078e0204 */
[----:B------:R0:W2:Y:S04]  /*ba80*/  @!P2 LDG.E.U16 R25, [R4.64] ;  /* 0x000000040419a981 */ /* 0x0000a8000c1e1500 */
[----:B0-----:R-:W4:Y:S01]  /*ba90*/  LDL.LU R5, [R1+0x95c] ;  /* 0x00095c0001057983 */ /* 0x001f220000300800 */
[----:B---3--:R-:W-:Y:S01]  /*baa0*/  IMAD.MOV.U32 R4, RZ, RZ, R3 ;  /* 0x000000ffff047224 */ /* 0x008fe200078e0003 */
[----:B------:R-:W-:Y:S02]  /*bab0*/  PRMT R24, RZ, 0x7610, R24 ;  /* 0x00007610ff187816 */ /* 0x000fe40000000018 */
[----:B--2---:R0:W-:Y:S04]  /*bac0*/  STL [R1+0x2050], R25 ;  /* 0x0020501901007387 */ /* 0x0041e80000100800 */
[----:B----4-:R1:W-:Y:S01]  /*bad0*/  STL.64 [R1+0x9a8], R4 ;  /* 0x0009a80401007387 */ /* 0x0103e20000100a00 */
[----:B------:R-:W-:-:S03]  /*bae0*/  PRMT R23, RZ, 0x7610, R23 ;  /* 0x00007610ff177816 */ /* 0x000fc60000000017 */
[----:B0-----:R-:W2:Y:S04]  /*baf0*/  LDL.LU R25, [R1+0x974] ;  /* 0x0009740001197983 */ /* 0x001ea80000300800 */
[----:B------:R-:W3:Y:S01]  /*bb00*/  LDL.LU R3, [R1+0x978] ;  /* 0x0009780001037983 */ /* 0x000ee20000300800 */
[----:B-1----:R-:W-:-:S05]  /*bb10*/  IMAD.WIDE R4, R26, 0x2, R4 ;  /* 0x000000021a047825 */ /* 0x002fca00078e0204 */
[----:B------:R0:W4:Y:S02]  /*bb20*/  @!P2 LDG.E.U16 R24, [R4.64] ;  /* 0x000000040418a981 */ /* 0x000124000c1e1500 */
[----:B0-----:R-:W-:Y:S02]  /*bb30*/  IMAD.MOV.U32 R4, RZ, RZ, R0 ;  /* 0x000000ffff047224 */ /* 0x001fe400078e0000 */
[----:B------:R-:W-:Y:S01]  /*bb40*/  IMAD.MOV.U32 R5, RZ, RZ, R2 ;  /* 0x000000ffff057224 */ /* 0x000fe200078e0002 */
[----:B----4-:R-:W-:Y:S04]  /*bb50*/  STL [R1+0x2058], R24 ;  /* 0x0020581801007387 */ /* 0x010fe80000100800 */
[----:B------:R0:W-:Y:S01]  /*bb60*/  STL.64 [R1+0x9a0], R4 ;  /* 0x0009a00401007387 */ /* 0x0001e20000100a00 */
[----:B------:R-:W-:-:S03]  /*bb70*/  PRMT R22, RZ, 0x7610, R22 ;  /* 0x00007610ff167816 */ /* 0x000fc60000000016 */
[----:B------:R-:W4:Y:S04]  /*bb80*/  LDL.LU R2, [R1+0x97c] ;  /* 0x00097c0001027983 */ /* 0x000f280000300800 */
[----:B------:R-:W2:Y:S01]  /*bb90*/  LDL.LU R0, [R1+0x980] ;  /* 0x0009800001007983 */ /* 0x000ea20000300800 */
[----:B0-----:R-:W-:-:S05]  /*bba0*/  IMAD.WIDE R4, R26, 0x2, R4 ;  /* 0x000000021a047825 */ /* 0x001fca00078e0204 */
[----:B------:R0:W2:Y:S02]  /*bbb0*/  @!P2 LDG.E.U16 R23, [R4.64] ;  /* 0x000000040417a981 */ /* 0x0000a4000c1e1500 */
[----:B0-----:R-:W-:Y:S02]  /*bbc0*/  IMAD.MOV.U32 R4, RZ, RZ, R27 ;  /* 0x000000ffff047224 */ /* 0x001fe400078e001b */
[----:B------:R-:W-:Y:S01]  /*bbd0*/  IMAD.MOV.U32 R5, RZ, RZ, R28 ;  /* 0x000000ffff057224 */ /* 0x000fe200078e001c */
[----:B------:R-:W0:Y:S04]  /*bbe0*/  S2R R29, SR_TID.X ;  /* 0x00000000001d7919 */ /* 0x000e280000002100 */
[----:B--2---:R-:W-:Y:S04]  /*bbf0*/  STL [R1+0x205c], R23 ;  /* 0x00205c1701007387 */ /* 0x004fe80000100800 */
[----:B------:R1:W-:Y:S01]  /*bc00*/  STL.64 [R1+0x998], R4 ;  /* 0x0009980401007387 */ /* 0x0003e20000100a00 */
[----:B0-----:R-:W-:-:S03]  /*bc10*/  LOP3.LUT R29, R29, 0x7f, RZ, 0xc0, !PT ;  /* 0x0000007f1d1d7812 */ /* 0x001fc600078ec0ff */
[----:B------:R-:W2:Y:S01]  /*bc20*/  LDL.LU R24, [R1+0x984] ;  /* 0x0009840001187983 */ /* 0x000ea20000300800 */
[----:B-1----:R-:W-:-:S03]  /*bc30*/  IMAD.WIDE R4, R26, 0x2, R4 ;  /* 0x000000021a047825 */ /* 0x002fc600078e0204 */
[----:B------:R-:W2:Y:S04]  /*bc40*/  LDL.LU R23, [R1+0xa30] ;  /* 0x000a300001177983 */ /* 0x000ea80000300800 */
[----:B------:R3:W2:Y:S01]  /*bc50*/  @!P2 LDG.E.U16 R22, [R4.64] ;  /* 0x000000040416a981 */ /* 0x0006a2000c1e1500 */
[----:B------:R-:W-:-:S05]  /*bc60*/  IMAD.SHL.U32 R29, R29, 0x2, RZ ;  /* 0x000000021d1d7824 */ /* 0x000fca00078e00ff */
[----:B------:R0:W-:Y:S01]  /*bc70*/  STS.U16 [R29+0x300], R21 ;  /* 0x000300151d007388 */ /* 0x0001e20000000400 */
[----:B---3--:R-:W-:Y:S02]  /*bc80*/  IMAD.MOV.U32 R4, RZ, RZ, R3 ;  /* 0x000000ffff047224 */ /* 0x008fe400078e0003 */
[----:B------:R-:W-:Y:S01]  /*bc90*/  IMAD.MOV.U32 R5, RZ, RZ, R25 ;  /* 0x000000ffff057224 */ /* 0x000fe200078e0019 */
[----:B0-----:R-:W-:Y:S01]  /*bca0*/  PRMT R21, RZ, 0x7610, R21 ;  /* 0x00007610ff157816 */ /* 0x001fe20000000015 */
[----:B--2---:R0:W-:Y:S04]  /*bcb0*/  STL [R1+0x2060], R22 ;  /* 0x0020601601007387 */ /* 0x0041e80000100800 */
[----:B------:R1:W-:Y:S04]  /*bcc0*/  STL.64 [R1+0x990], R4 ;  /* 0x0009900401007387 */ /* 0x0003e80000100a00 */
[----:B------:R2:W-:Y:S04]  /*bcd0*/  STS.U16 [R29+0x200], R20 ;  /* 0x000200141d007388 */ /* 0x0005e80000000400 */
[----:B0-----:R-:W3:Y:S01]  /*bce0*/  LDL.LU R22, [R1+0xa34] ;  /* 0x000a340001167983 */ /* 0x001ee20000300800 */
[----:B-1----:R-:W-:-:S03]  /*bcf0*/  IMAD.WIDE R4, R26, 0x2, R4 ;  /* 0x000000021a047825 */ /* 0x002fc600078e0204 */
[----:B------:R-:W3:Y:S04]  /*bd00*/  LDL.LU R3, [R1+0xee4] ;  /* 0x000ee40001037983 */ /* 0x000ee80000300800 */
[----:B------:R0:W3:Y:S01]  /*bd10*/  @!P2 LDG.E.U16 R21, [R4.64] ;  /* 0x000000040415a981 */ /* 0x0000e2000c1e1500 */
[----:B--2---:R-:W-:Y:S01]  /*bd20*/  PRMT R20, RZ, 0x7610, R20 ;  /* 0x00007610ff147816 */ /* 0x004fe20000000014 */
[----:B0-----:R-:W-:Y:S02]  /*bd30*/  IMAD.MOV.U32 R4, RZ, RZ, R0 ;  /* 0x000000ffff047224 */ /* 0x001fe400078e0000 */
[----:B----4-:R-:W-:Y:S01]  /*bd40*/  IMAD.MOV.U32 R5, RZ, RZ, R2 ;  /* 0x000000ffff057224 */ /* 0x010fe200078e0002 */
[----:B---3--:R-:W-:Y:S04]  /*bd50*/  STL [R1+0x2064], R21 ;  /* 0x0020641501007387 */ /* 0x008fe80000100800 */
[----:B------:R0:W-:Y:S01]  /*bd60*/  STL.64 [R1+0x988], R4 ;  /* 0x0009880401007387 */ /* 0x0001e20000100a00 */
[----:B------:R-:W-:-:S02]  /*bd70*/  IMAD.MOV.U32 R25, RZ, RZ, R24 ;  /* 0x000000ffff197224 */ /* 0x000fc400078e0018 */
[----:B0-----:R-:W-:Y:S01]  /*bd80*/  IMAD.WIDE R4, R26, 0x2, R4 ;  /* 0x000000021a047825 */ /* 0x001fe200078e0204 */
[----:B------:R0:W-:Y:S04]  /*bd90*/  STS.U16 [R29+0x100], R19 ;  /* 0x000100131d007388 */ /* 0x0001e80000000400 */
[----:B------:R1:W2:Y:S01]  /*bda0*/  @!P2 LDG.E.U16 R20, [R4.64] ;  /* 0x000000040414a981 */ /* 0x0002a2000c1e1500 */
[----:B------:R-:W-:-:S03]  /*bdb0*/  IMAD.MOV.U32 R24, RZ, RZ, R23 ;  /* 0x000000ffff187224 */ /* 0x000fc600078e0017 */
[----:B------:R-:W3:Y:S01]  /*bdc0*/  LDL.LU R2, [R1+0xeec] ;  /* 0x000eec0001027983 */ /* 0x000ee20000300800 */
[----:B0-----:R-:W-:-:S03]  /*bdd0*/  PRMT R19, RZ, 0x7610, R19 ;  /* 0x00007610ff137816 */ /* 0x001fc60000000013 */
[----:B------:R-:W4:Y:S01]  /*bde0*/  LDL.LU R0, [R1+0xef0] ;  /* 0x000ef00001007983 */ /* 0x000f220000300800 */
[----:B-1----:R-:W-:-:S05]  /*bdf0*/  IMAD.WIDE R4, R26, 0x2, R24 ;  /* 0x000000021a047825 */ /* 0x002fca00078e0218 */
[----:B------:R0:W3:Y:S01]  /*be00*/  @!P2 LDG.E.U16 R19, [R4.64] ;  /* 0x000000040413a981 */ /* 0x0000e2000c1e1500 */
[----:B------:R-:W-:Y:S02]  /*be10*/  IMAD.MOV.U32 R23, RZ, RZ, R22 ;  /* 0x000000ffff177224 */ /* 0x000fe400078e0016 */
[----:B------:R-:W-:Y:S01]  /*be20*/  IMAD.MOV.U32 R22, RZ, RZ, R3 ;  /* 0x000000ffff167224 */ /* 0x000fe200078e0003 */
[----:B------:R1:W-:Y:S03]  /*be30*/  STS.U16 [R29], R18 ;  /* 0x000000121d007388 */ /* 0x0003e60000000400 */
[----:B0-----:R-:W-:Y:S01]  /*be40*/  IMAD.WIDE R4, R26, 0x2, R22 ;  /* 0x000000021a047825 */ /* 0x001fe200078e0216 */
[----:B-1----:R-:W-:-:S06]  /*be50*/  PRMT R18, RZ, 0x7610, R18 ;  /* 0x00007610ff127816 */ /* 0x002fcc0000000012 */
[----:B------:R0:W4:Y:S04]  /*be60*/  @!P2 LDG.E.U16 R18, [R4.64] ;  /* 0x000000040412a981 */ /* 0x000128000c1e1500 */
[----:B--2---:R1:W-:Y:S04]  /*be70*/  STL [R1+0x2068], R20 ;  /* 0x0020681401007387 */ /* 0x0043e80000100800 */
[----:B------:R-:W-:Y:S04]  /*be80*/  STL.64 [R1+0x980], R24 ;  /* 0x0009801801007387 */ /* 0x000fe80000100a00 */
[----:B------:R-:W2:Y:S04]  /*be90*/  LDL.LU R21, [R1+0xef4] ;  /* 0x000ef40001157983 */ /* 0x000ea80000300800 */
[----:B-1----:R-:W2:Y:S04]  /*bea0*/  LDL.LU R20, [R1+0xef8] ;  /* 0x000ef80001147983 */ /* 0x002ea80000300800 */
[----:B---3--:R-:W-:Y:S04]  /*beb0*/  STL [R1+0x206c], R19 ;  /* 0x00206c1301007387 */ /* 0x008fe80000100800 */
[----:B------:R4:W-:Y:S04]  /*bec0*/  STL.64 [R1+0x978], R22 ;  /* 0x0009781601007387 */ /* 0x0009e80000100a00 */
[----:B------:R1:W-:Y:S04]  /*bed0*/  STS.U16 [R29+0x2200], R17 ;  /* 0x002200111d007388 */ /* 0x0003e80000000400 */
[----:B------:R3:W-:Y:S01]  /*bee0*/  STS.U16 [R29+0x2300], R16 ;  /* 0x002300101d007388 */ /* 0x0007e20000000400 */
[----:B----4-:R-:W-:-:S03]  /*bef0*/  IMAD.MOV.U32 R22, RZ, RZ, R0 ;  /* 0x000000ffff167224 */ /* 0x010fc600078e0000 */
[----:B------:R-:W4:Y:S01]  /*bf00*/  LDL.LU R19, [R1+0xefc] ;  /* 0x000efc0001137983 */ /* 0x000f220000300800 */
[----:B------:R-:W-:Y:S01]  /*bf10*/  IMAD.MOV.U32 R23, RZ, RZ, R2 ;  /* 0x000000ffff177224 */ /* 0x000fe200078e0002 */
[----:B-1----:R-:W-:Y:S02]  /*bf20*/  PRMT R17, RZ, 0x7610, R17 ;  /* 0x00007610ff117816 */ /* 0x002fe40000000011 */
[----:B------:R-:W4:Y:S01]  /*bf30*/  LDL.LU R3, [R1+0xf00] ;  /* 0x000f000001037983 */ /* 0x000f220000300800 */
[----:B0-----:R-:W-:Y:S01]  /*bf40*/  IMAD.WIDE R4, R26, 0x2, R22 ;  /* 0x000000021a047825 */ /* 0x001fe200078e0216 */
[----:B---3--:R-:W-:-:S04]  /*bf50*/  PRMT R16, RZ, 0x7610, R16 ;  /* 0x00007610ff107816 */ /* 0x008fc80000000010 */
[----:B------:R2:W3:Y:S04]  /*bf60*/  @!P2 LDG.E.U16 R17, [R4.64] ;  /* 0x000000040411a981 */ /* 0x0004e8000c1e1500 */
[----:B------:R-:W-:Y:S04]  /*bf70*/  STL [R1+0x2070], R18 ;  /* 0x0020701201007387 */ /* 0x000fe80000100800 */
[----:B------:R-:W3:Y:S04]  /*bf80*/  LDL.LU R0, [R1+0xf08] ;  /* 0x000f080001007983 */ /* 0x000ee80000300800 */
[----:B------:R-:W-:Y:S04]  /*bf90*/  STL.64 [R1+0x970], R22 ;  /* 0x0009701601007387 */ /* 0x000fe80000100a00 */
[----:B------:R-:W3:Y:S01]  /*bfa0*/  LDL.LU R2, [R1+0xf04] ;  /* 0x000f040001027983 */ /* 0x000ee20000300800 */
[----:B--2---:R-:W-:-:S05]  /*bfb0*/  IMAD.WIDE R4, R26, 0x2, R20 ;  /* 0x000000021a047825 */ /* 0x004fca00078e0214 */
[----:B------:R0:W2:Y:S04]  /*bfc0*/  @!P2 LDG.E.U16 R16, [R4.64] ;  /* 0x000000040410a981 */ /* 0x0000a8000c1e1500 */
[----:B------:R1:W-:Y:S04]  /*bfd0*/  STS.U16 [R29+0x2100], R15 ;  /* 0x0021000f1d007388 */ /* 0x0003e80000000400 */
[----:B------:R0:W-:Y:S01]  /*bfe0*/  STS.U16 [R29+0x2000], R14 ;  /* 0x0020000e1d007388 */ /* 0x0001e20000000400 */
[----:B-1----:R-:W-:Y:S01]  /*bff0*/  PRMT R15, RZ, 0x7610, R15 ;  /* 0x00007610ff0f7816 */ /* 0x002fe2000000000f */
[----:B----4-:R-:W-:-:S02]  /*c000*/  IMAD.MOV.U32 R18, RZ, RZ, R3 ;  /* 0x000000ffff127224 */ /* 0x010fc400078e0003 */
[----:B---3--:R1:W-:Y:S04]  /*c010*/  STL [R1+0x2074], R17 ;  /* 0x0020741101007387 */ /* 0x0083e80000100800 */
[----:B------:R-:W-:Y:S01]  /*c020*/  STL.64 [R1+0x968], R20 ;  /* 0x0009681401007387 */ /* 0x000fe20000100a00 */
[----:B0-----:R-:W-:-:S03]  /*c030*/  IMAD.WIDE R4, R26, 0x2, R18 ;  /* 0x000000021a047825 */ /* 0x001fc600078e0212 */
[----:B------:R-:W3:Y:S01]  /*c040*/  LDL.LU R28, [R1+0x91c] ;  /* 0x00091c00011c7983 */ /* 0x000ee20000300800 */
[----:B------:R-:W-:-:S03]  /*c050*/  PRMT R14, RZ, 0x7610, R14 ;  /* 0x00007610ff0e7816 */ /* 0x000fc6000000000e */
[----:B------:R0:W4:Y:S04]  /*c060*/  @!P2 LDG.E.U16 R15, [R4.64] ;  /* 0x00000004040fa981 */ /* 0x000128000c1e1500 */
[----:B--2---:R2:W-:Y:S04]  /*c070*/  STL [R1+0x2078], R16 ;  /* 0x0020781001007387 */ /* 0x0045e80000100800 */
[----:B-1----:R-:W3:Y:S04]  /*c080*/  LDL.LU R17, [R1+0xf0c] ;  /* 0x000f0c0001117983 */ /* 0x002ee80000300800 */
[----:B--2---:R-:W2:Y:S04]  /*c090*/  LDL.LU R16, [R1+0xf10] ;  /* 0x000f100001107983 */ /* 0x004ea80000300800 */
[----:B------:R1:W-:Y:S04]  /*c0a0*/  STL.64 [R1+0x960], R18 ;  /* 0x0009601201007387 */ /* 0x0003e80000100a00 */
[----:B------:R-:W2:Y:S01]  /*c0b0*/  LDL.LU R25, [R1+0x920] ;  /* 0x0009200001197983 */ /* 0x000ea20000300800 */
[----:B-1----:R-:W-:-:S02]  /*c0c0*/  IMAD.MOV.U32 R18, RZ, RZ, R0 ;  /* 0x000000ffff127224 */ /* 0x002fc400078e0000 */
[----:B------:R-:W-:-:S04]  /*c0d0*/  IMAD.MOV.U32 R19, RZ, RZ, R2 ;  /* 0x000000ffff137224 */ /* 0x000fc800078e0002 */
[----:B0-----:R-:W-:-:S05]  /*c0e0*/  IMAD.WIDE R4, R26, 0x2, R18 ;  /* 0x000000021a047825 */ /* 0x001fca00078e0212 */
[----:B------:R3:W2:Y:S04]  /*c0f0*/  @!P2 LDG.E.U16 R14, [R4.64] ;  /* 0x00000004040ea981 */ /* 0x0006a8000c1e1500 */
[----:B----4-:R-:W-:Y:S04]  /*c100*/  STL [R1+0x207c], R15 ;  /* 0x00207c0f01007387 */ /* 0x010fe80000100800 */
[----:B------:R-:W4:Y:S04]  /*c110*/  LDL.LU R2, [R1+0xf14] ;  /* 0x000f140001027983 */ /* 0x000f280000300800 */
[----:B------:R-:W4:Y:S04]  /*c120*/  LDL.LU R0, [R1+0xf18] ;  /* 0x000f180001007983 */ /* 0x000f280000300800 */
[----:B------:R-:W-:Y:S04]  /*c130*/  STL.64 [R1+0x958], R18 ;  /* 0x0009581201007387 */ /* 0x000fe80000100a00 */
[----:B------:R-:W4:Y:S04]  /*c140*/  LDL.LU R3, [R1+0x928] ;  /* 0x0009280001037983 */ /* 0x000f280000300800 */
[----:B------:R0:W-:Y:S02]  /*c150*/  STS.U16 [R29+0x4200], R13 ;  /* 0x0042000d1d007388 */ /* 0x0001e40000000400 */
[----:B0-----:R-:W-:Y:S01]  /*c160*/  PRMT R13, RZ, 0x7610, R13 ;  /* 0x00007610ff0d7816 */ /* 0x001fe2000000000d */
[----:B---3--:R-:W-:-:S02]  /*c170*/  IMAD.MOV.U32 R5, RZ, RZ, R17 ;  /* 0x000000ffff057224 */ /* 0x008fc400078e0011 */
[----:B--2---:R-:W-:Y:S01]  /*c180*/  IMAD.MOV.U32 R4, RZ, RZ, R16 ;  /* 0x000000ffff047224 */ /* 0x004fe200078e0010 */
[----:B------:R-:W-:Y:S04]  /*c190*/  STL [R1+0x2080], R14 ;  /* 0x0020800e01007387 */ /* 0x000fe80000100800 */
[----:B------:R-:W2:Y:S04]  /*c1a0*/  LDL.LU R16, [R1+0xf1c] ;  /* 0x000f1c0001107983 */ /* 0x000ea80000300800 */
[----:B------:R-:W3:Y:S04]  /*c1b0*/  LDL.LU R15, [R1+0xf20] ;  /* 0x000f2000010f7983 */ /* 0x000ee80000300800 */
[----:B------:R0:W-:Y:S04]  /*c1c0*/  STL.64 [R1+0x950], R4 ;  /* 0x0009500401007387 */ /* 0x0001e80000100a00 */
[----:B------:R-:W2:Y:S01]  /*c1d0*/  LDL.LU R23, [R1+0x924] ;  /* 0x0009240001177983 */ /* 0x000ea20000300800 */
[----:B0-----:R-:W-:-:S05]  /*c1e0*/  IMAD.WIDE R4, R26, 0x2, R4 ;  /* 0x000000021a047825 */ /* 0x001fca00078e0204 */
[----:B------:R4:W2:Y:S04]  /*c1f0*/  @!P2 LDG.E.U16 R13, [R4.64] ;  /* 0x00000004040da981 */ /* 0x0008a8000c1e1500 */
[----:B------:R0:W-:Y:S01]  /*c200*/  STS.U16 [R29+0x4300], R12 ;  /* 0x0043000c1d007388 */ /* 0x0001e20000000400 */
[----:B----4-:R-:W-:Y:S02]  /*c210*/  IMAD.MOV.U32 R4, RZ, RZ, R0 ;  /* 0x000000ffff047224 */ /* 0x010fe400078e0000 */
[----:B------:R-:W-:Y:S01]  /*c220*/  IMAD.MOV.U32 R5, RZ, RZ, R2 ;  /* 0x000000ffff057224 */ /* 0x000fe200078e0002 */
[----:B0-----:R-:W-:Y:S01]  /*c230*/  PRMT R12, RZ, 0x7610, R12 ;  /* 0x00007610ff0c7816 */ /* 0x001fe2000000000c */
[----:B------:R-:W0:Y:S04]  /*c240*/  S2R R27, SR_TID.X ;  /* 0x00000000001b7919 */ /* 0x000e280000002100 */
[----:B--2---:R-:W-:Y:S04]  /*c250*/  STL [R1+0x2084], R13 ;  /* 0x0020840d01007387 */ /* 0x004fe80000100800 */
[----:B------:R-:W2:Y:S04]  /*c260*/  LDL.LU R2, [R1+0xf24] ;  /* 0x000f240001027983 */ /* 0x000ea80000300800 */
[----:B------:R-:W4:Y:S04]  /*c270*/  LDL.LU R0, [R1+0xf28] ;  /* 0x000f280001007983 */ /* 0x000f280000300800 */
[----:B------:R-:W2:Y:S04]  /*c280*/  LDL.LU R24, [R1+0x90c] ;  /* 0x00090c0001187983 */ /* 0x000ea80000300800 */
[----:B------:R1:W-:Y:S02]  /*c290*/  STL.64 [R1+0x948], R4 ;  /* 0x0009480401007387 */ /* 0x0003e40000100a00 */
[----:B-1----:R-:W-:-:S05]  /*c2a0*/  IMAD.WIDE R4, R26, 0x2, R4 ;  /* 0x000000021a047825 */ /* 0x002fca00078e0204 */
[----:B------:R3:W2:Y:S01]  /*c2b0*/  @!P2 LDG.E.U16 R12, [R4.64] ;  /* 0x00000004040ca981 */ /* 0x0006a2000c1e1500 */
[----:B0-----:R-:W-:-:S05]  /*c2c0*/  LOP3.LUT R27, R27, 0x7f, RZ, 0xc0, !PT ;  /* 0x0000007f1b1b7812 */ /* 0x001fca00078ec0ff */
[----:B------:R-:W-:Y:S01]  /*c2d0*/  IMAD.SHL.U32 R14, R27, 0x2, RZ ;  /* 0x000000021b0e7824 */ /* 0x000fe200078e00ff */
[----:B------:R-:W-:Y:S04]  /*c2e0*/  STS.U16 [R29+0x4000], R10 ;  /* 0x0040000a1d007388 */ /* 0x000fe80000000400 */
[----:B------:R-:W-:Y:S01]  /*c2f0*/  LOP3.LUT R14, R14, 0x10, RZ, 0x3c, !PT ;  /* 0x000000100e0e7812 */ /* 0x000fe200078e3cff */
[----:B------:R0:W-:Y:S01]  /*c300*/  STS.U16 [R29+0x4100], R11 ;  /* 0x0041000b1d007388 */ /* 0x0001e20000000400 */
[----:B---3--:R-:W-:Y:S02]  /*c310*/  IMAD.MOV.U32 R4, RZ, RZ, R15 ;  /* 0x000000ffff047224 */ /* 0x008fe400078e000f */
[----:B------:R-:W-:Y:S01]  /*c320*/  IMAD.MOV.U32 R5, RZ, RZ, R16 ;  /* 0x000000ffff057224 */ /* 0x000fe200078e0010 */
[----:B------:R-:W-:Y:S04]  /*c330*/  STS.U16 [R29+0x6000], R6 ;  /* 0x006000061d007388 */ /* 0x000fe80000000400 */
[----:B------:R-:W-:Y:S04]  /*c340*/  STS.U16 [R29+0x6100], R8 ;  /* 0x006100081d007388 */ /* 0x000fe80000000400 */
[----:B------:R-:W-:Y:S04]  /*c350*/  STS.U16 [R29+0x6200], R9 ;  /* 0x006200091d007388 */ /* 0x000fe80000000400 */
[----:B------:R-:W-:Y:S04]  /*c360*/  STS.U16 [R29+0x6300], R7 ;  /* 0x006300071d007388 */ /* 0x000fe80000000400 */
[----:B------:R1:W-:Y:S01]  /*c370*/  STS.U16 [R14+0x400], R28 ;  /* 0x0004001c0e007388 */ /* 0x0003e20000000400 */
[----:B0-----:R-:W-:-:S03]  /*c380*/  PRMT R11, RZ, 0x7610, R11 ;  /* 0x00007610ff0b7816 */ /* 0x001fc6000000000b */
[----:B-1----:R-:W3:Y:S04]  /*c390*/  LDL.LU R28, [R1+0x910] ;  /* 0x00091000011c7983 */ /* 0x002ee80000300800 */
[----:B--2---:R-:W-:Y:S04]  /*c3a0*/  STL [R1+0x2088], R12 ;  /* 0x0020880c01007387 */ /* 0x004fe80000100800 */
[----:B------:R-:W2:Y:S04]  /*c3b0*/  LDL.LU R16, [R1+0xf2c] ;  /* 0x000f2c0001107983 */ /* 0x000ea80000300800 */
[----:B------:R-:W2:Y:S04]  /*c3c0*/  LDL.LU R15, [R1+0xf30] ;  /* 0x000f3000010f7983 */ /* 0x000ea80000300800 */
[----:B------:R0:W-:Y:S02]  /*c3d0*/  STL.64 [R1+0x940], R4 ;  /* 0x0009400401007387 */ /* 0x0001e40000100a00 */
[----:B0-----:R-:W-:-:S05]  /*c3e0*/  IMAD.WIDE R4, R26, 0x2, R4 ;  /* 0x000000021a047825 */ /* 0x001fca00078e0204 */
[----:B------:R4:W2:Y:S04]  /*c3f0*/  @!P2 LDG.E.U16 R11, [R4.64] ;  /* 0x00000004040ba981 */ /* 0x0008a8000c1e1500 */
[----:B------:R0:W-:Y:S01]  /*c400*/  STS.U16 [R14+0x500], R25 ;  /* 0x000500190e007388 */ /* 0x0001e20000000400 */
[----:B------:R-:W-:Y:S01]  /*c410*/  PRMT R10, RZ, 0x7610, R10 ;  /* 0x00007610ff0a7816 */ /* 0x000fe2000000000a */
[----:B----4-:R-:W-:Y:S02]  /*c420*/  IMAD.MOV.U32 R4, RZ, RZ, R0 ;  /* 0x000000ffff047224 */ /* 0x010fe400078e0000 */
[----:B------:R-:W-:Y:S01]  /*c430*/  IMAD.MOV.U32 R5, RZ, RZ, R2 ;  /* 0x000000ffff057224 */ /* 0x000fe200078e0002 */
[----:B0-----:R-:W4:Y:S04]  /*c440*/  LDL.LU R25, [R1+0x918] ;  /* 0x0009180001197983 */ /* 0x001f280000300800 */
[----:B--2---:R-:W-:Y:S04]  /*c450*/  STL [R1+0x208c], R11 ;  /* 0x00208c0b01007387 */ /* 0x004fe80000100800 */
[----:B------:R-:W2:Y:S04]  /*c460*/  LDL.LU R13, [R1+0xf34] ;  /* 0x000f3400010d7983 */ /* 0x000ea80000300800 */
[----:B------:R-:W2:Y:S04]  /*c470*/  LDL.LU R12, [R1+0xf38] ;  /* 0x000f3800010c7983 */ /* 0x000ea80000300800 */
[----:B------:R-:W2:Y:S04]  /*c480*/  LDL.LU R2, [R1+0xf3c] ;  /* 0x000f3c0001027983 */ /* 0x000ea80000300800 */
[----:B------:R0:W-:Y:S04]  /*c490*/  STL.64 [R1+0x938], R4 ;  /* 0x0009380401007387 */ /* 0x0001e80000100a00 */
[----:B------:R1:W-:Y:S04]  /*c4a0*/  STS.U16 [R14+0x600], R3 ;  /* 0x000600030e007388 */ /* 0x0003e80000000400 */
[----:B------:R-:W2:Y:S01]  /*c4b0*/  LDL.LU R0, [R1+0xf40] ;  /* 0x000f400001007983 */ /* 0x000ea20000300800 */
[----:B0-----:R-:W-:-:S03]  /*c4c0*/  IMAD.WIDE R4, R26, 0x2, R4 ;  /* 0x000000021a047825 */ /* 0x001fc600078e0204 */
[----:B-1----:R-:W2:Y:S04]  /*c4d0*/  LDL.LU R3, [R1+0x914] ;  /* 0x0009140001037983 */ /* 0x002ea80000300800 */
[----:B------:R0:W2:Y:S01]  /*c4e0*/  @!P2 LDG.E.U16 R10, [R4.64] ;  /* 0x00000004040aa981 */ /* 0x0000a2000c1e1500 */
[----:B------:R-:W-:Y:S01]  /*c4f0*/  PRMT R9, RZ, 0x7610, R9 ;  /* 0x00007610ff097816 */ /* 0x000fe20000000009 */
[----:B0-----:R-:W-:Y:S02]  /*c500*/  IMAD.MOV.U32 R4, RZ, RZ, R15 ;  /* 0x000000ffff047224 */ /* 0x001fe400078e000f */
[----:B------:R-:W-:Y:S01]  /*c510*/  IMAD.MOV.U32 R5, RZ, RZ, R16 ;  /* 0x000000ffff057224 */ /* 0x000fe200078e0010 */
[----:B--2---:R0:W-:Y:S04]  /*c520*/  STL [R1+0x2090], R10 ;  /* 0x0020900a01007387 */ /* 0x0041e80000100800 */
[----:B------:R-:W2:Y:S04]  /*c530*/  LDL.LU R11, [R1+0xf44] ;  /* 0x000f4400010b7983 */ /* 0x000ea80000300800 */
[----:B0-----:R-:W2:Y:S04]  /*c540*/  LDL.LU R10, [R1+0xf48] ;  /* 0x000f4800010a7983 */ /* 0x001ea80000300800 */
[----:B------:R0:W-:Y:S02]  /*c550*/  STL.64 [R1+0x930], R4 ;  /* 0x0009300401007387 */ /* 0x0001e40000100a00 */
[----:B0-----:R-:W-:-:S05]  /*c560*/  IMAD.WIDE R4, R26, 0x2, R4 ;  /* 0x000000021a047825 */ /* 0x001fca00078e0204 */
[----:B------:R0:W2:Y:S01]  /*c570*/  @!P2 LDG.E.U16 R9, [R4.64] ;  /* 0x000000040409a981 */ /* 0x0000a2000c1e1500 */
[----:B------:R-:W-:Y:S01]  /*c580*/  PRMT R8, RZ, 0x7610, R8 ;  /* 0x00007610ff087816 */ /* 0x000fe20000000008 */
[----:B0-----:R-:W-:Y:S02]  /*c590*/  IMAD.MOV.U32 R4, RZ, RZ, R12 ;  /* 0x000000ffff047224 */ /* 0x001fe400078e000c */
[----:B------:R-:W-:Y:S01]  /*c5a0*/  IMAD.MOV.U32 R5, RZ, RZ, R13 ;  /* 0x000000ffff057224 */ /* 0x000fe200078e000d */
[----:B--2---:R-:W-:Y:S04]  /*c5b0*/  STL [R1+0x2094], R9 ;  /* 0x0020940901007387 */ /* 0x004fe80000100800 */
[----:B------:R0:W-:Y:S02]  /*c5c0*/  STL.64 [R1+0x928], R4 ;  /* 0x0009280401007387 */ /* 0x0001e40000100a00 */
[----:B0-----:R-:W-:-:S05]  /*c5d0*/  IMAD.WIDE R4, R26, 0x2, R4 ;  /* 0x000000021a047825 */ /* 0x001fca00078e0204 */
[----:B------:R0:W2:Y:S01]  /*c5e0*/  @!P2 LDG.E.U16 R8, [R4.64] ;  /* 0x000000040408a981 */ /* 0x0000a2000c1e1500 */
[----:B------:R-:W-:Y:S01]  /*c5f0*/  PRMT R7, RZ, 0x7610, R7 ;  /* 0x00007610ff077816 */ /* 0x000fe20000000007 */
[----:B0-----:R-:W-:Y:S02]  /*c600*/  IMAD.MOV.U32 R4, RZ, RZ, R0 ;  /* 0x000000ffff047224 */ /* 0x001fe400078e0000 */
[----:B------:R-:W-:Y:S01]  /*c610*/  IMAD.MOV.U32 R5, RZ, RZ, R2 ;  /* 0x000000ffff057224 */ /* 0x000fe200078e0002 */
[----:B--2---:R-:W-:Y:S04]  /*c620*/  STL [R1+0x2098], R8 ;  /* 0x0020980801007387 */ /* 0x004fe80000100800 */
[----:B------:R-:W2:Y:S04]  /*c630*/  LDL.LU R2, [R1+0xf4c] ;  /* 0x000f4c0001027983 */ /* 0x000ea80000300800 */
[----:B------:R-:W2:Y:S04]  /*c640*/  LDL.LU R0, [R1+0xf50] ;  /* 0x000f500001007983 */ /* 0x000ea80000300800 */
[----:B------:R0:W-:Y:S02]  /*c650*/  STL.64 [R1+0x920], R4 ;  /* 0x0009200401007387 */ /* 0x0001e40000100a00 */
[----:B0-----:R-:W-:-:S05]  /*c660*/  IMAD.WIDE R4, R26, 0x2, R4 ;  /* 0x000000021a047825 */ /* 0x001fca00078e0204 */
[----:B------:R0:W2:Y:S04]  /*c670*/  @!P2 LDG.E.U16 R7, [R4.64] ;  /* 0x000000040407a981 */ /* 0x0000a8000c1e1500 */
[----:B------:R-:W-:Y:S04]  /*c680*/  STS.U16 [R14+0x700], R23 ;  /* 0x000700170e007388 */ /* 0x000fe80000000400 */
[----:B------:R-:W-:Y:S01]  /*c690*/  STS.U16 [R14+0x2400], R24 ;  /* 0x002400180e007388 */ /* 0x000fe20000000400 */
[----:B0-----:R-:W-:Y:S02]  /*c6a0*/  IMAD.MOV.U32 R4, RZ, RZ, R10 ;  /* 0x000000ffff047224 */ /* 0x001fe400078e000a */
[----:B------:R-:W-:Y:S01]  /*c6b0*/  IMAD.MOV.U32 R5, RZ, RZ, R11 ;  /* 0x000000ffff057224 */ /* 0x000fe200078e000b */
[----:B---3--:R0:W-:Y:S01]  /*c6c0*/  STS.U16 [R14+0x2500], R28 ;  /* 0x0025001c0e007388 */ /* 0x0081e20000000400 */
[----:B------:R-:W-:-:S03]  /*c6d0*/  PRMT R6, RZ, 0x7610, R6 ;  /* 0x00007610ff067816 */ /* 0x000fc60000000006 */
[----:B0-----:R-:W3:Y:S04]  /*c6e0*/  LDL.LU R28, [R1+0x908] ;  /* 0x00090800011c7983 */ /* 0x001ee80000300800 */
[----:B--2---:R-:W-:Y:S04]  /*c6f0*/  STL [R1+0x209c], R7 ;  /* 0x00209c0701007387 */ /* 0x004fe80000100800 */
[----:B------:R0:W-:Y:S01]  /*c700*/  STL.64 [R1+0x918], R4 ;  /* 0x0009180401007387 */ /* 0x0001e20000100a00 */
[----:B------:R-:W-:-:S03]  /*c710*/  IMAD.MOV.U32 R8, RZ, RZ, R0 ;  /* 0x000000ffff087224 */ /* 0x000fc600078e0000 */
[----:B------:R-:W2:Y:S01]  /*c720*/  LDL.LU R24, [R1+0xa38] ;  /* 0x000a380001187983 */ /* 0x000ea20000300800 */
[----:B0-----:R-:W-:-:S05]  /*c730*/  IMAD.WIDE R4, R26, 0x2, R4 ;  /* 0x000000021a047825 */ /* 0x001fca00078e0204 */
[----:B------:R0:W2:Y:S01]  /*c740*/  @!P2 LDG.E.U16 R6, [R4.64] ;  /* 0x000000040406a981 */ /* 0x0000a2000c1e1500 */
[----:B------:R-:W-:-:S03]  /*c750*/  IMAD.MOV.U32 R9, RZ, RZ, R2 ;  /* 0x000000ffff097224 */ /* 0x000fc600078e0002 */
[----:B----4-:R-:W-:Y:S04]  /*c760*/  STS.U16 [R14+0x2600], R25 ;  /* 0x002600190e007388 */ /* 0x010fe80000000400 */
[----:B------:R1:W-:Y:S01]  /*c770*/  STS.U16 [R14+0x2700], R3 ;  /* 0x002700030e007388 */ /* 0x0003e20000000400 */
[----:B0-----:R-:W-:-:S03]  /*c780*/  PRMT R5, RZ, 0x7610, R5 ;  /* 0x00007610ff057816 */ /* 0x001fc60000000005 */
[----:B--2---:R0:W-:Y:S04]  /*c790*/  STL [R1+0x20a0], R6 ;  /* 0x0020a00601007387 */ /* 0x0041e80000100800 */
[----:B------:R-:W2:Y:S04]  /*c7a0*/  LDL.LU R12, [R1+0xa3c] ;  /* 0x000a3c00010c7983 */ /* 0x000ea80000300800 */
[----:B------:R-:W4:Y:S04]  /*c7b0*/  LDL.LU R13, [R1+0xa2c] ;  /* 0x000a2c00010d7983 */ /* 0x000f280000300800 */
[----:B-1----:R-:W2:Y:S04]  /*c7c0*/  LDL.LU R3, [R1+0x84] ;  /* 0x0000840001037983 */ /* 0x002ea80000300800 */
[----:B------:R-:W2:Y:S04]  /*c7d0*/  LDL.LU R7, [R1+0xf54] ;  /* 0x000f540001077983 */ /* 0x000ea80000300800 */
[----:B0-----:R-:W2:Y:S04]  /*c7e0*/  LDL.LU R6, [R1+0xf58] ;  /* 0x000f580001067983 */ /* 0x001ea80000300800 */
[----:B------:R-:W2:Y:S04]  /*c7f0*/  LDL.LU R29, [R1+0x88] ;  /* 0x00008800011d7983 */ /* 0x000ea80000300800 */
[----:B------:R0:W-:Y:S04]  /*c800*/  STL.64 [R1+0x910], R8 ;  /* 0x0009100801007387 */ /* 0x0001e80000100a00 */
[----:B------:R-:W2:Y:S04]  /*c810*/  LDL.LU R2, [R1+0x8c] ;  /* 0x00008c0001027983 */ /* 0x000ea80000300800 */
[----:B------:R-:W2:Y:S01]  /*c820*/  LDL.LU R15, [R1+0x80] ;  /* 0x00008000010f7983 */ /* 0x000ea20000300800 */
[----:B0-----:R-:W-:-:S03]  /*c830*/  IMAD.WIDE R8, R26, 0x2, R8 ;  /* 0x000000021a087825 */ /* 0x001fc600078e0208 */
[----:B------:R-:W2:Y:S04]  /*c840*/  LDL.LU R16, [R1+0xaf4] ;  /* 0x000af40001107983 */ /* 0x000ea80000300800 */
[----:B------:R-:W2:Y:S04]  /*c850*/  @!P2 LDG.E.U16 R5, [R8.64] ;  /* 0x000000040805a981 */ /* 0x000ea8000c1e1500 */
[----:B------:R-:W4:Y:S04]  /*c860*/  LDL.LU R17, [R1+0xaf8] ;  /* 0x000af80001117983 */ /* 0x000f280000300800 */
[----:B------:R-:W4:Y:S04]  /*c870*/  LDL.LU R18, [R1+0xafc] ;  /* 0x000afc0001127983 */ /* 0x000f280000300800 */
[----:B------:R-:W4:Y:S04]  /*c880*/  LDL.LU R19, [R1+0xaf0] ;  /* 0x000af00001137983 */ /* 0x000f280000300800 */
[----:B------:R-:W4:Y:S04]  /*c890*/  LDL.LU R20, [R1+0xa94] ;  /* 0x000a940001147983 */ /* 0x000f280000300800 */
[----:B------:R-:W4:Y:S04]  /*c8a0*/  LDL.LU R21, [R1+0xa98] ;  /* 0x000a980001157983 */ /* 0x000f280000300800 */
[----:B------:R-:W4:Y:S04]  /*c8b0*/  LDL.LU R22, [R1+0xa9c] ;  /* 0x000a9c0001167983 */ /* 0x000f280000300800 */
[----:B------:R-:W4:Y:S01]  /*c8c0*/  LDL.LU R0, [R1+0xa90] ;  /* 0x000a900001007983 */ /* 0x000f220000300800 */
[----:B------:R-:W-:-:S03]  /*c8d0*/  PRMT R4, RZ, 0x7610, R4 ;  /* 0x00007610ff047816 */ /* 0x000fc60000000004 */
[----:B---3--:R0:W-:Y:S04]  /*c8e0*/  STS.U16 [R14+0x4400], R28 ;  /* 0x0044001c0e007388 */ /* 0x0081e80000000400 */
[----:B--2---:R-:W-:Y:S04]  /*c8f0*/  STL [R1+0x20a4], R5 ;  /* 0x0020a40501007387 */ /* 0x004fe80000100800 */
[----:B------:R-:W2:Y:S04]  /*c900*/  LDL.LU R25, [R1+0xa20] ;  /* 0x000a200001197983 */ /* 0x000ea80000300800 */
[----:B0-----:R-:W3:Y:S04]  /*c910*/  LDL.LU R28, [R1+0xa24] ;  /* 0x000a2400011c7983 */ /* 0x001ee80000300800 */
[----:B------:R0:W-:Y:S04]  /*c920*/  STL.64 [R1+0x908], R6 ;  /* 0x0009080601007387 */ /* 0x0001e80000100a00 */
[----:B------:R-:W2:Y:S01]  /*c930*/  LDL.LU R23, [R1+0xa28] ;  /* 0x000a280001177983 */ /* 0x000ea20000300800 */
[----:B0-----:R-:W-:-:S03]  /*c940*/  IMAD.WIDE R6, R26, 0x2, R6 ;  /* 0x000000021a067825 */ /* 0x001fc600078e0206 */
[----:B------:R0:W-:Y:S04]  /*c950*/  STS.U16 [R14+0x4500], R24 ;  /* 0x004500180e007388 */ /* 0x0001e80000000400 */
[----:B------:R1:W2:Y:S04]  /*c960*/  @!P2 LDG.E.U16 R4, [R6.64] ;  /* 0x000000040604a981 */ /* 0x0002a8000c1e1500 */
[----:B------:R-:W3:Y:S04]  /*c970*/  LDL.LU R26, [R1+0xa1c] ;  /* 0x000a1c00011a7983 */ /* 0x000ee80000300800 */
[----:B------:R-:W-:Y:S01]  /*c980*/  STS.U16 [R14+0x4600], R12 ;  /* 0x0046000c0e007388 */ /* 0x000fe20000000400 */
[----:B-1----:R-:W-:-:S03]  /*c990*/  IMAD.SHL.U32 R6, R27, 0x2, RZ ;  /* 0x000000021b067824 */ /* 0x002fc600078e00ff */
[----:B----4-:R-:W-:Y:S04]  /*c9a0*/  STS.U16 [R14+0x4700], R13 ;  /* 0x0047000d0e007388 */ /* 0x010fe80000000400 */
[----:B------:R1:W-:Y:S01]  /*c9b0*/  STS.U16 [R14+0x6400], R3 ;  /* 0x006400030e007388 */ /* 0x0003e20000000400 */
[----:B------:R-:W-:-:S03]  /*c9c0*/  LOP3.LUT R6, R6, 0x20, RZ, 0x3c, !PT ;  /* 0x0000002006067812 */ /* 0x000fc600078e3cff */
[----:B------:R-:W-:Y:S04]  /*c9d0*/  STS.U16 [R14+0x6500], R29 ;  /* 0x0065001d0e007388 */ /* 0x000fe80000000400 */
[----:B------:R4:W-:Y:S04]  /*c9e0*/  STS.U16 [R14+0x6600], R2 ;  /* 0x006600020e007388 */ /* 0x0009e80000000400 */
[----:B------:R-:W-:Y:S04]  /*c9f0*/  STS.U16 [R14+0x6700], R15 ;  /* 0x0067000f0e007388 */ /* 0x000fe80000000400 */
[----:B------:R-:W-:Y:S04]  /*ca00*/  STS.U16 [R6+0x800], R16 ;  /* 0x0008001006007388 */ /* 0x000fe80000000400 */
[----:B------:R-:W-:Y:S04]  /*ca10*/  STS.U16 [R6+0x900], R17 ;  /* 0x0009001106007388 */ /* 0x000fe80000000400 */
[----:B------:R-:W-:Y:S04]  /*ca20*/  STS.U16 [R6+0xa00], R18 ;  /* 0x000a001206007388 */ /* 0x000fe80000000400 */
[----:B------:R-:W-:Y:S04]  /*ca30*/  STS.U16 [R6+0xb00], R19 ;  /* 0x000b001306007388 */ /* 0x000fe80000000400 */
[----:B------:R-:W-:Y:S04]  /*ca40*/  STS.U16 [R6+0x2800], R20 ;  /* 0x0028001406007388 */ /* 0x000fe80000000400 */
[----:B------:R-:W-:Y:S04]  /*ca50*/  STS.U16 [R6+0x2900], R21 ;  /* 0x0029001506007388 */ /* 0x000fe80000000400 */
[----:B------:R-:W-:Y:S04]  /*ca60*/  STS.U16 [R6+0x2a00], R22 ;  /* 0x002a001606007388 */ /* 0x000fe80000000400 */
[----:B------:R0:W-:Y:S04]  /*ca70*/  STS.U16 [R6+0x2b00], R0 ;  /* 0x002b000006007388 */ /* 0x0001e80000000400 */
[----:B--2---:R-:W-:Y:S04]  /*ca80*/  STL [R1+0x20a8], R4 ;  /* 0x0020a80401007387 */ /* 0x004fe80000100800 */
[----:B0-----:R-:W2:Y:S04]  /*ca90*/  LDL.LU R24, [R1+0x74] ;  /* 0x0000740001187983 */ /* 0x001ea80000300800 */
[----:B-1----:R-:W2:Y:S04]  /*caa0*/  LDL.LU R3, [R1+0x78] ;  /* 0x0000780001037983 */ /* 0x002ea80000300800 */
[----:B------:R-:W2:Y:S04]  /*cab0*/  LDL.LU R27, [R1+0x7c] ;  /* 0x00007c00011b7983 */ /* 0x000ea80000300800 */
[----:B----4-:R-:W4:Y:S04]  /*cac0*/  LDL.LU R2, [R1+0x70] ;  /* 0x0000700001027983 */ /* 0x010f280000300800 */
[----:B------:R-:W4:Y:S04]  /*cad0*/  LDL.LU R0, [R1+0xae4] ;  /* 0x000ae40001007983 */ /* 0x000f280000300800 */
[----:B------:R-:W4:Y:S04]  /*cae0*/  LDL.LU R11, [R1+0xaec] ;  /* 0x000aec00010b7983 */ /* 0x000f280000300800 */
[----:B------:R-:W4:Y:S04]  /*caf0*/  LDL.LU R12, [R1+0xae8] ;  /* 0x000ae800010c7983 */ /* 0x000f280000300800 */
[----:B------:R0:W-:Y:S04]  /*cb00*/  STS.U16 [R6+0x4800], R25 ;  /* 0x0048001906007388 */ /* 0x0001e80000000400 */
[----:B------:R-:W4:Y:S04]  /*cb10*/  LDL.LU R13, [R1+0xae0] ;  /* 0x000ae000010d7983 */ /* 0x000f280000300800 */
[----:B---3--:R1:W-:Y:S04]  /*cb20*/  STS.U16 [R6+0x4900], R28 ;  /* 0x0049001c06007388 */ /* 0x0083e80000000400 */
[----:B0-----:R-:W3:Y:S04]  /*cb30*/  LDL.LU R25, [R1+0xa84] ;  /* 0x000a840001197983 */ /* 0x001ee80000300800 */
[----:B-1----:R-:W3:Y:S04]  /*cb40*/  LDL.LU R28, [R1+0xa8c] ;  /* 0x000a8c00011c7983 */ /* 0x002ee80000300800 */
[----:B------:R-:W-:Y:S04]  /*cb50*/  STS.U16 [R6+0x4a00], R23 ;  /* 0x004a001706007388 */ /* 0x000fe80000000400 */
[----:B------:R0:W-:Y:S04]  /*cb60*/  STS.U16 [R6+0x4b00], R26 ;  /* 0x004b001a06007388 */ /* 0x0001e80000000400 */
[----:B0-----:R-:W3:Y:S04]  /*cb70*/  LDL.LU R26, [R1+0xa88] ;  /* 0x000a8800011a7983 */ /* 0x001ee80000300800 */
[----:B------:R-:W3:Y:S04]  /*cb80*/  LDL.LU R29, [R1+0xa80] ;  /* 0x000a8000011d7983 */ /* 0x000ee80000300800 */
[----:B------:R-:W3:Y:S04]  /*cb90*/  LDL.LU R14, [R1+0xa10] ;  /* 0x000a1000010e7983 */ /* 0x000ee80000300800 */
[----:B------:R-:W3:Y:S04]  /*cba0*/  LDL.LU R15, [R1+0xa14] ;  /* 0x000a1400010f7983 */ /* 0x000ee80000300800 */
[----:B------:R-:W3:Y:S04]  /*cbb0*/  LDL.LU R16, [R1+0xa18] ;  /* 0x000a180001107983 */ /* 0x000ee80000300800 */
[----:B------:R-:W3:Y:S04]  /*cbc0*/  LDL.LU R17, [R1+0xa0c] ;  /* 0x000a0c0001117983 */ /* 0x000ee80000300800 */
[----:B--2---:R-:W-:Y:S04]  /*cbd0*/  STS.U16 [R6+0x6800], R24 ;  /* 0x0068001806007388 */ /* 0x004fe80000000400 */
[----:B------:R0:W-:Y:S04]  /*cbe0*/  STS.U16 [R6+0x6900], R3 ;  /* 0x0069000306007388 */ /* 0x0001e80000000400 */
[----:B------:R1:W-:Y:S04]  /*cbf0*/  STS.U16 [R6+0x6a00], R27 ;  /* 0x006a001b06007388 */ /* 0x0003e80000000400 */
[----:B0-----:R-:W2:Y:S04]  /*cc00*/  LDL.LU R3, [R1+0x64] ;  /* 0x0000640001037983 */ /* 0x001ea80000300800 */
[----:B-1----:R-:W0:Y:S04]  /*cc10*/  S2R R27, SR_TID.X ;  /* 0x00000000001b7919 */ /* 0x002e280000002100 */
[----:B----4-:R1:W-:Y:S04]  /*cc20*/  STS.U16 [R6+0x6b00], R2 ;  /* 0x006b000206007388 */ /* 0x0103e80000000400 */
[----:B-1----:R-:W4:Y:S04]  /*cc30*/  LDL.LU R2, [R1+0x68] ;  /* 0x0000680001027983 */ /* 0x002f280000300800 */
[----:B------:R-:W4:Y:S04]  /*cc40*/  LDL.LU R18, [R1+0x6c] ;  /* 0x00006c0001127983 */ /* 0x000f280000300800 */
[----:B------:R-:W4:Y:S01]  /*cc50*/  LDL.LU R19, [R1+0x60] ;  /* 0x0000600001137983 */ /* 0x000f220000300800 */
[----:B0-----:R-:W-:-:S03]  /*cc60*/  LOP3.LUT R27, R27, 0x7f, RZ, 0xc0, !PT ;  /* 0x0000007f1b1b7812 */ /* 0x001fc600078ec0ff */
[----:B------:R-:W4:Y:S02]  /*cc70*/  LDL.LU R20, [R1+0xad4] ;  /* 0x000ad40001147983 */ /* 0x000f240000300800 */
[----:B------:R-:W-:Y:S02]  /*cc80*/  IMAD.SHL.U32 R4, R27, 0x2, RZ ;  /* 0x000000021b047824 */ /* 0x000fe400078e00ff */
[----:B------:R-:W4:Y:S03]  /*cc90*/  LDL.LU R21, [R1+0xad8] ;  /* 0x000ad80001157983 */ /* 0x000f260000300800 */
[----:B------:R-:W-:Y:S01]  /*cca0*/  LOP3.LUT R4, R4, 0x30, RZ, 0x3c, !PT ;  /* 0x0000003004047812 */ /* 0x000fe200078e3cff */
[----:B------:R-:W4:Y:S04]  /*ccb0*/  LDL.LU R22, [R1+0xadc] ;  /* 0x000adc0001167983 */ /* 0x000f280000300800 */
[----:B------:R-:W4:Y:S04]  /*ccc0*/  LDL.LU R23, [R1+0xad0] ;  /* 0x000ad00001177983 */ /* 0x000f280000300800 */
[----:B------:R-:W4:Y:S04]  /*ccd0*/  LDL.LU R24, [R1+0xa74] ;  /* 0x000a740001187983 */ /* 0x000f280000300800 */
[----:B------:R0:W-:Y:S04]  /*cce0*/  STS.U16 [R4+0xc00], R0 ;  /* 0x000c000004007388 */ /* 0x0001e80000000400 */
[----:B------:R-:W4:Y:S04]  /*ccf0*/  LDL.LU R27, [R1+0xa78] ;  /* 0x000a7800011b7983 */ /* 0x000f280000300800 */
[----:B------:R-:W-:Y:S04]  /*cd00*/  STS.U16 [R4+0xd00], R11 ;  /* 0x000d000b04007388 */ /* 0x000fe80000000400 */
[----:B0-----:R-:W4:Y:S04]  /*cd10*/  LDL.LU R0, [R1+0xa7c] ;  /* 0x000a7c0001007983 */ /* 0x001f280000300800 */
[----:B------:R-:W-:Y:S04]  /*cd20*/  STS.U16 [R4+0xe00], R12 ;  /* 0x000e000c04007388 */ /* 0x000fe80000000400 */
[----:B------:R-:W-:Y:S04]  /*cd30*/  STS.U16 [R4+0xf00], R13 ;  /* 0x000f000d04007388 */ /* 0x000fe80000000400 */
[----:B---3--:R0:W-:Y:S04]  /*cd40*/  STS.U16 [R4+0x2c00], R25 ;  /* 0x002c001904007388 */ /* 0x0081e80000000400 */
[----:B------:R1:W-:Y:S04]  /*cd50*/  STS.U16 [R4+0x2d00], R28 ;  /* 0x002d001c04007388 */ /* 0x0003e80000000400 */
[----:B0-----:R-:W3:Y:S04]  /*cd60*/  LDL.LU R25, [R1+0xa70] ;  /* 0x000a700001197983 */ /* 0x001ee80000300800 */
[----:B-1----:R-:W3:Y:S04]  /*cd70*/  LDL.LU R28, [R1+0xc4] ;  /* 0x0000c400011c7983 */ /* 0x002ee80000300800 */
[----:B------:R0:W-:Y:S04]  /*cd80*/  STS.U16 [R4+0x2e00], R26 ;  /* 0x002e001a04007388 */ /* 0x0001e80000000400 */
[----:B0-----:R-:W0:Y:S04]  /*cd90*/  S2R R26, SR_TID.X ;  /* 0x00000000001a7919 */ /* 0x001e280000002100 */
[----:B------:R-:W-:Y:S04]  /*cda0*/  STS.U16 [R4+0x2f00], R29 ;  /* 0x002f001d04007388 */ /* 0x000fe80000000400 */
[----:B------:R-:W-:Y:S04]  /*cdb0*/  STS.U16 [R4+0x4c00], R14 ;  /* 0x004c000e04007388 */ /* 0x000fe80000000400 */
[----:B------:R-:W-:Y:S01]  /*cdc0*/  STS.U16 [R4+0x4d00], R15 ;  /* 0x004d000f04007388 */ /* 0x000fe20000000400 */
[----:B0-----:R-:W-:-:S03]  /*cdd0*/  LOP3.LUT R9, R26, 0x7f, RZ, 0xc0, !PT ;  /* 0x0000007f1a097812 */ /* 0x001fc600078ec0ff */
[----:B------:R-:W-:Y:S02]  /*cde0*/  STS.U16 [R4+0x4e00], R16 ;  /* 0x004e001004007388 */ /* 0x000fe40000000400 */
[----:B------:R-:W-:Y:S02]  /*cdf0*/  IMAD.SHL.U32 R5, R9, 0x2, RZ ;  /* 0x0000000209057824 */ /* 0x000fe400078e00ff */
[----:B------:R-:W-:Y:S03]  /*ce00*/  STS.U16 [R4+0x4f00], R17 ;  /* 0x004f001104007388 */ /* 0x000fe60000000400 */
[----:B------:R-:W-:Y:S01]  /*ce10*/  LOP3.LUT R5, R5, 0x40, RZ, 0x3c, !PT ;  /* 0x0000004005057812 */ /* 0x000fe200078e3cff */
[----:B------:R-:W3:Y:S04]  /*ce20*/  LDL.LU R26, [R1+0xc8] ;  /* 0x0000c800011a7983 */ /* 0x000ee80000300800 */
[----:B--2---:R0:W-:Y:S04]  /*ce30*/  STS.U16 [R4+0x6c00], R3 ;  /* 0x006c000304007388 */ /* 0x0041e80000000400 */
[----:B0-----:R-:W2:Y:S04]  /*ce40*/  LDL.LU R3, [R1+0xcc] ;  /* 0x0000cc0001037983 */ /* 0x001ea80000300800 */
[----:B----4-:R0:W-:Y:S04]  /*ce50*/  STS.U16 [R4+0x6d00], R2 ;  /* 0x006d000204007388 */ /* 0x0101e80000000400 */
[----:B------:R-:W-:Y:S04]  /*ce60*/  STS.U16 [R4+0x6e00], R18 ;  /* 0x006e001204007388 */ /* 0x000fe80000000400 */
[----:B------:R-:W-:Y:S04]  /*ce70*/  STS.U16 [R4+0x6f00], R19 ;  /* 0x006f001304007388 */ /* 0x000fe80000000400 */
[----:B------:R-:W-:Y:S04]  /*ce80*/  STS.U16 [R5+0x1000], R20 ;  /* 0x0010001405007388 */ /* 0x000fe80000000400 */
[----:B0-----:R-:W4:Y:S04]  /*ce90*/  LDL.LU R2, [R1+0xc0] ;  /* 0x0000c00001027983 */ /* 0x001f280000300800 */
[----:B------:R-:W-:Y:S04]  /*cea0*/  STS.U16 [R5+0x1100], R21 ;  /* 0x0011001505007388 */ /* 0x000fe80000000400 */
[----:B------:R-:W-:Y:S04]  /*ceb0*/  STS.U16 [R5+0x1200], R22 ;  /* 0x0012001605007388 */ /* 0x000fe80000000400 */
[----:B------:R-:W4:Y:S04]  /*cec0*/  LDL.LU R8, [R1+0x54] ;  /* 0x0000540001087983 */ /* 0x000f280000300800 */
[----:B------:R-:W-:Y:S04]  /*ced0*/  STS.U16 [R5+0x1300], R23 ;  /* 0x0013001705007388 */ /* 0x000fe80000000400 */
[----:B------:R-:W4:Y:S04]  /*cee0*/  LDL.LU R10, [R1+0x58] ;  /* 0x00005800010a7983 */ /* 0x000f280000300800 */
[----:B------:R-:W-:Y:S04]  /*cef0*/  STS.U16 [R5+0x3000], R24 ;  /* 0x0030001805007388 */ /* 0x000fe80000000400 */
[----:B------:R-:W4:Y:S04]  /*cf00*/  LDL.LU R11, [R1+0x5c] ;  /* 0x00005c00010b7983 */ /* 0x000f280000300800 */
[----:B------:R0:W-:Y:S04]  /*cf10*/  STS.U16 [R5+0x3100], R27 ;  /* 0x0031001b05007388 */ /* 0x0001e80000000400 */
[----:B------:R-:W4:Y:S04]  /*cf20*/  LDL.LU R12, [R1+0x50] ;  /* 0x00005000010c7983 */ /* 0x000f280000300800 */
[----:B------:R1:W-:Y:S04]  /*cf30*/  STS.U16 [R5+0x3200], R0 ;  /* 0x0032000005007388 */ /* 0x0003e80000000400 */
[----:B0-----:R-:W4:Y:S04]  /*cf40*/  LDL.LU R27, [R1+0xac4] ;  /* 0x000ac400011b7983 */ /* 0x001f280000300800 */
[----:B-1----:R-:W4:Y:S04]  /*cf50*/  LDL.LU R0, [R1+0xacc] ;  /* 0x000acc0001007983 */ /* 0x002f280000300800 */
[----:B------:R-:W4:Y:S04]  /*cf60*/  LDL.LU R13, [R1+0xac8] ;  /* 0x000ac800010d7983 */ /* 0x000f280000300800 */
[----:B------:R-:W4:Y:S04]  /*cf70*/  LDL.LU R29, [R1+0xac0] ;  /* 0x000ac000011d7983 */ /* 0x000f280000300800 */
[----:B---3--:R-:W-:Y:S04]  /*cf80*/  STS.U16 [R5+0x3300], R25 ;  /* 0x0033001905007388 */ /* 0x008fe80000000400 */
[----:B------:R-:W3:Y:S04]  /*cf90*/  LDL.LU R14, [R1+0xa64] ;  /* 0x000a6400010e7983 */ /* 0x000ee80000300800 */
[----:B------:R0:W-:Y:S04]  /*cfa0*/  STS.U16 [R5+0x5000], R28 ;  /* 0x0050001c05007388 */ /* 0x0001e80000000400 */
[----:B------:R-:W3:Y:S04]  /*cfb0*/  LDL.LU R15, [R1+0xa6c] ;  /* 0x000a6c00010f7983 */ /* 0x000ee80000300800 */
[----:B0-----:R-:W3:Y:S04]  /*cfc0*/  LDL.LU R28, [R1+0xa68] ;  /* 0x000a6800011c7983 */ /* 0x001ee80000300800 */
[----:B------:R-:W3:Y:S04]  /*cfd0*/  LDL.LU R16, [R1+0xa60] ;  /* 0x000a600001107983 */ /* 0x000ee80000300800 */
[----:B------:R-:W3:Y:S04]  /*cfe0*/  LDL.LU R17, [R1+0xb4] ;  /* 0x0000b40001117983 */ /* 0x000ee80000300800 */
[----:B------:R-:W3:Y:S01]  /*cff0*/  LDL.LU R25, [R1+0xb8] ;  /* 0x0000b80001197983 */ /* 0x000ee20000300800 */
[----:B------:R-:W-:-:S03]  /*d000*/  IMAD.SHL.U32 R4, R9, 0x2, RZ ;  /* 0x0000000209047824 */ /* 0x000fc600078e00ff */
[----:B------:R-:W3:Y:S02]  /*d010*/  LDL.LU R18, [R1+0xbc] ;  /* 0x0000bc0001127983 */ /* 0x000ee40000300800 */
[----:B------:R-:W-:Y:S02]  /*d020*/  LOP3.LUT R4, R4, 0x50, RZ, 0x3c, !PT ;  /* 0x0000005004047812 */ /* 0x000fe400078e3cff */
[----:B------:R-:W3:Y:S04]  /*d030*/  LDL.LU R19, [R1+0xb0] ;  /* 0x0000b00001137983 */ /* 0x000ee80000300800 */
[----:B------:R0:W-:Y:S04]  /*d040*/  STS.U16 [R5+0x5100], R26 ;  /* 0x0051001a05007388 */ /* 0x0001e80000000400 */
[----:B------:R-:W3:Y:S04]  /*d050*/  LDL.LU R20, [R1+0x44] ;  /* 0x0000440001147983 */ /* 0x000ee80000300800 */
[----:B------:R-:W3:Y:S04]  /*d060*/  LDL.LU R21, [R1+0x48] ;  /* 0x0000480001157983 */ /* 0x000ee80000300800 */
[----:B------:R-:W3:Y:S04]  /*d070*/  LDL.LU R22, [R1+0x4c] ;  /* 0x00004c0001167983 */ /* 0x000ee80000300800 */
[----:B------:R-:W3:Y:S04]  /*d080*/  LDL.LU R23, [R1+0x40] ;  /* 0x0000400001177983 */ /* 0x000ee80000300800 */
[----:B------:R-:W3:Y:S04]  /*d090*/  LDL.LU R24, [R1+0xab4] ;  /* 0x000ab40001187983 */ /* 0x000ee80000300800 */
[----:B0-----:R-:W3:Y:S04]  /*d0a0*/  LDL.LU R26, [R1+0xab8] ;  /* 0x000ab800011a7983 */ /* 0x001ee80000300800 */
[----:B--2---:R0:W-:Y:S04]  /*d0b0*/  STS.U16 [R5+0x5200], R3 ;  /* 0x0052000305007388 */ /* 0x0041e80000000400 */
[----:B0-----:R-:W2:Y:S04]  /*d0c0*/  LDL.LU R3, [R1+0xabc] ;  /* 0x000abc0001037983 */ /* 0x001ea80000300800 */
[----:B----4-:R0:W-:Y:S04]  /*d0d0*/  STS.U16 [R5+0x5300], R2 ;  /* 0x0053000205007388 */ /* 0x0101e80000000400 */
[----:B0-----:R-:W4:Y:S04]  /*d0e0*/  LDL.LU R2, [R1+0xab0] ;  /* 0x000ab00001027983 */ /* 0x001f280000300800 */
[----:B------:R-:W-:Y:S04]  /*d0f0*/  STS.U16 [R5+0x7000], R8 ;  /* 0x0070000805007388 */ /* 0x000fe80000000400 */
[----:B------:R-:W-:Y:S04]  /*d100*/  STS.U16 [R5+0x7100], R10 ;  /* 0x0071000a05007388 */ /* 0x000fe80000000400 */
[----:B------:R-:W-:Y:S04]  /*d110*/  STS.U16 [R5+0x7200], R11 ;  /* 0x0072000b05007388 */ /* 0x000fe80000000400 */
[----:B------:R-:W-:Y:S04]  /*d120*/  STS.U16 [R5+0x7300], R12 ;  /* 0x0073000c05007388 */ /* 0x000fe80000000400 */
[----:B------:R0:W-:Y:S04]  /*d130*/  STS.U16 [R4+0x1400], R27 ;  /* 0x0014001b04007388 */ /* 0x0001e80000000400 */
[----:B------:R1:W-:Y:S04]  /*d140*/  STS.U16 [R4+0x1500], R0 ;  /* 0x0015000004007388 */ /* 0x0003e80000000400 */
[----:B------:R-:W-:Y:S04]  /*d150*/  STS.U16 [R4+0x1600], R13 ;  /* 0x0016000d04007388 */ /* 0x000fe80000000400 */
[----:B------:R-:W-:Y:S04]  /*d160*/  STS.U16 [R4+0x1700], R29 ;  /* 0x0017001d04007388 */ /* 0x000fe80000000400 */
[----:B0-----:R-:W4:Y:S04]  /*d170*/  LDL.LU R27, [R1+0xa54] ;  /* 0x000a5400011b7983 */ /* 0x001f280000300800 */
[----:B---3--:R-:W-:Y:S04]  /*d180*/  STS.U16 [R4+0x3400], R14 ;  /* 0x0034000e04007388 */ /* 0x008fe80000000400 */
[----:B-1----:R-:W3:Y:S04]  /*d190*/  LDL.LU R0, [R1+0xa58] ;  /* 0x000a580001007983 */ /* 0x002ee80000300800 */
[----:B------:R-:W-:Y:S04]  /*d1a0*/  STS.U16 [R4+0x3500], R15 ;  /* 0x0035000f04007388 */ /* 0x000fe80000000400 */
[----:B------:R0:W-:Y:S04]  /*d1b0*/  STS.U16 [R4+0x3600], R28 ;  /* 0x0036001c04007388 */ /* 0x0001e80000000400 */
[----:B0-----:R-:W0:Y:S04]  /*d1c0*/  S2R R28, SR_TID.X ;  /* 0x00000000001c7919 */ /* 0x001e280000002100 */
[----:B------:R-:W-:Y:S04]  /*d1d0*/  STS.U16 [R4+0x3700], R16 ;  /* 0x0037001004007388 */ /* 0x000fe80000000400 */
[----:B------:R-:W-:Y:S04]  /*d1e0*/  STS.U16 [R4+0x5400], R17 ;  /* 0x0054001104007388 */ /* 0x000fe80000000400 */
[----:B------:R0:W-:Y:S02]  /*d1f0*/  STS.U16 [R4+0x5500], R25 ;  /* 0x0055001904007388 */ /* 0x0001e40000000400 */
[----:B0-----:R-:W-:-:S02]  /*d200*/  LOP3.LUT R25, R28, 0x7f, RZ, 0xc0, !PT ;  /* 0x0000007f1c197812 */ /* 0x001fc400078ec0ff */
[----:B------:R-:W3:Y:S03]  /*d210*/  LDL.LU R28, [R1+0xa5c] ;  /* 0x000a5c00011c7983 */ /* 0x000ee60000300800 */
[----:B------:R-:W-:Y:S01]  /*d220*/  IMAD.SHL.U32 R11, R25, 0x2, RZ ;  /* 0x00000002190b7824 */ /* 0x000fe200078e00ff */
[----:B------:R0:W-:Y:S04]  /*d230*/  STL [R1+0x20ac], R25 ;  /* 0x0020ac1901007387 */ /* 0x0001e80000100800 */
[----:B0-----:R-:W3:Y:S04]  /*d240*/  LDL.LU R25, [R1+0xa50] ;  /* 0x000a500001197983 */ /* 0x001ee80000300800 */
[----:B------:R-:W-:Y:S04]  /*d250*/  STS.U16 [R4+0x5600], R18 ;  /* 0x0056001204007388 */ /* 0x000fe80000000400 */
[----:B------:R-:W-:Y:S04]  /*d260*/  STS.U16 [R4+0x5700], R19 ;  /* 0x0057001304007388 */ /* 0x000fe80000000400 */
[----:B------:R-:W-:Y:S04]  /*d270*/  STS.U16 [R4+0x7400], R20 ;  /* 0x0074001404007388 */ /* 0x000fe80000000400 */
[----:B------:R-:W-:Y:S04]  /*d280*/  STS.U16 [R4+0x7500], R21 ;  /* 0x0075001504007388 */ /* 0x000fe80000000400 */
[----:B------:R-:W-:Y:S04]  /*d290*/  STS.U16 [R4+0x7600], R22 ;  /* 0x0076001604007388 */ /* 0x000fe80000000400 */
[----:B------:R0:W-:Y:S01]  /*d2a0*/  STS.U16 [R4+0x7700], R23 ;  /* 0x0077001704007388 */ /* 0x0001e20000000400 */
[----:B------:R-:W-:-:S03]  /*d2b0*/  LOP3.LUT R11, R11, 0x60, RZ, 0x3c, !PT ;  /* 0x000000600b0b7812 */ /* 0x000fc600078e3cff */
[----:B0-----:R-:W3:Y:S04]  /*d2c0*/  LDL.LU R4, [R1+0xa4] ;  /* 0x0000a40001047983 */ /* 0x001ee80000300800 */
[----:B------:R-:W3:Y:S04]  /*d2d0*/  LDL.LU R5, [R1+0xa8] ;  /* 0x0000a80001057983 */ /* 0x000ee80000300800 */
        /* <DEDUP_REMOVED lines=8> */
[----:B------:R-:W-:Y:S04]  /*d360*/  STS.U16 [R11+0x1800], R24 ;  /* 0x001800180b007388 */ /* 0x000fe80000000400 */
[----:B------:R-:W3:Y:S04]  /*d370*/  LDL.LU R15, [R1+0xaa8] ;  /* 0x000aa800010f7983 */ /* 0x000ee80000300800 */
[----:B------:R-:W-:Y:S04]  /*d380*/  STS.U16 [R11+0x1900], R26 ;  /* 0x0019001a0b007388 */ /* 0x000fe80000000400 */
[----:B------:R-:W3:Y:S04]  /*d390*/  LDL.LU R16, [R1+0xaa0] ;  /* 0x000aa00001107983 */ /* 0x000ee80000300800 */
[----:B------:R-:W3:Y:S04]  /*d3a0*/  LDL.LU R29, [R1+0xa44] ;  /* 0x000a4400011d7983 */ /* 0x000ee80000300800 */
[----:B--2---:R0:W-:Y:S04]  /*d3b0*/  STS.U16 [R11+0x1a00], R3 ;  /* 0x001a00030b007388 */ /* 0x0041e80000000400 */
[----:B0-----:R-:W2:Y:S04]  /*d3c0*/  LDL.LU R3, [R1+0xa4c] ;  /* 0x000a4c0001037983 */ /* 0x001ea80000300800 */
[----:B------:R-:W2:Y:S04]  /*d3d0*/  LDL.LU R17, [R1+0xa48] ;  /* 0x000a480001117983 */ /* 0x000ea80000300800 */
[----:B------:R-:W2:Y:S04]  /*d3e0*/  LDL.LU R18, [R1+0xa40] ;  /* 0x000a400001127983 */ /* 0x000ea80000300800 */
[----:B------:R-:W2:Y:S04]  /*d3f0*/  LDL.LU R19, [R1+0x94] ;  /* 0x0000940001137983 */ /* 0x000ea80000300800 */
[----:B------:R-:W2:Y:S04]  /*d400*/  LDL.LU R20, [R1+0x98] ;  /* 0x0000980001147983 */ /* 0x000ea80000300800 */
[----:B----4-:R-:W-:Y:S04]  /*d410*/  STS.U16 [R11+0x1b00], R2 ;  /* 0x001b00020b007388 */ /* 0x010fe80000000400 */
[----:B------:R-:W4:Y:S04]  /*d420*/  LDL.LU R21, [R1+0x9c] ;  /* 0x00009c0001157983 */ /* 0x000f280000300800 */
[----:B------:R-:W2:Y:S04]  /*d430*/  LDL.LU R22, [R1+0x90] ;  /* 0x0000900001167983 */ /* 0x000ea80000300800 */
[----:B------:R-:W2:Y:S04]  /*d440*/  LDL.LU R23, [R1+0x24] ;  /* 0x0000240001177983 */ /* 0x000ea80000300800 */
[----:B------:R-:W2:Y:S04]  /*d450*/  LDL.LU R24, [R1+0x28] ;  /* 0x0000280001187983 */ /* 0x000ea80000300800 */
[----:B------:R-:W-:Y:S04]  /*d460*/  STS.U16 [R11+0x3800], R27 ;  /* 0x0038001b0b007388 */ /* 0x000fe80000000400 */
[----:B---3--:R-:W-:Y:S04]  /*d470*/  STS.U16 [R11+0x3900], R0 ;  /* 0x003900000b007388 */ /* 0x008fe80000000400 */
[----:B------:R0:W-:Y:S04]  /*d480*/  STS.U16 [R11+0x3a00], R28 ;  /* 0x003a001c0b007388 */ /* 0x0001e80000000400 */
[----:B0-----:R-:W4:Y:S04]  /*d490*/  LDL.LU R28, [R1+0x2c] ;  /* 0x00002c00011c7983 */ /* 0x001f280000300800 */
[----:B------:R-:W2:Y:S04]  /*d4a0*/  LDL.LU R26, [R1+0x1c] ;  /* 0x00001c00011a7983 */ /* 0x000ea80000300800 */
[----:B------:R-:W2:Y:S04]  /*d4b0*/  LDL.LU R27, [R1+0x14] ;  /* 0x00001400011b7983 */ /* 0x000ea80000300800 */
[----:B------:R-:W2:Y:S04]  /*d4c0*/  LDL.LU R0, [R1+0xc] ;  /* 0x00000c0001007983 */ /* 0x000ea80000300800 */
[----:B------:R-:W2:Y:S04]  /*d4d0*/  LDL.LU R2, [R1+0x4] ;  /* 0x0000040001027983 */ /* 0x000ea80000300800 */
[----:B------:R0:W-:Y:S04]  /*d4e0*/  STS.U16 [R11+0x3b00], R25 ;  /* 0x003b00190b007388 */ /* 0x0001e80000000400 */
[----:B0-----:R-:W2:Y:S04]  /*d4f0*/  LDL.LU R25, [R1+0x20ac] ;  /* 0x0020ac0001197983 */ /* 0x001ea80000300800 */
[----:B------:R0:W-:Y:S04]  /*d500*/  STS.U16 [R11+0x5800], R4 ;  /* 0x005800040b007388 */ /* 0x0001e80000000400 */
[----:B------:R1:W-:Y:S04]  /*d510*/  STS.U16 [R11+0x5900], R5 ;  /* 0x005900050b007388 */ /* 0x0003e80000000400 */
[----:B------:R1:W-:Y:S04]  /*d520*/  STS.U16 [R11+0x5a00], R6 ;  /* 0x005a00060b007388 */ /* 0x0003e80000000400 */
[----:B0-----:R-:W4:Y:S04]  /*d530*/  LDL.LU R4, [R1+0x20a8] ;  /* 0x0020a80001047983 */ /* 0x001f280000300800 */
[----:B-1----:R-:W4:Y:S04]  /*d540*/  LDL.LU R5, [R1+0x20a4] ;  /* 0x0020a40001057983 */ /* 0x002f280000300800 */
[----:B------:R-:W4:Y:S04]  /*d550*/  LDL.LU R6, [R1+0x20a0] ;  /* 0x0020a00001067983 */ /* 0x000f280000300800 */
        /* <DEDUP_REMOVED lines=8> */
[----:B0-----:R-:W4:Y:S04]  /*d5e0*/  LDL.LU R10, [R1+0x2090] ;  /* 0x00209000010a7983 */ /* 0x001f280000300800 */
[----:B-1----:R-:W4:Y:S04]  /*d5f0*/  LDL.LU R11, [R1+0x208c] ;  /* 0x00208c00010b7983 */ /* 0x002f280000300800 */
[----:B------:R-:W4:Y:S01]  /*d600*/  LDL.LU R12, [R1+0x2088] ;  /* 0x00208800010c7983 */ /* 0x000f220000300800 */
[----:B--2---:R-:W-:-:S05]  /*d610*/  IMAD.SHL.U32 R25, R25, 0x2, RZ ;  /* 0x0000000219197824 */ /* 0x004fca00078e00ff */
[----:B------:R-:W-:-:S05]  /*d620*/  LOP3.LUT R25, R25, 0x70, RZ, 0x3c, !PT ;  /* 0x0000007019197812 */ /* 0x000fca00078e3cff */
[----:B------:R0:W-:Y:S04]  /*d630*/  STS.U16 [R25+0x1c00], R13 ;  /* 0x001c000d19007388 */ /* 0x0001e80000000400 */
[----:B------:R1:W-:Y:S04]  /*d640*/  STS.U16 [R25+0x1d00], R14 ;  /* 0x001d000e19007388 */ /* 0x0003e80000000400 */
[----:B------:R2:W-:Y:S04]  /*d650*/  STS.U16 [R25+0x1e00], R15 ;  /* 0x001e000f19007388 */ /* 0x0005e80000000400 */
[----:B0-----:R-:W3:Y:S04]  /*d660*/  LDL.LU R13, [R1+0x2084] ;  /* 0x00208400010d7983 */ /* 0x001ee80000300800 */
[----:B-1----:R-:W3:Y:S04]  /*d670*/  LDL.LU R14, [R1+0x2080] ;  /* 0x00208000010e7983 */ /* 0x002ee80000300800 */
[----:B--2---:R-:W2:Y:S04]  /*d680*/  LDL.LU R15, [R1+0x207c] ;  /* 0x00207c00010f7983 */ /* 0x004ea80000300800 */
[----:B------:R0:W-:Y:S04]  /*d690*/  STS.U16 [R25+0x1f00], R16 ;  /* 0x001f001019007388 */ /* 0x0001e80000000400 */
[----:B------:R1:W-:Y:S04]  /*d6a0*/  STS.U16 [R25+0x3c00], R29 ;  /* 0x003c001d19007388 */ /* 0x0003e80000000400 */
[----:B------:R1:W-:Y:S04]  /*d6b0*/  STS.U16 [R25+0x3d00], R3 ;  /* 0x003d000319007388 */ /* 0x0003e80000000400 */
[----:B0-----:R-:W2:Y:S04]  /*d6c0*/  LDL.LU R16, [R1+0x2078] ;  /* 0x0020780001107983 */ /* 0x001ea80000300800 */
[----:B-1----:R-:W2:Y:S04]  /*d6d0*/  LDL.LU R29, [R1+0x10] ;  /* 0x00001000011d7983 */ /* 0x002ea80000300800 */
[----:B------:R-:W2:Y:S04]  /*d6e0*/  LDL.LU R3, [R1+0x8] ;  /* 0x0000080001037983 */ /* 0x000ea80000300800 */
[----:B------:R0:W-:Y:S04]  /*d6f0*/  STS.U16 [R25+0x3e00], R17 ;  /* 0x003e001119007388 */ /* 0x0001e80000000400 */
[----:B------:R1:W-:Y:S04]  /*d700*/  STS.U16 [R25+0x3f00], R18 ;  /* 0x003f001219007388 */ /* 0x0003e80000000400 */
[----:B------:R4:W-:Y:S04]  /*d710*/  STS.U16 [R25+0x5c00], R19 ;  /* 0x005c001319007388 */ /* 0x0009e80000000400 */
[----:B0-----:R-:W2:Y:S04]  /*d720*/  LDL.LU R17, [R1+0x2074] ;  /* 0x0020740001117983 */ /* 0x001ea80000300800 */
[----:B-1----:R-:W2:Y:S04]  /*d730*/  LDL.LU R18, [R1+0x2070] ;  /* 0x0020700001127983 */ /* 0x002ea80000300800 */
[----:B----4-:R-:W4:Y:S04]  /*d740*/  LDL.LU R19, [R1+0x206c] ;  /* 0x00206c0001137983 */ /* 0x010f280000300800 */
        /* <DEDUP_REMOVED lines=11> */
[----:B------:R-:W2:Y:S04]  /*d800*/  LDL.LU R28, [R1+0x2054] ;  /* 0x00205400011c7983 */ /* 0x000ea80000300800 */
[----:B--2---:R0:W-:Y:S04]  /*d810*/  STS.U16 [R25+0x7f00], R28 ;  /* 0x007f001c19007388 */ /* 0x0041e80000000400 */
[----:B0-----:R-:W2:Y:S04]  /*d820*/  LDL.LU R25, [R1+0x2050] ;  /* 0x0020500001197983 */ /* 0x001ea80000300800 */
[----:B------:R-:W2:Y:S04]  /*d830*/  LDL.LU R28, [R1+0x204c] ;  /* 0x00204c00011c7983 */ /* 0x000ea80000300800 */
[----:B--2---:R0:W-:Y:S04]  /*d840*/  STS.U16 [R28+0x8000], R26 ;  /* 0x0080001a1c007388 */ /* 0x0041e80000000400 */
[----:B------:R1:W-:Y:S04]  /*d850*/  STS.U16 [R28+0x8200], R27 ;  /* 0x0082001b1c007388 */ /* 0x0003e80000000400 */
[----:B0-----:R-:W2:Y:S04]  /*d860*/  LDL.LU R26, [R1+0x2048] ;  /* 0x00204800011a7983 */ /* 0x001ea80000300800 */
[----:B-1----:R-:W2:Y:S04]  /*d870*/  LDL.LU R27, [R1+0x2044] ;  /* 0x00204400011b7983 */ /* 0x002ea80000300800 */
[----:B------:R0:W-:Y:S04]  /*d880*/  STS.U16 [R28+0x8400], R0 ;  /* 0x008400001c007388 */ /* 0x0001e80000000400 */
[----:B0-----:R-:W3:Y:S04]  /*d890*/  LDL.LU R0, [R1+0x2040] ;  /* 0x0020400001007983 */ /* 0x001ee80000300800 */
[----:B--2---:R0:W-:Y:S04]  /*d8a0*/  STS.U16 [R28+0x8800], R27 ;  /* 0x0088001b1c007388 */ /* 0x0041e80000000400 */
[----:B0-----:R-:W2:Y:S04]  /*d8b0*/  LDL.LU R27, [R1+0x18] ;  /* 0x00001800011b7983 */ /* 0x001ea80000300800 */
[----:B------:R0:W-:Y:S04]  /*d8c0*/  STS.U16 [R28+0x8600], R2 ;  /* 0x008600021c007388 */ /* 0x0001e80000000400 */
[----:B------:R-:W-:Y:S01]  /*d8d0*/  STS.U16 [R28+0x8a00], R25 ;  /* 0x008a00191c007388 */ /* 0x000fe20000000400 */
[----:B0-----:R-:W-:-:S03]  /*d8e0*/  LOP3.LUT R2, R28, 0x20, RZ, 0x3c, !PT ;  /* 0x000000201c027812 */ /* 0x001fc600078e3cff */
[----:B------:R-:W-:Y:S04]  /*d8f0*/  STS.U16 [R28+0x8c00], R23 ;  /* 0x008c00171c007388 */ /* 0x000fe80000000400 */
[----:B------:R-:W-:Y:S04]  /*d900*/  STS.U16 [R28+0x8e00], R21 ;  /* 0x008e00151c007388 */ /* 0x000fe80000000400 */
[----:B----4-:R-:W-:Y:S04]  /*d910*/  STS.U16 [R28+0x9000], R19 ;  /* 0x009000131c007388 */ /* 0x010fe80000000400 */
[----:B------:R-:W-:Y:S04]  /*d920*/  STS.U16 [R28+0x9200], R17 ;  /* 0x009200111c007388 */ /* 0x000fe80000000400 */
[----:B------:R-:W-:Y:S04]  /*d930*/  STS.U16 [R28+0x9400], R15 ;  /* 0x0094000f1c007388 */ /* 0x000fe80000000400 */
[----:B---3--:R-:W-:Y:S04]  /*d940*/  STS.U16 [R28+0x9600], R13 ;  /* 0x0096000d1c007388 */ /* 0x008fe80000000400 */
[----:B------:R-:W-:Y:S04]  /*d950*/  STS.U16 [R28+0x9800], R11 ;  /* 0x0098000b1c007388 */ /* 0x000fe80000000400 */
[----:B------:R-:W-:Y:S04]  /*d960*/  STS.U16 [R28+0x9a00], R9 ;  /* 0x009a00091c007388 */ /* 0x000fe80000000400 */
[----:B------:R-:W-:Y:S04]  /*d970*/  STS.U16 [R28+0x9c00], R7 ;  /* 0x009c00071c007388 */ /* 0x000fe80000000400 */
[----:B------:R-:W-:Y:S04]  /*d980*/  STS.U16 [R28+0x9e00], R5 ;  /* 0x009e00051c007388 */ /* 0x000fe80000000400 */
[----:B------:R-:W-:Y:S04]  /*d990*/  STL [R1+0xfe4], R28 ;  /* 0x000fe41c01007387 */ /* 0x000fe80000100800 */
[----:B--2---:R0:W-:Y:S04]  /*d9a0*/  STS.U16 [R2+0x8100], R27 ;  /* 0x0081001b02007388 */ /* 0x0041e80000000400 */
[----:B------:R1:W-:Y:S04]  /*d9b0*/  STS.U16 [R2+0x8300], R29 ;  /* 0x0083001d02007388 */ /* 0x0003e80000000400 */
[----:B0-----:R-:W0:Y:S04]  /*d9c0*/  S2R R27, SR_TID.X ;  /* 0x00000000001b7919 */ /* 0x001e280000002100 */
[----:B-1----:R-:W1:Y:S04]  /*d9d0*/  S2R R29, SR_TID.X ;  /* 0x00000000001d7919 */ /* 0x002e680000002100 */
[----:B------:R1:W-:Y:S04]  /*d9e0*/  STS.U16 [R2+0x8500], R3 ;  /* 0x0085000302007388 */ /* 0x0003e80000000400 */
        /* <DEDUP_REMOVED lines=8> */
[----:B------:R-:W-:Y:S01]  /*da70*/  STS.U16 [R2+0x9700], R12 ;  /* 0x0097000c02007388 */ /* 0x000fe20000000400 */
[----:B-1----:R-:W-:-:S03]  /*da80*/  IMAD.SHL.U32 R3, R29, 0x2, RZ ;  /* 0x000000021d037824 */ /* 0x002fc600078e00ff */
[----:B------:R-:W-:Y:S04]  /*da90*/  STS.U16 [R2+0x9900], R10 ;  /* 0x0099000a02007388 */ /* 0x000fe80000000400 */
[----:B------:R-:W-:Y:S04]  /*daa0*/  STS.U16 [R2+0x9b00], R8 ;  /* 0x009b000802007388 */ /* 0x000fe80000000400 */
[----:B------:R-:W-:Y:S04]  /*dab0*/  STS.U16 [R2+0x9d00], R6 ;  /* 0x009d000602007388 */ /* 0x000fe80000000400 */
[----:B------:R-:W-:Y:S01]  /*dac0*/  STS.U16 [R2+0x9f00], R4 ;  /* 0x009f000402007388 */ /* 0x000fe20000000400 */
[C---:B0-----:R-:W-:Y:S01]  /*dad0*/  LOP3.LUT R23, R27.reuse, 0x7, RZ, 0xc0, !PT ;  /* 0x000000071b177812 */ /* 0x041fe200078ec0ff */
[----:B------:R-:W-:Y:S01]  /*dae0*/  IMAD.SHL.U32 R25, R27, 0x200, RZ ;  /* 0x000002001b197824 */ /* 0x000fe200078e00ff */
[----:B--2---:R-:W-:Y:S01]  /*daf0*/  LOP3.LUT R0, R3, 0x10, RZ, 0xc0, !PT ;  /* 0x0000001003007812 */ /* 0x004fe200078ec0ff */
[----:B------:R-:W-:-:S03]  /*db00*/  IMAD.SHL.U32 R27, R29, 0x8, RZ ;  /* 0x000000081d1b7824 */ /* 0x000fc600078e00ff */
[----:B------:R-:W-:Y:S02]  /*db10*/  LOP3.LUT R0, R0, 0x60, R29, 0xf8, !PT ;  /* 0x0000006000007812 */ /* 0x000fe400078ef81d */
[----:B------:R-:W-:Y:S02]  /*db20*/  LOP3.LUT R29, R29, 0x7, RZ, 0xc0, !PT ;  /* 0x000000071d1d7812 */ /* 0x000fe400078ec0ff */
[----:B------:R-:W-:-:S05]  /*db30*/  LOP3.LUT R27, R27, 0x30, RZ, 0xc0, !PT ;  /* 0x000000301b1b7812 */ /* 0x000fca00078ec0ff */
[----:B------:R-:W-:-:S05]  /*db40*/  IMAD R5, R29, 0x40, R27 ;  /* 0x000000401d057824 */ /* 0x000fca00078e021b */
[----:B------:R-:W-:Y:S01]  /*db50*/  LOP3.LUT R5, R5, 0x30, R3, 0x78, !PT ;  /* 0x0000003005057812 */ /* 0x000fe200078e7803 */
[----:B------:R-:W-:Y:S06]  /*db60*/  BAR.SYNC.DEFER_BLOCKING 0x0 ;  /* 0x0000000000007b1d */ /* 0x000fec0000010000 */
[----:B------:R-:W0:Y:S04]  /*db70*/  LDSM.16.M88.4 R8, [R5+0x8000] ;  /* 0x008000000508783b */ /* 0x000e280000000200 */
[----:B------:R-:W1:Y:S04]  /*db80*/  LDSM.16.M88.4 R16, [R5+0x8200] ;  /* 0x008200000510783b */ /* 0x000e680000000200 */
[----:B0-----:R-:W-:Y:S01]  /*db90*/  STL.64 [R1+0xc0], R8 ;  /* 0x0000c00801007387 */ /* 0x001fe20000100a00 */
[----:B------:R-:W-:-:S02]  /*dba0*/  IMAD.MOV.U32 R6, RZ, RZ, R8 ;  /* 0x000000ffff067224 */ /* 0x000fc400078e0008 */
[----:B------:R-:W-:Y:S01]  /*dbb0*/  IMAD.MOV.U32 R4, RZ, RZ, R9 ;  /* 0x000000ffff047224 */ /* 0x000fe200078e0009 */
[----:B------:R-:W-:Y:S04]  /*dbc0*/  STL.64 [R1+0xc8], R10 ;  /* 0x0000c80a01007387 */ /* 0x000fe80000100a00 */
[----:B------:R-:W0:Y:S04]  /*dbd0*/  LDSM.16.M88.4 R8, [R5+0x8400] ;  /* 0x008400000508783b */ /* 0x000e280000000200 */
[----:B-1----:R-:W-:Y:S04]  /*dbe0*/  STL.64 [R1+0xb0], R16 ;  /* 0x0000b01001007387 */ /* 0x002fe80000100a00 */
[----:B------:R-:W-:Y:S04]  /*dbf0*/  STL.64 [R1+0xb8], R18 ;  /* 0x0000b81201007387 */ /* 0x000fe80000100a00 */
[----:B------:R-:W1:Y:S04]  /*dc00*/  LDSM.16.M88.4 R16, [R5+0x8600] ;  /* 0x008600000510783b */ /* 0x000e680000000200 */
[----:B0-----:R-:W-:Y:S01]  /*dc10*/  STL.64 [R1+0xa0], R8 ;  /* 0x0000a00801007387 */ /* 0x001fe20000100a00 */
[----:B------:R-:W-:-:S02]  /*dc20*/  IMAD.MOV.U32 R15, RZ, RZ, R8 ;  /* 0x000000ffff0f7224 */ /* 0x000fc400078e0008 */
[----:B------:R-:W-:Y:S01]  /*dc30*/  IMAD.MOV.U32 R14, RZ, RZ, R9 ;  /* 0x000000ffff0e7224 */ /* 0x000fe200078e0009 */
[----:B------:R-:W-:Y:S04]  /*dc40*/  STL.64 [R1+0xa8], R10 ;  /* 0x0000a80a01007387 */ /* 0x000fe80000100a00 */
[----:B------:R-:W0:Y:S04]  /*dc50*/  LDSM.16.M88.4 R8, [R5+0x8800] ;  /* 0x008800000508783b */ /* 0x000e280000000200 */
[----:B-1----:R-:W-:Y:S04]  /*dc60*/  STL.64 [R1+0x90], R16 ;  /* 0x0000901001007387 */ /* 0x002fe80000100a00 */
[----:B------:R-:W-:Y:S01]  /*dc70*/  STL.64 [R1+0x98], R18 ;  /* 0x0000981201007387 */ /* 0x000fe20000100a00 */
[----:B------:R-:W-:Y:S01]  /*dc80*/  IMAD R23, R23, 0x410, RZ ;  /* 0x0000041017177824 */ /* 0x000fe200078e02ff */
[----:B------:R-:W-:-:S02]  /*dc90*/  LOP3.LUT R25, R25, 0x2000, RZ, 0xc0, !PT ;  /* 0x0000200019197812 */ /* 0x000fc400078ec0ff */
[----:B------:R-:W-:Y:S04]  /*dca0*/  LDSM.16.M88.4 R16, [R5+0x8e00] ;  /* 0x008e00000510783b */ /* 0x000fe80000000200 */
[----:B0-----:R-:W-:Y:S01]  /*dcb0*/  STL.64 [R1+0x80], R8 ;  /* 0x0000800801007387 */ /* 0x001fe20000100a00 */
[----:B------:R-:W-:Y:S02]  /*dcc0*/  IMAD.MOV.U32 R3, RZ, RZ, R8 ;  /* 0x000000ffff037224 */ /* 0x000fe400078e0008 */
[----:B------:R-:W-:Y:S01]  /*dcd0*/  IMAD.MOV.U32 R2, RZ, RZ, R9 ;  /* 0x000000ffff027224 */ /* 0x000fe200078e0009 */
[----:B------:R-:W-:Y:S04]  /*dce0*/  STL.64 [R1+0x88], R10 ;  /* 0x0000880a01007387 */ /* 0x000fe80000100a00 */
[----:B------:R-:W0:Y:S01]  /*dcf0*/  LDSM.16.M88.4 R8, [R5+0x8a00] ;  /* 0x008a00000508783b */ /* 0x000e220000000200 */
[----:B------:R-:W-:-:S05]  /*dd00*/  LOP3.LUT R0, R23, R0, RZ, 0x3c, !PT ;  /* 0x0000000017007212 */ /* 0x000fca00078e3cff */
[----:B------:R-:W-:Y:S02]  /*dd10*/  IMAD.IADD R0, R25, 0x1, R0 ;  /* 0x0000000119007824 */ /* 0x000fe400078e0200 */
[----:B------:R-:W1:Y:S04]  /*dd20*/  LDSM.16.M88.4 R24, [R5+0x8c00] ;  /* 0x008c00000518783b */ /* 0x000e680000000200 */
[----:B------:R-:W-:Y:S04]  /*dd30*/  LDSM.16.MT88.4 R20, [R0] ;  /* 0x000000000014783b */ /* 0x000fe80000004200 */
[----:B0-----:R-:W-:Y:S01]  /*dd40*/  STL.64 [R1+0x70], R8 ;  /* 0x0000700801007387 */ /* 0x001fe20000100a00 */
[----:B------:R-:W-:-:S02]  /*dd50*/  IMAD.MOV.U32 R13, RZ, RZ, R8 ;  /* 0x000000ffff0d7224 */ /* 0x000fc400078e0008 */
[----:B------:R-:W-:Y:S01]  /*dd60*/  IMAD.MOV.U32 R12, RZ, RZ, R9 ;  /* 0x000000ffff0c7224 */ /* 0x000fe200078e0009 */
[----:B------:R-:W-:Y:S04]  /*dd70*/  STL.64 [R1+0x78], R10 ;  /* 0x0000780a01007387 */ /* 0x000fe80000100a00 */
[----:B------:R-:W0:Y:S04]  /*dd80*/  LDSM.16.M88.4 R8, [R5+0x9000] ;  /* 0x009000000508783b */ /* 0x000e280000000200 */
[----:B-1----:R-:W-:Y:S04]  /*dd90*/  STL.64 [R1+0x60], R24 ;  /* 0x0000601801007387 */ /* 0x002fe80000100a00 */
[----:B------:R-:W-:Y:S04]  /*dda0*/  STL.64 [R1+0x68], R26 ;  /* 0x0000681a01007387 */ /* 0x000fe80000100a00 */
[----:B------:R-:W-:Y:S04]  /*ddb0*/  STL.64 [R1+0x50], R16 ;  /* 0x0000501001007387 */ /* 0x000fe80000100a00 */
[----:B------:R-:W-:Y:S04]  /*ddc0*/  STL.64 [R1+0x58], R18 ;  /* 0x0000581201007387 */ /* 0x000fe80000100a00 */
[----:B------:R-:W-:Y:S04]  /*ddd0*/  LDSM.16.M88.4 R24, [R5+0x9400] ;  /* 0x009400000518783b */ /* 0x000fe80000000200 */
[----:B------:R-:W-:Y:S04]  /*dde0*/  LDSM.16.M88.4 R16, [R5+0x9600] ;  /* 0x009600000510783b */ /* 0x000fe80000000200 */
[----:B0-----:R-:W-:Y:S01]  /*ddf0*/  STL.64 [R1+0x40], R8 ;  /* 0x0000400801007387 */ /* 0x001fe20000100a00 */
[----:B------:R-:W-:-:S02]  /*de00*/  IMAD.MOV.U32 R29, RZ, RZ, R8 ;  /* 0x000000ffff1d7224 */ /* 0x000fc400078e0008 */
[----:B------:R-:W-:Y:S01]  /*de10*/  IMAD.MOV.U32 R28, RZ, RZ, R9 ;  /* 0x000000ffff1c7224 */ /* 0x000fe200078e0009 */
[----:B------:R-:W-:Y:S04]  /*de20*/  STL.64 [R1+0x48], R10 ;  /* 0x0000480a01007387 */ /* 0x000fe80000100a00 */
[----:B------:R-:W0:Y:S04]  /*de30*/  LDSM.16.M88.4 R8, [R5+0x9200] ;  /* 0x009200000508783b */ /* 0x000e280000000200 */
[----:B0-----:R-:W-:Y:S04]  /*de40*/  STL.64 [R1+0x30], R8 ;  /* 0x0000300801007387 */ /* 0x001fe80000100a00 */
[----:B------:R-:W-:Y:S04]  /*de50*/  STL.64 [R1+0x38], R10 ;  /* 0x0000380a01007387 */ /* 0x000fe80000100a00 */
[----:B------:R-:W-:Y:S04]  /*de60*/  STL.64 [R1+0x20], R24 ;  /* 0x0000201801007387 */ /* 0x000fe80000100a00 */
[----:B------:R-:W-:Y:S04]  /*de70*/  STL.64 [R1+0x28], R26 ;  /* 0x0000281a01007387 */ /* 0x000fe80000100a00 */
[----:B------:R-:W0:Y:S04]  /*de80*/  LDSM.16.M88.4 R24, [R5+0x9a00] ;  /* 0x009a00000518783b */ /* 0x000e280000000200 */
[----:B------:R-:W1:Y:S04]  /*de90*/  LDSM.16.M88.4 R8, [R5+0x9800] ;  /* 0x009800000508783b */ /* 0x000e680000000200 */
[----:B0-----:R-:W-:Y:S04]  /*dea0*/  STL [R1+0x18bc], R26 ;  /* 0x0018bc1a01007387 */ /* 0x001fe80000100800 */
[----:B-1----:R-:W-:Y:S04]  /*deb0*/  STL.64 [R1], R8 ;  /* 0x0000000801007387 */ /* 0x002fe80000100a00 */
[----:B------:R-:W-:Y:S04]  /*dec0*/  STL.64 [R1+0x8], R10 ;  /* 0x0000080a01007387 */ /* 0x000fe80000100a00 */
[----:B------:R-:W-:Y:S04]  /*ded0*/  STL.64 [R1+0x10], R16 ;  /* 0x0000101001007387 */ /* 0x000fe80000100a00 */
[----:B------:R-:W-:Y:S04]  /*dee0*/  STL.64 [R1+0x18], R18 ;  /* 0x0000181201007387 */ /* 0x000fe80000100a00 */
[----:B------:R-:W-:Y:S04]  /*def0*/  STL.64 [R1+0x1fc0], R16 ;  /* 0x001fc01001007387 */ /* 0x000fe80000100a00 */
[----:B------:R-:W-:Y:S04]  /*df00*/  STL [R1+0x18b8], R27 ;  /* 0x0018b81b01007387 */ /* 0x000fe80000100800 */
[----:B------:R0:W-:Y:S04]  /*df10*/  STL.64 [R1+0x2000], R24 ;  /* 0x0020001801007387 */ /* 0x0001e80000100a00 */
[----:B------:R-:W1:Y:S04]  /*df20*/  LDSM.16.M88.4 R8, [R5+0x9c00] ;  /* 0x009c00000508783b */ /* 0x000e680000000200 */
[----:B0-----:R-:W2:Y:S01]  /*df30*/  LDL.64 R24, [R1+0xb0] ;  /* 0x0000b00001187983 */ /* 0x001ea20000100a00 */
[----:B------:R-:W-:-:S02]  /*df40*/  IMAD.MOV.U32 R16, RZ, RZ, R15 ;  /* 0x000000ffff107224 */ /* 0x000fc400078e000f */
[----:B------:R-:W-:Y:S01]  /*df50*/  IMAD.MOV.U32 R17, RZ, RZ, R14 ;  /* 0x000000ffff117224 */ /* 0x000fe200078e000e */
[----:B--2---:R0:W-:Y:S02]  /*df60*/  STL.64 [R1+0x2030], R24 ;  /* 0x0020301801007387 */ /* 0x0041e40000100a00 */
[----:B0-----:R-:W-:Y:S02]  /*df70*/  IMAD.MOV.U32 R24, RZ, RZ, R6 ;  /* 0x000000ffff187224 */ /* 0x001fe400078e0006 */
[----:B------:R-:W-:Y:S02]  /*df80*/  IMAD.MOV.U32 R25, RZ, RZ, R4 ;  /* 0x000000ffff197224 */ /* 0x000fe400078e0004 */
[----:B------:R-:W0:Y:S04]  /*df90*/  LDSM.16.M88.4 R4, [R5+0x9e00] ;  /* 0x009e00000504783b */ /* 0x000e280000000200 */
[----:B-1----:R-:W-:Y:S04]  /*dfa0*/  STL [R1+0x17f4], R10 ;  /* 0x0017f40a01007387 */ /* 0x002fe80000100800 */
[----:B------:R-:W-:Y:S04]  /*dfb0*/  STL [R1+0x17f0], R11 ;  /* 0x0017f00b01007387 */ /* 0x000fe80000100800 */
[----:B------:R-:W-:Y:S04]  /*dfc0*/  STL.64 [R1+0x1fa8], R8 ;  /* 0x001fa80801007387 */ /* 0x000fe80000100a00 */
[----:B------:R1:W-:Y:S04]  /*dfd0*/  STL.64 [R1+0x2038], R16 ;  /* 0x0020381001007387 */ /* 0x0003e80000100a00 */
[----:B-1----:R-:W2:Y:S04]  /*dfe0*/  LDL.LU.64 R16, [R1+0x510] ;  /* 0x0005100001107983 */ /* 0x002ea80000300a00 */
[----:B------:R-:W2:Y:S04]  /*dff0*/  LDL.LU.64 R18, [R1+0x518] ;  /* 0x0005180001127983 */ /* 0x000ea80000300a00 */
[----:B0-----:R-:W-:Y:S04]  /*e000*/  STL [R1+0x17cc], R6 ;  /* 0x0017cc0601007387 */ /* 0x001fe80000100800 */
[----:B------:R-:W-:Y:S04]  /*e010*/  STL [R1+0x17c8], R7 ;  /* 0x0017c80701007387 */ /* 0x000fe80000100800 */
[----:B------:R0:W-:Y:S02]  /*e020*/  STL.64 [R1+0x1ff8], R4 ;  /* 0x001ff80401007387 */ /* 0x0001e40000100a00 */
[----:B0-----:R-:W-:-:S02]  /*e030*/  IMAD.MOV.U32 R4, RZ, RZ, R13 ;  /* 0x000000ffff047224 */ /* 0x001fc400078e000d */
[----:B------:R-:W-:Y:S02]  /*e040*/  IMAD.MOV.U32 R5, RZ, RZ, R12 ;  /* 0x000000ffff057224 */ /* 0x000fe400078e000c */
[----:B------:R-:W0:Y:S04]  /*e050*/  LDSM.16.MT88.4 R12, [R0+0x80] ;  /* 0x00008000000c783b */ /* 0x000e280000004200 */
[----:B------:R1:W-:Y:S04]  /*e060*/  STL.64 [R1+0x2008], R4 ;  /* 0x0020080401007387 */ /* 0x0003e80000100a00 */
[----:B------:R-:W3:Y:S04]  /*e070*/  LDL.LU.64 R8, [R1+0x4f0] ;  /* 0x0004f00001087983 */ /* 0x000ee80000300a00 */
[----:B------:R-:W3:Y:S01]  /*e080*/  LDL.LU.64 R10, [R1+0x4f8] ;  /* 0x0004f800010a7983 */ /* 0x000ee20000300a00 */
[----:B-1----:R-:W-:-:S02]  /*e090*/  IMAD.MOV.U32 R4, RZ, RZ, R3 ;  /* 0x000000ffff047224 */ /* 0x002fc400078e0003 */
[----:B------:R-:W-:-:S05]  /*e0a0*/  IMAD.MOV.U32 R5, RZ, RZ, R2 ;  /* 0x000000ffff057224 */ /* 0x000fca00078e0002 */
[----:B------:R1:W-:Y:S04]  /*e0b0*/  STL.64 [R1+0x2018], R4 ;  /* 0x0020180401007387 */ /* 0x0003e80000100a00 */
[----:B-1----:R-:W4:Y:S04]  /*e0c0*/  LDL.64 R4, [R1+0x90] ;  /* 0x0000900001047983 */ /* 0x002f280000100a00 */
[----:B0-----:R-:W-:Y:S04]  /*e0d0*/  STL [R1+0x1f90], R12 ;  /* 0x001f900c01007387 */ /* 0x001fe80000100800 */
[----:B------:R0:W-:Y:S04]  /*e0e0*/  STL [R1+0x1f8c], R13 ;  /* 0x001f8c0d01007387 */ /* 0x0001e80000100800 */
[----:B------:R-:W-:Y:S04]  /*e0f0*/  STL [R1+0x1f88], R14 ;  /* 0x001f880e01007387 */ /* 0x000fe80000100800 */
[----:B------:R-:W-:Y:S04]  /*e100*/  STL [R1+0x1f84], R15 ;  /* 0x001f840f01007387 */ /* 0x000fe80000100800 */
[----:B0-----:R-:W3:Y:S01]  /*e110*/  LDL.64 R12, [R1+0x60] ;  /* 0x00006000010c7983 */ /* 0x001ee20000100a00 */
[C---:B--2---:R-:W-:Y:S03]  /*e120*/  HMMA.16816.F32 R24, R20.reuse, R24, R16 ;  /* 0x000000181418723c */ /* 0x044fe60000001810 */
[----:B---3--:R0:W-:Y:S04]  /*e130*/  STL.64 [R1+0x2010], R12 ;  /* 0x0020100c01007387 */ /* 0x0081e80000100a00 */
[----:B0-----:R-:W2:Y:S04]  /*e140*/  LDL.LU.64 R12, [R1+0x500] ;  /* 0x00050000010c7983 */ /* 0x001ea80000300a00 */
[----:B------:R-:W2:Y:S04]  /*e150*/  LDL.LU.64 R14, [R1+0x508] ;  /* 0x00050800010e7983 */ /* 0x000ea80000300a00 */
[----:B------:R-:W3:Y:S08]  /*e160*/  LDL.LU.64 R16, [R1+0x2038] ;  /* 0x0020380001107983 */ /* 0x000ef00000300a00 */
[----:B------:R0:W-:Y:S04]  /*e170*/  STL.64 [R1+0x510], R24 ;  /* 0x0005101801007387 */ /* 0x0001e80000100a00 */
[----:B------:R-:W-:Y:S04]  /*e180*/  STL.64 [R1+0x518], R26 ;  /* 0x0005181a01007387 */ /* 0x000fe80000100a00 */
[----:B0-----:R-:W2:Y:S02]  /*e190*/  LDL.LU.64 R24, [R1+0x2030] ;  /* 0x0020300001187983 */ /* 0x001ea40000300a00 */
[C---:B--2---:R-:W-:Y:S11]  /*e1a0*/  HMMA.16816.F32 R12, R20.reuse, R24, R12 ;  /* 0x00000018140c723c */ /* 0x044ff6000000180c */
[----:B------:R-:W-:Y:S11]  /*e1b0*/  @!UPT UIADD3 URZ, URZ, URZ, URZ ;  /* 0x0000003f3f3ff290 */ /* 0x000ff6000fffe03f */
[----:B------:R-:W-:Y:S01]  /*e1c0*/  @!UPT UIADD3 URZ, URZ, URZ, URZ ;  /* 0x0000003f3f3ff290 */ /* 0x000fe2000fffe03f */
[----:B------:R0:W-:Y:S04]  /*e1d0*/  STL.64 [R1+0x500], R12 ;  /* 0x0005000c01007387 */ /* 0x0001e80000100a00 */
[----:B------:R1:W-:Y:S04]  /*e1e0*/  STL.64 [R1+0x508], R14 ;  /* 0x0005080e01007387 */ /* 0x0003e80000100a00 */
[----:B0-----:R-:W2:Y:S04]  /*e1f0*/  LDL.LU.64 R12, [R1+0x4d0] ;  /* 0x0004d000010c7983 */ /* 0x001ea80000300a00 */
[----:B-1----:R-:W2:Y:S01]  /*e200*/  LDL.LU.64 R14, [R1+0x4d8] ;  /* 0x0004d800010e7983 */ /* 0x002ea20000300a00 */
[----:B---3--:R-:W-:Y:S01]  /*e210*/  HMMA.16816.F32 R16, R20, R16, R8 ;  /* 0x000000101410723c */ /* 0x008fe20000001808 */
[----:B------:R-:W-:-:S02]  /*e220*/  IMAD.MOV.U32 R3, RZ, RZ, R24 ;  /* 0x000000ffff037224 */ /* 0x000fc400078e0018 */
[----:B------:R-:W-:-:S04]  /*e230*/  IMAD.MOV.U32 R2, RZ, RZ, R25 ;  /* 0x000000ffff027224 */ /* 0x000fc800078e0019 */
[----:B------:R-:W-:Y:S02]  /*e240*/  IMAD.MOV.U32 R8, RZ, RZ, R29 ;  /* 0x000000ffff087224 */ /* 0x000fe400078e001d */
[----:B------:R-:W-:Y:S01]  /*e250*/  IMAD.MOV.U32 R9, RZ, RZ, R28 ;  /* 0x000000ffff097224 */ /* 0x000fe200078e001c */
[----:B--2---:R-:W-:Y:S04]  /*e260*/  STL.64 [R1+0x2028], R14 ;  /* 0x0020280e01007387 */ /* 0x004fe80000100a00 */
[----:B------:R0:W-:Y:S04]  /*e270*/  STL.64 [R1+0x2020], R12 ;  /* 0x0020200c01007387 */ /* 0x0001e80000100a00 */
[----:B0-----:R-:W2:Y:S04]  /*e280*/  LDL.LU.64 R12, [R1+0x4e0] ;  /* 0x0004e000010c7983 */ /* 0x001ea80000300a00 */
[----:B------:R-:W2:Y:S04]  /*e290*/  LDL.LU.64 R14, [R1+0x4e8] ;  /* 0x0004e800010e7983 */ /* 0x000ea80000300a00 */
[----:B------:R-:W3:Y:S04]  /*e2a0*/  LDL.LU.64 R24, [R1+0x4c0] ;  /* 0x0004c00001187983 */ /* 0x000ee80000300a00 */
[----:B------:R-:W3:Y:S04]  /*e2b0*/  LDL.LU.64 R26, [R1+0x4c8] ;  /* 0x0004c800011a7983 */ /* 0x000ee80000300a00 */
[----:B------:R-:W-:Y:S04]  /*e2c0*/  STL [R1+0x1f94], R3 ;  /* 0x001f940301007387 */ /* 0x000fe80000100800 */
[----:B------:R0:W-:Y:S04]  /*e2d0*/  STL.64 [R1+0x4f0], R16 ;  /* 0x0004f01001007387 */ /* 0x0001e80000100a00 */
[----:B------:R-:W-:Y:S04]  /*e2e0*/  STL.64 [R1+0x4f8], R18 ;  /* 0x0004f81201007387 */ /* 0x000fe80000100a00 */
[----:B------:R1:W-:Y:S04]  /*e2f0*/  STL.64 [R1+0x1fe0], R8 ;  /* 0x001fe00801007387 */ /* 0x0003e80000100a00 */
[----:B0-----:R-:W3:Y:S01]  /*e300*/  LDL.64 R16, [R1+0x20] ;  /* 0x0000200001107983 */ /* 0x001ee20000100a00 */
[----:B----4-:R-:W-:-:S03]  /*e310*/  IMAD.MOV.U32 R29, RZ, RZ, R4 ;  /* 0x000000ffff1d7224 */ /* 0x010fc600078e0004 */
[----:B-1----:R-:W4:Y:S01]  /*e320*/  LDL.64 R8, [R1+0x50] ;  /* 0x0000500001087983 */ /* 0x002f220000100a00 */
[----:B------:R-:W-:Y:S01]  /*e330*/  IMAD.MOV.U32 R28, RZ, RZ, R5 ;  /* 0x000000ffff1c7224 */ /* 0x000fe200078e0005 */
[C---:B--2---:R-:W-:Y:S02]  /*e340*/  HMMA.16816.F32 R12, R20.reuse, R4, R12 ;  /* 0x00000004140c723c */ /* 0x044fe4000000180c */
[----:B---3--:R0:W-:Y:S04]  /*e350*/  STL.64 [R1+0x1fd8], R16 ;  /* 0x001fd81001007387 */ /* 0x0081e80000100a00 */
[----:B0-----:R-:W2:Y:S04]  /*e360*/  LDL.LU.64 R16, [R1+0x850] ;  /* 0x0008500001107983 */ /* 0x001ea80000300a00 */
[----:B------:R-:W2:Y:S11]  /*e370*/  LDL.LU.64 R18, [R1+0x858] ;  /* 0x0008580001127983 */ /* 0x000eb60000300a00 */
[----:B------:R-:W-:Y:S02]  /*e380*/  @!UPT UIADD3 URZ, URZ, URZ, URZ ;  /* 0x0000003f3f3ff290 */ /* 0x000fe4000fffe03f */
[----:B------:R-:W-:Y:S04]  /*e390*/  STL.64 [R1+0x4e0], R12 ;  /* 0x0004e00c01007387 */ /* 0x000fe80000100a00 */
[----:B------:R0:W-:Y:S04]  /*e3a0*/  STL.64 [R1+0x4e8], R14 ;  /* 0x0004e80e01007387 */ /* 0x0001e80000100a00 */
[----:B0-----:R-:W3:Y:S04]  /*e3b0*/  LDL.LU.64 R14, [R1+0x2028] ;  /* 0x00202800010e7983 */ /* 0x001ee80000300a00 */
[----:B------:R-:W3:Y:S04]  /*e3c0*/  LDL.LU.64 R12, [R1+0x2020] ;  /* 0x00202000010c7983 */ /* 0x000ee80000300a00 */
[----:B------:R-:W3:Y:S04]  /*e3d0*/  LDL.LU.64 R4, [R1+0x2018] ;  /* 0x0020180001047983 */ /* 0x000ee80000300a00 */
[----:B------:R-:W-:Y:S04]  /*e3e0*/  STL [R1+0x1f5c], R28 ;  /* 0x001f5c1c01007387 */ /* 0x000fe80000100800 */
[----:B------:R-:W-:Y:S01]  /*e3f0*/  STL [R1+0x1f58], R29 ;  /* 0x001f581d01007387 */ /* 0x000fe20000100800 */
[C---:B---3--:R-:W-:Y:S03]  /*e400*/  HMMA.16816.F32 R4, R20.reuse, R4, R12 ;  /* 0x000000041404723c */ /* 0x048fe6000000180c */
[----:B------:R-:W2:Y:S11]  /*e410*/  LDL.LU.64 R12, [R1+0x2010] ;  /* 0x00201000010c7983 */ /* 0x000eb60000300a00 */
[----:B------:R-:W-:Y:S09]  /*e420*/  @!UPT UIADD3 URZ, URZ, URZ, URZ ;  /* 0x0000003f3f3ff290 */ /* 0x000ff2000fffe03f */
[----:B------:R0:W-:Y:S04]  /*e430*/  STL.64 [R1+0x4d0], R4 ;  /* 0x0004d00401007387 */ /* 0x0001e80000100a00 */
[----:B------:R1:W-:Y:S04]  /*e440*/  STL.64 [R1+0x4d8], R6 ;  /* 0x0004d80601007387 */ /* 0x0003e80000100a00 */
[----:B0-----:R-:W1:Y:S02]  /*e450*/  LDL.LU.64 R4, [R1+0x2008] ;  /* 0x0020080001047983 */ /* 0x001e640000300a00 */
[C---:B-1----:R-:W-:Y:S02]  /*e460*/  HMMA.16816.F32 R4, R20.reuse, R4, R24 ;  /* 0x000000041404723c */ /* 0x042fe40000001818 */
[----:B------:R-:W3:Y:S06]  /*e470*/  LDL.LU.64 R24, [R1+0x2000] ;  /* 0x0020000001187983 */ /* 0x000eec0000300a00 */
[----:B--2---:R-:W-:Y:S11]  /*e480*/  HMMA.16816.F32 R16, R20, R12, R16 ;  /* 0x0000000c1410723c */ /* 0x004ff60000001810 */
[----:B------:R-:W-:Y:S05]  /*e490*/  @!UPT UIADD3 URZ, URZ, URZ, URZ ;  /* 0x0000003f3f3ff290 */ /* 0x000fea000fffe03f */
[----:B------:R-:W-:Y:S02]  /*e4a0*/  IMAD.MOV.U32 R26, RZ, RZ, R6 ;  /* 0x000000ffff1a7224 */ /* 0x000fe400078e0006 */
[----:B------:R-:W-:Y:S01]  /*e4b0*/  IMAD.MOV.U32 R27, RZ, RZ, R7 ;  /* 0x000000ffff1b7224 */ /* 0x000fe200078e0007 */
[----:B------:R0:W-:Y:S04]  /*e4c0*/  STL.64 [R1+0x4c0], R4 ;  /* 0x0004c00401007387 */ /* 0x0001e80000100a00 */
[----:B0-----:R-:W2:Y:S04]  /*e4d0*/  LDL.LU.64 R4, [R1+0x1ff8] ;  /* 0x001ff80001047983 */ /* 0x001ea80000300a00 */
[----:B------:R-:W-:Y:S04]  /*e4e0*/  STL.64 [R1+0x1fb8], R26 ;  /* 0x001fb81a01007387 */ /* 0x000fe80000100a00 */
[----:B---3--:R-:W-:Y:S04]  /*e4f0*/  STL.64 [R1+0x1fb0], R24 ;  /* 0x001fb01801007387 */ /* 0x008fe80000100a00 */
[----:B------:R0:W-:Y:S04]  /*e500*/  STL.64 [R1+0x850], R16 ;  /* 0x0008501001007387 */ /* 0x0001e80000100a00 */
[----:B------:R1:W-:Y:S04]  /*e510*/  STL.64 [R1+0x858], R18 ;  /* 0x0008581201007387 */ /* 0x0003e80000100a00 */
[----:B0-----:R-:W3:Y:S04]  /*e520*/  LDL.LU.64 R16, [R1+0x830] ;  /* 0x0008300001107983 */ /* 0x001ee80000300a00 */
[----:B-1----:R-:W2:Y:S01]  /*e530*/  LDL.LU.64 R18, [R1+0x838] ;  /* 0x0008380001127983 */ /* 0x002ea20000300a00 */
[----:B------:R-:W-:-:S02]  /*e540*/  IMAD.MOV.U32 R7, RZ, RZ, R12 ;  /* 0x000000ffff077224 */ /* 0x000fc400078e000c */
[----:B------:R-:W-:Y:S01]  /*e550*/  IMAD.MOV.U32 R6, RZ, RZ, R13 ;  /* 0x000000ffff067224 */ /* 0x000fe200078e000d */
[----:B--2---:R-:W-:Y:S04]  /*e560*/  STL.64 [R1+0x1ff0], R18 ;  /* 0x001ff01201007387 */ /* 0x004fe80000100a00 */
[----:B---3--:R0:W-:Y:S04]  /*e570*/  STL.64 [R1+0x1fe8], R16 ;  /* 0x001fe81001007387 */ /* 0x0081e80000100a00 */
[----:B0-----:R-:W2:Y:S04]  /*e580*/  LDL.LU.64 R16, [R1+0x840] ;  /* 0x0008400001107983 */ /* 0x001ea80000300a00 */
[----:B------:R-:W2:Y:S04]  /*e590*/  LDL.LU.64 R18, [R1+0x848] ;  /* 0x0008480001127983 */ /* 0x000ea80000300a00 */
[----:B------:R-:W3:Y:S04]  /*e5a0*/  LDL.LU.64 R12, [R1+0x820] ;  /* 0x00082000010c7983 */ /* 0x000ee80000300a00 */
[----:B------:R-:W3:Y:S04]  /*e5b0*/  LDL.LU.64 R14, [R1+0x828] ;  /* 0x00082800010e7983 */ /* 0x000ee80000300a00 */
[----:B------:R-:W3:Y:S04]  /*e5c0*/  LDL.LU.64 R24, [R1+0x800] ;  /* 0x0008000001187983 */ /* 0x000ee80000300a00 */
[----:B------:R-:W3:Y:S01]  /*e5d0*/  LDL.LU.64 R26, [R1+0x808] ;  /* 0x00080800011a7983 */ /* 0x000ee20000300a00 */
[----:B----4-:R-:W-:-:S02]  /*e5e0*/  IMAD.MOV.U32 R28, RZ, RZ, R8 ;  /* 0x000000ffff1c7224 */ /* 0x010fc400078e0008 */
[----:B------:R-:W-:Y:S01]  /*e5f0*/  IMAD.MOV.U32 R29, RZ, RZ, R9 ;  /* 0x000000ffff1d7224 */ /* 0x000fe200078e0009 */
[C---:B--2---:R-:W-:Y:S01]  /*e600*/  HMMA.16816.F32 R16, R20.reuse, R8, R16 ;  /* 0x000000081410723c */ /* 0x044fe20000001810 */
[----:B---3--:R-:W-:Y:S04]  /*e610*/  STL.64 [R1+0x1fd0], R26 ;  /* 0x001fd01a01007387 */ /* 0x008fe80000100a00 */
[----:B------:R0:W-:Y:S04]  /*e620*/  STL.64 [R1+0x1fc8], R24 ;  /* 0x001fc81801007387 */ /* 0x0001e80000100a00 */
[----:B0-----:R-:W2:Y:S04]  /*e630*/  LDL.LU.64 R24, [R1+0x810] ;  /* 0x0008100001187983 */ /* 0x001ea80000300a00 */
[----:B------:R-:W2:Y:S04]  /*e640*/  LDL.LU.64 R26, [R1+0x818] ;  /* 0x00081800011a7983 */ /* 0x000ea80000300a00 */
[----:B------:R-:W-:Y:S04]  /*e650*/  STL.64 [R1+0x1fa0], R6 ;  /* 0x001fa00601007387 */ /* 0x000fe80000100a00 */
[----:B------:R0:W-:Y:S04]  /*e660*/  STL.64 [R1+0x1f98], R4 ;  /* 0x001f980401007387 */ /* 0x0001e80000100a00 */
[----:B0-----:R-:W3:Y:S04]  /*e670*/  LDL.64 R4, [R1+0x30] ;  /* 0x0000300001047983 */ /* 0x001ee80000100a00 */
[----:B------:R-:W-:Y:S04]  /*e680*/  STL.64 [R1+0x840], R16 ;  /* 0x0008401001007387 */ /* 0x000fe80000100a00 */
[----:B------:R0:W-:Y:S04]  /*e690*/  STL.64 [R1+0x848], R18 ;  /* 0x0008481201007387 */ /* 0x0001e80000100a00 */
[----:B0-----:R-:W4:Y:S04]  /*e6a0*/  LDL.LU.64 R18, [R1+0x1ff0] ;  /* 0x001ff00001127983 */ /* 0x001f280000300a00 */
[----:B------:R-:W4:Y:S04]  /*e6b0*/  LDL.LU.64 R16, [R1+0x1fe8] ;  /* 0x001fe80001107983 */ /* 0x000f280000300a00 */
[----:B------:R-:W4:Y:S04]  /*e6c0*/  LDL.LU.64 R8, [R1+0x1fe0] ;  /* 0x001fe00001087983 */ /* 0x000f280000300a00 */
[----:B------:R0:W-:Y:S01]  /*e6d0*/  STL [R1+0x1f80], R28 ;  /* 0x001f801c01007387 */ /* 0x0001e20000100800 */
[C---:B----4-:R-:W-:Y:S03]  /*e6e0*/  HMMA.16816.F32 R8, R20.reuse, R8, R16 ;  /* 0x000000081408723c */ /* 0x050fe60000001810 */
[----:B------:R-:W2:Y:S05]  /*e6f0*/  LDL.LU.64 R16, [R1+0x1fd8] ;  /* 0x001fd80001107983 */ /* 0x000eaa0000300a00 */
[----:B---3--:R-:W-:Y:S01]  /*e700*/  HMMA.16816.F32 R12, R20, R4, R12 ;  /* 0x00000004140c723c */ /* 0x008fe2000000180c */
[----:B0-----:R-:W-:Y:S11]  /*e710*/  IMAD.MOV.U32 R28, RZ, RZ, R5 ;  /* 0x000000ffff1c7224 */ /* 0x001ff600078e0005 */
[----:B------:R-:W-:Y:S03]  /*e720*/  @!UPT UIADD3 URZ, URZ, URZ, URZ ;  /* 0x0000003f3f3ff290 */ /* 0x000fe6000fffe03f */
[----:B------:R0:W-:Y:S04]  /*e730*/  STL.64 [R1+0x830], R8 ;  /* 0x0008300801007387 */ /* 0x0001e80000100a00 */
[----:B------:R1:W-:Y:S04]  /*e740*/  STL.64 [R1+0x838], R10 ;  /* 0x0008380a01007387 */ /* 0x0003e80000100a00 */
[----:B0-----:R-:W3:Y:S04]  /*e750*/  LDL.LU.64 R8, [R1+0x7f0] ;  /* 0x0007f00001087983 */ /* 0x001ee80000300a00 */
[----:B-1----:R-:W3:Y:S04]  /*e760*/  LDL.LU.64 R10, [R1+0x7f8] ;  /* 0x0007f800010a7983 */ /* 0x002ee80000300a00 */
[----:B------:R-:W-:Y:S04]  /*e770*/  STL.64 [R1+0x820], R12 ;  /* 0x0008200c01007387 */ /* 0x000fe80000100a00 */
[----:B------:R0:W-:Y:S02]  /*e780*/  STL.64 [R1+0x828], R14 ;  /* 0x0008280e01007387 */ /* 0x0001e40000100a00 */
[----:B0-----:R-:W-:-:S02]  /*e790*/  IMAD.MOV.U32 R15, RZ, RZ, R4 ;  /* 0x000000ffff0f7224 */ /* 0x001fc400078e0004 */
[----:B------:R-:W4:Y:S04]  /*e7a0*/  LDL.LU.64 R4, [R1+0x7e0] ;  /* 0x0007e00001047983 */ /* 0x000f280000300a00 */
[----:B------:R-:W4:Y:S01]  /*e7b0*/  LDL.LU.64 R6, [R1+0x7e8] ;  /* 0x0007e80001067983 */ /* 0x000f220000300a00 */
[C---:B--2---:R-:W-:Y:S01]  /*e7c0*/  HMMA.16816.F32 R24, R20.reuse, R16, R24 ;  /* 0x000000101418723c */ /* 0x044fe20000001818 */
[----:B------:R-:W-:Y:S02]  /*e7d0*/  IMAD.MOV.U32 R13, RZ, RZ, R16 ;  /* 0x000000ffff0d7224 */ /* 0x000fe400078e0010 */
[----:B------:R-:W-:Y:S11]  /*e7e0*/  IMAD.MOV.U32 R14, RZ, RZ, R17 ;  /* 0x000000ffff0e7224 */ /* 0x000ff600078e0011 */
[----:B------:R-:W-:Y:S09]  /*e7f0*/  @!UPT UIADD3 URZ, URZ, URZ, URZ ;  /* 0x0000003f3f3ff290 */ /* 0x000ff2000fffe03f */
[----:B------:R-:W-:Y:S04]  /*e800*/  STL.64 [R1+0x810], R24 ;  /* 0x0008101801007387 */ /* 0x000fe80000100a00 */
[----:B------:R0:W-:Y:S04]  /*e810*/  STL.64 [R1+0x818], R26 ;  /* 0x0008181a01007387 */ /* 0x0001e80000100a00 */
[----:B0-----:R-:W2:Y:S04]  /*e820*/  LDL.LU.64 R26, [R1+0x1fd0] ;  /* 0x001fd000011a7983 */ /* 0x001ea80000300a00 */
[----:B------:R-:W2:Y:S04]  /*e830*/  LDL.LU.64 R24, [R1+0x1fc8] ;  /* 0x001fc80001187983 */ /* 0x000ea80000300a00 */
[----:B------:R-:W2:Y:S02]  /*e840*/  LDL.LU.64 R16, [R1+0x1fc0] ;  /* 0x001fc00001107983 */ /* 0x000ea40000300a00 */
[----:B--2---:R-:W-:Y:S01]  /*e850*/  HMMA.16816.F32 R24, R20, R16, R24 ;  /* 0x000000101418723c */ /* 0x004fe20000001818 */
[----:B------:R-:W-:-:S02]  /*e860*/  IMAD.MOV.U32 R3, RZ, RZ, R16 ;  /* 0x000000ffff037224 */ /* 0x000fc400078e0010 */
[----:B------:R-:W-:Y:S02]  /*e870*/  IMAD.MOV.U32 R12, RZ, RZ, R17 ;  /* 0x000000ffff0c7224 */ /* 0x000fe400078e0011 */
[----:B------:R-:W0:Y:S11]  /*e880*/  LDSM.16.MT88.4 R16, [R0+0x100] ;  /* 0x000100000010783b */ /* 0x000e360000004200 */
[----:B------:R-:W-:Y:S07]  /*e890*/  @!UPT UIADD3 URZ, URZ, URZ, URZ ;  /* 0x0000003f3f3ff290 */ /* 0x000fee000fffe03f */
[----:B------:R-:W-:Y:S04]  /*e8a0*/  STL.64 [R1+0x800], R24 ;  /* 0x0008001801007387 */ /* 0x000fe80000100a00 */
[----:B------:R1:W-:Y:S04]  /*e8b0*/  STL.64 [R1+0x808], R26 ;  /* 0x0008081a01007387 */ /* 0x0003e80000100a00 */
[----:B-1----:R-:W2:Y:S04]  /*e8c0*/  LDL.LU.64 R26, [R1+0x1fb8] ;  /* 0x001fb800011a7983 */ /* 0x002ea80000300a00 */
[----:B------:R-:W4:Y:S04]  /*e8d0*/  LDL.LU.64 R24, [R1+0x1fb0] ;  /* 0x001fb00001187983 */ /* 0x000f280000300a00 */
[----:B0-----:R-:W-:Y:S04]  /*e8e0*/  STL.64 [R1+0x1e88], R18 ;  /* 0x001e881201007387 */ /* 0x001fe80000100a00 */
[----:B------:R0:W-:Y:S04]  /*e8f0*/  STL.64 [R1+0x1e80], R16 ;  /* 0x001e801001007387 */ /* 0x0001e80000100a00 */
[----:B0-----:R-:W3:Y:S04]  /*e900*/  LDL R16, [R1] ;  /* 0x0000000001107983 */ /* 0x001ee80000100800 */
[----:B------:R-:W3:Y:S01]  /*e910*/  LDL R17, [R1+0x4] ;  /* 0x0000040001117983 */ /* 0x000ee20000100800 */
[C---:B----4-:R-:W-:Y:S08]  /*e920*/  HMMA.16816.F32 R4, R20.reuse, R24, R4 ;  /* 0x000000181404723c */ /* 0x050ff00000001804 */
[----:B---3--:R-:W-:Y:S11]  /*e930*/  HMMA.16816.F32 R8, R20, R16, R8 ;  /* 0x000000101408723c */ /* 0x008ff60000001808 */
[----:B------:R-:W-:Y:S11]  /*e940*/  @!UPT UIADD3 URZ, URZ, URZ, URZ ;  /* 0x0000003f3f3ff290 */ /* 0x000ff6000fffe03f */
[----:B------:R-:W-:Y:S01]  /*e950*/  @!UPT UIADD3 URZ, URZ, URZ, URZ ;  /* 0x0000003f3f3ff290 */ /* 0x000fe2000fffe03f */
[----:B------:R0:W-:Y:S04]  /*e960*/  STL.64 [R1+0x7f0], R8 ;  /* 0x0007f00801007387 */ /* 0x0001e80000100a00 */
[----:B------:R1:W-:Y:S04]  /*e970*/  STL.64 [R1+0x7f8], R10 ;  /* 0x0007f80a01007387 */ /* 0x0003e80000100a00 */
[----:B0-----:R-:W3:Y:S04]  /*e980*/  LDL.LU.64 R8, [R1+0x1fa8] ;  /* 0x001fa80001087983 */ /* 0x001ee80000300a00 */
[----:B------:R0:W-:Y:S01]  /*e990*/  STL.64 [R1+0x1ea0], R16 ;  /* 0x001ea01001007387 */ /* 0x0001e20000100a00 */
[----:B-1----:R-:W-:-:S02]  /*e9a0*/  IMAD.MOV.U32 R10, RZ, RZ, R6 ;  /* 0x000000ffff0a7224 */ /* 0x002fc400078e0006 */
[----:B------:R-:W-:Y:S01]  /*e9b0*/  IMAD.MOV.U32 R11, RZ, RZ, R7 ;  /* 0x000000ffff0b7224 */ /* 0x000fe200078e0007 */
[----:B0-----:R-:W4:Y:S04]  /*e9c0*/  LDL.LU.64 R16, [R1+0x4b0] ;  /* 0x0004b00001107983 */ /* 0x001f280000300a00 */
[----:B------:R-:W4:Y:S04]  /*e9d0*/  LDL.LU.64 R18, [R1+0x4b8] ;  /* 0x0004b80001127983 */ /* 0x000f280000300a00 */
[----:B------:R0:W-:Y:S04]  /*e9e0*/  STL.64 [R1+0x7e0], R4 ;  /* 0x0007e00401007387 */ /* 0x0001e80000100a00 */
[----:B------:R-:W3:Y:S04]  /*e9f0*/  LDL.LU.64 R6, [R1+0x1fa0] ;  /* 0x001fa00001067983 */ /* 0x000ee80000300a00 */
[----:B0-----:R-:W4:Y:S04]  /*ea00*/  LDL.LU.64 R4, [R1+0x1f98] ;  /* 0x001f980001047983 */ /* 0x001f280000300a00 */
[----:B--2---:R-:W-:Y:S04]  /*ea10*/  STL.64 [R1+0x1e98], R26 ;  /* 0x001e981a01007387 */ /* 0x004fe80000100a00 */
[----:B------:R0:W-:Y:S04]  /*ea20*/  STL.64 [R1+0x1e90], R24 ;  /* 0x001e901801007387 */ /* 0x0001e80000100a00 */
[----:B0-----:R-:W2:Y:S04]  /*ea30*/  LDL.64 R24, [R1+0xa0] ;  /* 0x0000a00001187983 */ /* 0x001ea80000100a00 */
[----:B--2---:R0:W-:Y:S04]  /*ea40*/  STL.64 [R1+0x1f60], R24 ;  /* 0x001f601801007387 */ /* 0x0041e80000100a00 */
[----:B0-----:R-:W2:Y:S04]  /*ea50*/  LDL.LU.64 R24, [R1+0x7d0] ;  /* 0x0007d00001187983 */ /* 0x001ea80000300a00 */
[----:B------:R-:W2:Y:S01]  /*ea60*/  LDL.LU.64 R26, [R1+0x7d8] ;  /* 0x0007d800011a7983 */ /* 0x000ea20000300a00 */
[C---:B----4-:R-:W-:Y:S03]  /*ea70*/  HMMA.16816.F32 R16, R20.reuse, R4, R16 ;  /* 0x000000041410723c */ /* 0x050fe60000001810 */
[----:B------:R-:W-:Y:S04]  /*ea80*/  STL [R1+0x19dc], R11 ;  /* 0x0019dc0b01007387 */ /* 0x000fe80000100800 */
[----:B------:R-:W-:Y:S04]  /*ea90*/  STL [R1+0x19d8], R10 ;  /* 0x0019d80a01007387 */ /* 0x000fe80000100800 */
[----:B---3--:R0:W-:Y:S01]  /*eaa0*/  STL.64 [R1+0x1f68], R8 ;  /* 0x001f680801007387 */ /* 0x0081e20000100a00 */
[----:B--2---:R-:W-:Y:S03]  /*eab0*/  HMMA.16816.F32 R24, R20, R8, R24 ;  /* 0x000000081418723c */ /* 0x004fe60000001818 */
[----:B0-----:R-:W2:Y:S04]  /*eac0*/  LDL.64 R8, [R1+0xc0] ;  /* 0x0000c00001087983 */ /* 0x001ea80000100a00 */
[----:B------:R-:W-:-:S02]  /*ead0*/  IMAD.MOV.U32 R20, RZ, RZ, R3 ;  /* 0x000000ffff147224 */ /* 0x000fc400078e0003 */
[----:B------:R-:W-:Y:S11]  /*eae0*/  IMAD.MOV.U32 R21, RZ, RZ, R12 ;  /* 0x000000ffff157224 */ /* 0x000ff600078e000c */
[----:B------:R-:W-:Y:S03]  /*eaf0*/  @!UPT UIADD3 URZ, URZ, URZ, URZ ;  /* 0x0000003f3f3ff290 */ /* 0x000fe6000fffe03f */
[----:B------:R-:W-:Y:S04]  /*eb00*/  STL.64 [R1+0x7d0], R24 ;  /* 0x0007d01801007387 */ /* 0x000fe80000100a00 */
[----:B------:R-:W-:Y:S04]  /*eb10*/  STL.64 [R1+0x7d8], R26 ;  /* 0x0007d81a01007387 */ /* 0x000fe80000100a00 */
[----:B------:R-:W-:Y:S04]  /*eb20*/  STL.64 [R1+0x1f78], R6 ;  /* 0x001f780601007387 */ /* 0x000fe80000100a00 */
[----:B------:R0:W-:Y:S04]  /*eb30*/  STL.64 [R1+0x1f70], R4 ;  /* 0x001f700401007387 */ /* 0x0001e80000100a00 */
[----:B------:R-:W-:Y:S04]  /*eb40*/  STL.64 [R1+0x4b0], R16 ;  /* 0x0004b01001007387 */ /* 0x000fe80000100a00 */
[----:B------:R-:W-:Y:S04]  /*eb50*/  STL.64 [R1+0x4b8], R18 ;  /* 0x0004b81201007387 */ /* 0x000fe80000100a00 */
[----:B0-----:R-:W2:Y:S04]  /*eb60*/  LDL.LU.64 R4, [R1+0x4a0] ;  /* 0x0004a00001047983 */ /* 0x001ea80000300a00 */
[----:B------:R-:W2:Y:S04]  /*eb70*/  LDL.LU.64 R6, [R1+0x4a8] ;  /* 0x0004a80001067983 */ /* 0x000ea80000300a00 */
[----:B------:R-:W3:Y:S04]  /*eb80*/  LDL.LU R3, [R1+0x1f94] ;  /* 0x001f940001037983 */ /* 0x000ee80000300800 */
[----:B------:R-:W2:Y:S04]  /*eb90*/  LDL.LU R12, [R1+0x1f90] ;  /* 0x001f9000010c7983 */ /* 0x000ea80000300800 */
[----:B------:R-:W4:Y:S04]  /*eba0*/  LDL.LU.64 R24, [R1+0x490] ;  /* 0x0004900001187983 */ /* 0x000f280000300a00 */
[----:B------:R-:W4:Y:S04]  /*ebb0*/  LDL.LU.64 R26, [R1+0x498] ;  /* 0x00049800011a7983 */ /* 0x000f280000300a00 */
[----:B------:R0:W-:Y:S02]  /*ebc0*/  STL.64 [R1+0x1ea8], R20 ;  /* 0x001ea81401007387 */ /* 0x0001e40000100a00 */
[----:B0-----:R-:W-:-:S02]  /*ebd0*/  IMAD.MOV.U32 R20, RZ, RZ, R13 ;  /* 0x000000ffff147224 */ /* 0x001fc400078e000d */
[----:B------:R-:W-:Y:S01]  /*ebe0*/  IMAD.MOV.U32 R21, RZ, RZ, R14 ;  /* 0x000000ffff157224 */ /* 0x000fe200078e000e */
[----:B------:R-:W2:Y:S04]  /*ebf0*/  LDL.LU R13, [R1+0x1f8c] ;  /* 0x001f8c00010d7983 */ /* 0x000ea80000300800 */
[----:B------:R-:W2:Y:S04]  /*ec00*/  LDL.LU R14, [R1+0x1f88] ;  /* 0x001f8800010e7983 */ /* 0x000ea80000300800 */
[----:B------:R-:W2:Y:S04]  /*ec10*/  LDL.LU.64 R16, [R1+0x480] ;  /* 0x0004800001107983 */ /* 0x000ea80000300a00 */
[----:B------:R-:W2:Y:S04]  /*ec20*/  LDL.LU.64 R18, [R1+0x488] ;  /* 0x0004880001127983 */ /* 0x000ea80000300a00 */
[----:B------:R0:W-:Y:S02]  /*ec30*/  STL.64 [R1+0x1ec0], R20 ;  /* 0x001ec01401007387 */ /* 0x0001e40000100a00 */
[----:B0-----:R-:W-:-:S02]  /*ec40*/  IMAD.MOV.U32 R20, RZ, RZ, R15 ;  /* 0x000000ffff147224 */ /* 0x001fc400078e000f */
[----:B------:R-:W2:Y:S01]  /*ec50*/  LDL.LU R15, [R1+0x1f84] ;  /* 0x001f8400010f7983 */ /* 0x000ea20000300800 */
[----:B------:R-:W-:-:S03]  /*ec60*/  IMAD.MOV.U32 R21, RZ, RZ, R28 ;  /* 0x000000ffff157224 */ /* 0x000fc600078e001c */
[----:B------:R-:W3:Y:S04]  /*ec70*/  LDL.LU R28, [R1+0x1f80] ;  /* 0x001f8000011c7983 */ /* 0x000ee80000300800 */
[----:B------:R0:W-:Y:S04]  /*ec80*/  STL.64 [R1+0x1ed8], R20 ;  /* 0x001ed81401007387 */ /* 0x0001e80000100a00 */
[----:B0-----:R-:W3:Y:S04]  /*ec90*/  LDL R20, [R1+0x40] ;  /* 0x0000400001147983 */ /* 0x001ee80000100800 */
[----:B------:R-:W3:Y:S01]  /*eca0*/  LDL R21, [R1+0x44] ;  /* 0x0000440001157983 */ /* 0x000ee20000100800 */
[C---:B--2---:R-:W-:Y:S03]  /*ecb0*/  HMMA.16816.F32 R4, R12.reuse, R8, R4 ;  /* 0x000000080c04723c */ /* 0x044fe60000001804 */
[----:B---3--:R0:W-:Y:S11]  /*ecc0*/  STL.64 [R1+0x1ef0], R20 ;  /* 0x001ef01401007387 */ /* 0x0081f60000100a00 */
[----:B------:R-:W-:Y:S09]  /*ecd0*/  @!UPT UIADD3 URZ, URZ, URZ, URZ ;  /* 0x0000003f3f3ff290 */ /* 0x000ff2000fffe03f */
[----:B------:R-:W-:Y:S04]  /*ece0*/  STL.64 [R1+0x4a0], R4 ;  /* 0x0004a00401007387 */ /* 0x000fe80000100a00 */
[----:B------:R1:W-:Y:S01]  /*ecf0*/  STL.64 [R1+0x4a8], R6 ;  /* 0x0004a80601007387 */ /* 0x0003e20000100a00 */
[----:B0-----:R-:W-:Y:S02]  /*ed00*/  IMAD.MOV.U32 R20, RZ, RZ, R3 ;  /* 0x000000ffff147224 */ /* 0x001fe400078e0003 */
[----:B------:R-:W-:Y:S02]  /*ed10*/  IMAD.MOV.U32 R21, RZ, RZ, R2 ;  /* 0x000000ffff157224 */ /* 0x000fe400078e0002 */
[----:B------:R-:W-:Y:S02]  /*ed20*/  IMAD.MOV.U32 R3, RZ, RZ, R8 ;  /* 0x000000ffff037224 */ /* 0x000fe400078e0008 */
[----:B------:R-:W-:Y:S01]  /*ed30*/  IMAD.MOV.U32 R2, RZ, RZ, R9 ;  /* 0x000000ffff027224 */ /* 0x000fe200078e0009 */
[----:B-1----:R-:W2:Y:S02]  /*ed40*/  LDL.LU.64 R6, [R1+0x1f78] ;  /* 0x001f780001067983 */ /* 0x002ea40000300a00 */
[C---:B----4-:R-:W-:Y:S02]  /*ed50*/  HMMA.16816.F32 R20, R12.reuse, R20, R24 ;  /* 0x000000140c14723c */ /* 0x050fe40000001818 */
[----:B------:R-:W3:Y:S04]  /*ed60*/  LDL.LU.64 R4, [R1+0x1f70] ;  /* 0x001f700001047983 */ /* 0x000ee80000300a00 */
[----:B------:R-:W4:Y:S04]  /*ed70*/  LDL.LU.64 R8, [R1+0x1f68] ;  /* 0x001f680001087983 */ /* 0x000f280000300a00 */
[----:B------:R-:W2:Y:S11]  /*ed80*/  LDL.LU.64 R24, [R1+0x1f60] ;  /* 0x001f600001187983 */ /* 0x000eb60000300a00 */
[----:B------:R-:W-:Y:S02]  /*ed90*/  @!UPT UIADD3 URZ, URZ, URZ, URZ ;  /* 0x0000003f3f3ff290 */ /* 0x000fe4000fffe03f */
[----:B------:R0:W-:Y:S04]  /*eda0*/  STL.64 [R1+0x490], R20 ;  /* 0x0004901401007387 */ /* 0x0001e80000100a00 */
[----:B------:R-:W-:Y:S01]  /*edb0*/  STL.64 [R1+0x498], R22 ;  /* 0x0004981601007387 */ /* 0x000fe20000100a00 */
[----:B0-----:R-:W-:Y:S02]  /*edc0*/  IMAD.MOV.U32 R20, RZ, RZ, R28 ;  /* 0x000000ffff147224 */ /* 0x001fe400078e001c */
[----:B------:R-:W-:Y:S01]  /*edd0*/  IMAD.MOV.U32 R21, RZ, RZ, R29 ;  /* 0x000000ffff157224 */ /* 0x000fe200078e001d */
[----:B------:R-:W3:Y:S04]  /*ede0*/  LDL.LU R28, [R1+0x1f5c] ;  /* 0x001f5c00011c7983 */ /* 0x000ee80000300800 */
[----:B------:R-:W3:Y:S04]  /*edf0*/  LDL.LU R29, [R1+0x1f58] ;  /* 0x001f5800011d7983 */ /* 0x000ee80000300800 */
[----:B------:R0:W-:Y:S01]  /*ee00*/  STL.64 [R1+0x1f08], R20 ;  /* 0x001f081401007387 */ /* 0x0001e20000100a00 */
[----:B--2---:R-:W-:Y:S01]  /*ee10*/  HMMA.16816.F32 R16, R12, R24, R16 ;  /* 0x000000180c10723c */ /* 0x004fe20000001810 */
[----:B0-----:R-:W-:-:S02]  /*ee20*/  IMAD.MOV.U32 R20, RZ, RZ, R7 ;  /* 0x000000ffff147224 */ /* 0x001fc400078e0007 */
[----:B------:R-:W-:Y:S02]  /*ee30*/  IMAD.MOV.U32 R21, RZ, RZ, R6 ;  /* 0x000000ffff157224 */ /* 0x000fe400078e0006 */
[----:B------:R-:W-:Y:S02]  /*ee40*/  IMAD.MOV.U32 R11, RZ, RZ, R24 ;  /* 0x000000ffff0b7224 */ /* 0x000fe400078e0018 */
[----:B------:R-:W-:Y:S01]  /*ee50*/  IMAD.MOV.U32 R10, RZ, RZ, R25 ;  /* 0x000000ffff0a7224 */ /* 0x000fe200078e0019 */
[----:B------:R0:W-:Y:S11]  /*ee60*/  STL.64 [R1+0x1f20], R20 ;  /* 0x001f201401007387 */ /* 0x0001f60000100a00 */
[----:B------:R-:W-:Y:S04]  /*ee70*/  @!UPT UIADD3 URZ, URZ, URZ, URZ ;  /* 0x0000003f3f3ff290 */ /* 0x000fe8000fffe03f */
[----:B------:R-:W-:Y:S04]  /*ee80*/  STL.64 [R1+0x480], R16 ;  /* 0x0004801001007387 */ /* 0x000fe80000100a00 */
[----:B------:R-:W2:Y:S04]  /*ee90*/  LDL R24, [R1+0x80] ;  /* 0x0000800001187983 */ /* 0x000ea80000100800 */
[----:B------:R-:W2:Y:S04]  /*eea0*/  LDL R25, [R1+0x84] ;  /* 0x0000840001197983 */ /* 0x000ea80000100800 */
[----:B--2---:R-:W-:Y:S04]  /*eeb0*/  STL.64 [R1+0x1f40], R24 ;  /* 0x001f401801007387 */ /* 0x004fe80000100a00 */
[----:B0-----:R-:W2:Y:S04]  /*eec0*/  LDL R20, [R1+0x70] ;  /* 0x0000700001147983 */ /* 0x001ea80000100800 */
[----:B------:R-:W2:Y:S04]  /*eed0*/  LDL R21, [R1+0x74] ;  /* 0x0000740001157983 */ /* 0x000ea80000100800 */
[----:B--2---:R0:W-:Y:S04]  /*eee0*/  STL.64 [R1+0x1f38], R20 ;  /* 0x001f381401007387 */ /* 0x0041e80000100a00 */
[----:B0-----:R-:W2:Y:S04]  /*eef0*/  LDL.LU.64 R20, [R1+0x460] ;  /* 0x0004600001147983 */ /* 0x001ea80000300a00 */
[----:B------:R-:W2:Y:S04]  /*ef00*/  LDL.LU.64 R22, [R1+0x468] ;  /* 0x0004680001167983 */ /* 0x000ea80000300a00 */
[----:B--2---:R-:W-:Y:S04]  /*ef10*/  STL.64 [R1+0x1f50], R22 ;  /* 0x001f501601007387 */ /* 0x004fe80000100a00 */
[----:B------:R0:W-:Y:S04]  /*ef20*/  STL.64 [R1+0x1f48], R20 ;  /* 0x001f481401007387 */ /* 0x0001e80000100a00 */
[----:B0-----:R-:W2:Y:S04]  /*ef30*/  LDL.LU.64 R20, [R1+0x470] ;  /* 0x0004700001147983 */ /* 0x001ea80000300a00 */
[----:B------:R-:W2:Y:S04]  /*ef40*/  LDL.LU.64 R22, [R1+0x478] ;  /* 0x0004780001167983 */ /* 0x000ea80000300a00 */
[----:B------:R-:W-:Y:S04]  /*ef50*/  STL.64 [R1+0x1eb8], R10 ;  /* 0x001eb80a01007387 */ /* 0x000fe80000100a00 */
[----:B----4-:R0:W-:Y:S04]  /*ef60*/  STL.64 [R1+0x1eb0], R8 ;  /* 0x001eb00801007387 */ /* 0x0101e80000100a00 */
[----:B0-----:R-:W4:Y:S04]  /*ef70*/  LDL.LU.64 R8, [R1+0x780] ;  /* 0x0007800001087983 */ /* 0x001f280000300a00 */
[----:B------:R-:W2:Y:S04]  /*ef80*/  LDL.LU.64 R10, [R1+0x788] ;  /* 0x00078800010a7983 */ /* 0x000ea80000300a00 */
[----:B--2---:R-:W-:Y:S04]  /*ef90*/  STL.64 [R1+0x1ed0], R10 ;  /* 0x001ed00a01007387 */ /* 0x004fe80000100a00 */
[----:B----4-:R0:W-:Y:S04]  /*efa0*/  STL.64 [R1+0x1ec8], R8 ;  /* 0x001ec80801007387 */ /* 0x0101e80000100a00 */
[----:B0-----:R-:W2:Y:S04]  /*efb0*/  LDL.LU.64 R8, [R1+0x790] ;  /* 0x0007900001087983 */ /* 0x001ea80000300a00 */
[----:B------:R-:W4:Y:S04]  /*efc0*/  LDL.LU.64 R10, [R1+0x798] ;  /* 0x00079800010a7983 */ /* 0x000f280000300a00 */
[----:B----4-:R-:W-:Y:S04]  /*efd0*/  STL.64 [R1+0x1ee8], R10 ;  /* 0x001ee80a01007387 */ /* 0x010fe80000100a00 */
[----:B--2---:R0:W-:Y:S04]  /*efe0*/  STL.64 [R1+0x1ee0], R8 ;  /* 0x001ee00801007387 */ /* 0x0041e80000100a00 */
[----:B0-----:R-:W2:Y:S04]  /*eff0*/  LDL.LU.64 R8, [R1+0x7a0] ;  /* 0x0007a00001087983 */ /* 0x001ea80000300a00 */
[----:B------:R-:W4:Y:S04]  /*f000*/  LDL.LU.64 R10, [R1+0x7a8] ;  /* 0x0007a800010a7983 */ /* 0x000f280000300a00 */
[----:B----4-:R-:W-:Y:S04]  /*f010*/  STL.64 [R1+0x1f00], R10 ;  /* 0x001f000a01007387 */ /* 0x010fe80000100a00 */
[----:B--2---:R0:W-:Y:S04]  /*f020*/  STL.64 [R1+0x1ef8], R8 ;  /* 0x001ef80801007387 */ /* 0x0041e80000100a00 */
[----:B0-----:R-:W2:Y:S04]  /*f030*/  LDL.LU.64 R8, [R1+0x7b0] ;  /* 0x0007b00001087983 */ /* 0x001ea80000300a00 */
[----:B------:R-:W4:Y:S01]  /*f040*/  LDL.LU.64 R10, [R1+0x7b8] ;  /* 0x0007b800010a7983 */ /* 0x000f220000300a00 */
[----:B---3--:R-:W-:-:S02]  /*f050*/  IMAD.MOV.U32 R24, RZ, RZ, R29 ;  /* 0x000000ffff187224 */ /* 0x008fc400078e001d */
[----:B------:R-:W-:-:S07]  /*f060*/  IMAD.MOV.U32 R25, RZ, RZ, R28 ;  /* 0x000000ffff197224 */ /* 0x000fce00078e001c */
[----:B------:R-:W-:Y:S01]  /*f070*/  HMMA.16816.F32 R24, R12, R24, R20 ;  /* 0x000000180c18723c */ /* 0x000fe20000001814 */
[----:B----4-:R-:W-:Y:S04]  /*f080*/  STL.64 [R1+0x1f18], R10 ;  /* 0x001f180a01007387 */ /* 0x010fe80000100a00 */
[----:B--2---:R0:W-:Y:S04]  /*f090*/  STL.64 [R1+0x1f10], R8 ;  /* 0x001f100801007387 */ /* 0x0041e80000100a00 */
[----:B0-----:R-:W2:Y:S04]  /*f0a0*/  LDL.LU.64 R8, [R1+0x7c0] ;  /* 0x0007c00001087983 */ /* 0x001ea80000300a00 */
[----:B------:R-:W3:Y:S01]  /*f0b0*/  LDL.LU.64 R10, [R1+0x7c8] ;  /* 0x0007c800010a7983 */ /* 0x000ee20000300a00 */
[----:B------:R-:W-:-:S02]  /*f0c0*/  IMAD.MOV.U32 R7, RZ, RZ, R19 ;  /* 0x000000ffff077224 */ /* 0x000fc400078e0013 */
[----:B------:R-:W-:Y:S01]  /*f0d0*/  IMAD.MOV.U32 R6, RZ, RZ, R18 ;  /* 0x000000ffff067224 */ /* 0x000fe200078e0012 */
[----:B---3--:R-:W-:Y:S04]  /*f0e0*/  STL.64 [R1+0x1f30], R10 ;  /* 0x001f300a01007387 */ /* 0x008fe80000100a00 */
[----:B--2---:R0:W-:Y:S04]  /*f0f0*/  STL.64 [R1+0x1f28], R8 ;  /* 0x001f280801007387 */ /* 0x0041e80000100a00 */
[----:B0-----:R-:W2:Y:S04]  /*f100*/  LDL.LU.64 R8, [R1+0x450] ;  /* 0x0004500001087983 */ /* 0x001ea80000300a00 */
[----:B------:R-:W2:Y:S04]  /*f110*/  LDL.LU.64 R10, [R1+0x458] ;  /* 0x00045800010a7983 */ /* 0x000ea80000300a00 */
[----:B------:R-:W3:Y:S04]  /*f120*/  LDL.LU.64 R16, [R1+0x770] ;  /* 0x0007700001107983 */ /* 0x000ee80000300a00 */
[----:B------:R-:W3:Y:S04]  /*f130*/  LDL.LU.64 R18, [R1+0x778] ;  /* 0x0007780001127983 */ /* 0x000ee80000300a00 */
[----:B------:R-:W-:Y:S04]  /*f140*/  STL [R1+0x17d4], R7 ;  /* 0x0017d40701007387 */ /* 0x000fe80000100800 */
[----:B------:R-:W-:Y:S04]  /*f150*/  STL [R1+0x17d0], R6 ;  /* 0x0017d00601007387 */ /* 0x000fe80000100800 */
[----:B------:R-:W4:Y:S04]  /*f160*/  LDL.LU.64 R22, [R1+0x1f50] ;  /* 0x001f500001167983 */ /* 0x000f280000300a00 */
[----:B------:R-:W4:Y:S04]  /*f170*/  LDL.LU.64 R20, [R1+0x1f48] ;  /* 0x001f480001147983 */ /* 0x000f280000300a00 */
[----:B------:R0:W-:Y:S04]  /*f180*/  STL.64 [R1+0x470], R24 ;  /* 0x0004701801007387 */ /* 0x0001e80000100a00 */
[----:B------:R4:W-:Y:S04]  /*f190*/  STL.64 [R1+0x478], R26 ;  /* 0x0004781a01007387 */ /* 0x0009e80000100a00 */
[----:B0-----:R-:W4:Y:S02]  /*f1a0*/  LDL.LU.64 R24, [R1+0x1f40] ;  /* 0x001f400001187983 */ /* 0x001f240000300a00 */
[----:B----4-:R-:W-:Y:S02]  /*f1b0*/  HMMA.16816.F32 R24, R12, R24, R20 ;  /* 0x000000180c18723c */ /* 0x010fe40000001814 */
[----:B------:R-:W2:Y:S11]  /*f1c0*/  LDL.LU.64 R20, [R1+0x1f38] ;  /* 0x001f380001147983 */ /* 0x000eb60000300a00 */
[----:B------:R-:W-:Y:S11]  /*f1d0*/  @!UPT UIADD3 URZ, URZ, URZ, URZ ;  /* 0x0000003f3f3ff290 */ /* 0x000ff6000fffe03f */
[----:B------:R-:W-:Y:S01]  /*f1e0*/  IMAD.MOV.U32 R6, RZ, RZ, R27 ;  /* 0x000000ffff067224 */ /* 0x000fe200078e001b */
[----:B------:R0:W-:Y:S01]  /*f1f0*/  STL.64 [R1+0x460], R24 ;  /* 0x0004601801007387 */ /* 0x0001e20000100a00 */
[----:B------:R-:W-:-:S03]  /*f200*/  IMAD.MOV.U32 R7, RZ, RZ, R26 ;  /* 0x000000ffff077224 */ /* 0x000fc600078e001a */
[----:B0-----:R-:W4:Y:S04]  /*f210*/  LDL.LU.64 R24, [R1+0x760] ;  /* 0x0007600001187983 */ /* 0x001f280000300a00 */
[----:B------:R-:W4:Y:S04]  /*f220*/  LDL.LU.64 R26, [R1+0x768] ;  /* 0x00076800011a7983 */ /* 0x000f280000300a00 */
[----:B------:R-:W-:Y:S04]  /*f230*/  STL [R1+0x19b8], R6 ;  /* 0x0019b80601007387 */ /* 0x000fe80000100800 */
[----:B------:R-:W-:Y:S01]  /*f240*/  STL [R1+0x19b4], R7 ;  /* 0x0019b40701007387 */ /* 0x000fe20000100800 */
[C---:B--2---:R-:W-:Y:S03]  /*f250*/  HMMA.16816.F32 R20, R12.reuse, R20, R8 ;  /* 0x000000140c14723c */ /* 0x044fe60000001808 */
[----:B------:R-:W2:Y:S04]  /*f260*/  LDL.LU.64 R10, [R1+0x1f30] ;  /* 0x001f3000010a7983 */ /* 0x000ea80000300a00 */
[----:B------:R-:W2:Y:S11]  /*f270*/  LDL.LU.64 R8, [R1+0x1f28] ;  /* 0x001f280001087983 */ /* 0x000eb60000300a00 */
[----:B------:R-:W-:Y:S05]  /*f280*/  @!UPT UIADD3 URZ, URZ, URZ, URZ ;  /* 0x0000003f3f3ff290 */ /* 0x000fea000fffe03f */
[----:B------:R0:W-:Y:S04]  /*f290*/  STL.64 [R1+0x450], R20 ;  /* 0x0004501401007387 */ /* 0x0001e80000100a00 */
[----:B------:R2:W-:Y:S04]  /*f2a0*/  STL.64 [R1+0x458], R22 ;  /* 0x0004581601007387 */ /* 0x0005e80000100a00 */
[----:B0-----:R-:W2:Y:S02]  /*f2b0*/  LDL.LU.64 R20, [R1+0x1f20] ;  /* 0x001f200001147983 */ /* 0x001ea40000300a00 */
[C---:B--2---:R-:W-:Y:S02]  /*f2c0*/  HMMA.16816.F32 R20, R12.reuse, R20, R8 ;  /* 0x000000140c14723c */ /* 0x044fe40000001808 */
[----:B------:R-:W2:Y:S04]  /*f2d0*/  LDL.LU.64 R10, [R1+0x1f18] ;  /* 0x001f1800010a7983 */ /* 0x000ea80000300a00 */
[----:B------:R-:W2:Y:S11]  /*f2e0*/  LDL.LU.64 R8, [R1+0x1f10] ;  /* 0x001f100001087983 */ /* 0x000eb60000300a00 */
[----:B------:R-:W-:Y:S06]  /*f2f0*/  @!UPT UIADD3 URZ, URZ, URZ, URZ ;  /* 0x0000003f3f3ff290 */ /* 0x000fec000fffe03f */
        /* <DEDUP_REMOVED lines=30> */
[----:B0-----:R-:W3:Y:S02]  /*f4e0*/  LDL.LU.64 R20, [R1+0x1ea8] ;  /* 0x001ea80001147983 */ /* 0x001ee40000300a00 */
[C---:B---3--:R-:W-:Y:S02]  /*f4f0*/  HMMA.16816.F32 R20, R12.reuse, R20, R16 ;  /* 0x000000140c14723c */ /* 0x048fe40000001810 */
[----:B------:R-:W4:Y:S11]  /*f500*/  LDL.LU.64 R16, [R1+0x1ea0] ;  /* 0x001ea00001107983 */ /* 0x000f360000300a00 */
[----:B------:R-:W-:Y:S10]  /*f510*/  @!UPT UIADD3 URZ, URZ, URZ, URZ ;  /* 0x0000003f3f3ff290 */ /* 0x000ff4000fffe03f */
[----:B------:R-:W-:Y:S04]  /*f520*/  STL.64 [R1+0x770], R20 ;  /* 0x0007701401007387 */ /* 0x000fe80000100a00 */
[----:B------:R-:W-:Y:S04]  /*f530*/  STL.64 [R1+0x778], R22 ;  /* 0x0007781601007387 */ /* 0x000fe80000100a00 */
[----:B------:R-:W0:Y:S04]  /*f540*/  LDSM.16.MT88.4 R20, [R0+0x180] ;  /* 0x000180000014783b */ /* 0x000e280000004200 */
[----:B0-----:R-:W-:Y:S04]  /*f550*/  STL [R1+0x1db4], R20 ;  /* 0x001db41401007387 */ /* 0x001fe80000100800 */
[----:B------:R0:W-:Y:S04]  /*f560*/  STL [R1+0x1db0], R21 ;  /* 0x001db01501007387 */ /* 0x0001e80000100800 */
[----:B------:R-:W-:Y:S04]  /*f570*/  STL [R1+0x1dac], R22 ;  /* 0x001dac1601007387 */ /* 0x000fe80000100800 */
[----:B------:R1:W-:Y:S04]  /*f580*/  STL [R1+0x1da8], R23 ;  /* 0x001da81701007387 */ /* 0x0003e80000100800 */
[----:B0-----:R-:W3:Y:S04]  /*f590*/  LDL.LU.64 R20, [R1+0x750] ;  /* 0x0007500001147983 */ /* 0x001ee80000300a00 */
[----:B-1----:R-:W3:Y:S01]  /*f5a0*/  LDL.LU.64 R22, [R1+0x758] ;  /* 0x0007580001167983 */ /* 0x002ee20000300a00 */
[C---:B----4-:R-:W-:Y:S03]  /*f5b0*/  HMMA.16816.F32 R16, R12.reuse, R16, R24 ;  /* 0x000000100c10723c */ /* 0x050fe60000001818 */
[----:B------:R-:W4:Y:S04]  /*f5c0*/  LDL.LU.64 R26, [R1+0x1e98] ;  /* 0x001e9800011a7983 */ /* 0x000f280000300a00 */
[----:B------:R-:W3:Y:S11]  /*f5d0*/  LDL.LU.64 R24, [R1+0x1e90] ;  /* 0x001e900001187983 */ /* 0x000ef60000300a00 */
[----:B------:R-:W-:Y:S05]  /*f5e0*/  @!UPT UIADD3 URZ, URZ, URZ, URZ ;  /* 0x0000003f3f3ff290 */ /* 0x000fea000fffe03f */
[----:B------:R0:W-:Y:S04]  /*f5f0*/  STL.64 [R1+0x760], R16 ;  /* 0x0007601001007387 */ /* 0x0001e80000100a00 */
[----:B------:R1:W-:Y:S04]  /*f600*/  STL.64 [R1+0x768], R18 ;  /* 0x0007681201007387 */ /* 0x0003e80000100a00 */
[----:B0-----:R-:W2:Y:S04]  /*f610*/  LDL.LU.64 R16, [R1+0x740] ;  /* 0x0007400001107983 */ /* 0x001ea80000300a00 */
[----:B-1----:R-:W2:Y:S01]  /*f620*/  LDL.LU.64 R18, [R1+0x748] ;  /* 0x0007480001127983 */ /* 0x002ea20000300a00 */
[C---:B---3--:R-:W-:Y:S03]  /*f630*/  HMMA.16816.F32 R20, R12.reuse, R24, R20 ;  /* 0x000000180c14723c */ /* 0x048fe60000001814 */
[----:B----4-:R-:W-:Y:S04]  /*f640*/  STL.64 [R1+0x1df0], R26 ;  /* 0x001df01a01007387 */ /* 0x010fe80000100a00 */
[----:B------:R0:W-:Y:S11]  /*f650*/  STL.64 [R1+0x1de8], R24 ;  /* 0x001de81801007387 */ /* 0x0001f60000100a00 */
[----:B------:R-:W-:Y:S05]  /*f660*/  @!UPT UIADD3 URZ, URZ, URZ, URZ ;  /* 0x0000003f3f3ff290 */ /* 0x000fea000fffe03f */
[----:B------:R1:W-:Y:S04]  /*f670*/  STL.64 [R1+0x750], R20 ;  /* 0x0007501401007387 */ /* 0x0003e80000100a00 */
[----:B------:R3:W-:Y:S04]  /*f680*/  STL.64 [R1+0x758], R22 ;  /* 0x0007581601007387 */ /* 0x0007e80000100a00 */
[----:B0-----:R-:W4:Y:S01]  /*f690*/  LDL.64 R24, [R1+0x90] ;  /* 0x0000900001187983 */ /* 0x001f220000100a00 */
[----:B--2---:R-:W-:Y:S03]  /*f6a0*/  HMMA.16816.F32 R16, R12, R8, R16 ;  /* 0x000000080c10723c */ /* 0x004fe60000001810 */
[----:B----4-:R0:W-:Y:S04]  /*f6b0*/  STL.64 [R1+0x1e40], R24 ;  /* 0x001e401801007387 */ /* 0x0101e80000100a00 */
[----:B-1----:R-:W2:Y:S04]  /*f6c0*/  LDL.LU.64 R20, [R1+0x440] ;  /* 0x0004400001147983 */ /* 0x002ea80000300a00 */
[----:B---3--:R-:W2:Y:S01]  /*f6d0*/  LDL.LU.64 R22, [R1+0x448] ;  /* 0x0004480001167983 */ /* 0x008ea20000300a00 */
[----:B0-----:R-:W-:-:S02]  /*f6e0*/  IMAD.MOV.U32 R24, RZ, RZ, R11 ;  /* 0x000000ffff187224 */ /* 0x001fc400078e000b */
[----:B------:R-:W-:-:S05]  /*f6f0*/  IMAD.MOV.U32 R25, RZ, RZ, R10 ;  /* 0x000000ffff197224 */ /* 0x000fca00078e000a */
[----:B------:R0:W-:Y:S04]  /*f700*/  STL.64 [R1+0x1e58], R24 ;  /* 0x001e581801007387 */ /* 0x0001e80000100a00 */
[----:B0-----:R-:W3:Y:S04]  /*f710*/  LDL.LU.64 R24, [R1+0x420] ;  /* 0x0004200001187983 */ /* 0x001ee80000300a00 */
[----:B------:R-:W4:Y:S04]  /*f720*/  LDL.LU.64 R26, [R1+0x428] ;  /* 0x00042800011a7983 */ /* 0x000f280000300a00 */
[----:B----4-:R-:W-:Y:S04]  /*f730*/  STL.64 [R1+0x1e68], R26 ;  /* 0x001e681a01007387 */ /* 0x010fe80000100a00 */
[----:B---3--:R-:W-:Y:S04]  /*f740*/  STL.64 [R1+0x1e60], R24 ;  /* 0x001e601801007387 */ /* 0x008fe80000100a00 */
[----:B------:R-:W-:Y:S04]  /*f750*/  STL.64 [R1+0x740], R16 ;  /* 0x0007401001007387 */ /* 0x000fe80000100a00 */
[----:B------:R0:W-:Y:S04]  /*f760*/  STL.64 [R1+0x748], R18 ;  /* 0x0007481201007387 */ /* 0x0001e80000100a00 */
[----:B0-----:R-:W3:Y:S04]  /*f770*/  LDL.LU.64 R18, [R1+0x1e88] ;  /* 0x001e880001127983 */ /* 0x001ee80000300a00 */
[----:B------:R-:W3:Y:S04]  /*f780*/  LDL.LU.64 R16, [R1+0x1e80] ;  /* 0x001e800001107983 */ /* 0x000ee80000300a00 */
[----:B------:R0:W-:Y:S04]  /*f790*/  STL.64 [R1+0x1e28], R8 ;  /* 0x001e280801007387 */ /* 0x0001e80000100a00 */
[----:B0-----:R-:W4:Y:S04]  /*f7a0*/  LDL.64 R8, [R1+0x80] ;  /* 0x0000800001087983 */ /* 0x001f280000100a00 */
[----:B----4-:R0:W-:Y:S04]  /*f7b0*/  STL.64 [R1+0x1e38], R8 ;  /* 0x001e380801007387 */ /* 0x0101e80000100a00 */
[----:B0-----:R-:W4:Y:S04]  /*f7c0*/  LDL.LU.64 R8, [R1+0x400] ;  /* 0x0004000001087983 */ /* 0x001f280000300a00 */
[----:B------:R-:W2:Y:S04]  /*f7d0*/  LDL.LU.64 R10, [R1+0x408] ;  /* 0x00040800010a7983 */ /* 0x000ea80000300a00 */
[----:B--2---:R-:W-:Y:S04]  /*f7e0*/  STL.64 [R1+0x1e50], R10 ;  /* 0x001e500a01007387 */ /* 0x004fe80000100a00 */
[----:B----4-:R0:W-:Y:S04]  /*f7f0*/  STL.64 [R1+0x1e48], R8 ;  /* 0x001e480801007387 */ /* 0x0101e80000100a00 */
[----:B0-----:R-:W2:Y:S04]  /*f800*/  LDL.LU.64 R8, [R1+0x410] ;  /* 0x0004100001087983 */ /* 0x001ea80000300a00 */
[----:B------:R-:W4:Y:S01]  /*f810*/  LDL.LU.64 R10, [R1+0x418] ;  /* 0x00041800010a7983 */ /* 0x000f220000300a00 */
[----:B------:R-:W-:-:S02]  /*f820*/  IMAD.MOV.U32 R24, RZ, RZ, R3 ;  /* 0x000000ffff187224 */ /* 0x000fc400078e0003 */
[----:B------:R-:W-:Y:S01]  /*f830*/  IMAD.MOV.U32 R25, RZ, RZ, R2 ;  /* 0x000000ffff197224 */ /* 0x000fe200078e0002 */
[----:B----4-:R-:W-:Y:S04]  /*f840*/  STL.64 [R1+0x1e78], R10 ;  /* 0x001e780a01007387 */ /* 0x010fe80000100a00 */
[----:B--2---:R0:W-:Y:S04]  /*f850*/  STL.64 [R1+0x1e70], R8 ;  /* 0x001e700801007387 */ /* 0x0041e80000100a00 */
[----:B0-----:R-:W3:Y:S04]  /*f860*/  LDL.LU.64 R8, [R1+0x430] ;  /* 0x0004300001087983 */ /* 0x001ee80000300a00 */
[----:B------:R-:W3:Y:S01]  /*f870*/  LDL.LU.64 R10, [R1+0x438] ;  /* 0x00043800010a7983 */ /* 0x000ee20000300a00 */
[----:B------:R-:W-:Y:S03]  /*f880*/  HMMA.16816.F32 R20, R12, R4, R20 ;  /* 0x000000040c14723c */ /* 0x000fe60000001814 */
[----:B------:R-:W2:Y:S11]  /*f890*/  LDL.64 R12, [R1+0xb0] ;  /* 0x0000b000010c7983 */ /* 0x000eb60000100a00 */
[----:B------:R-:W-:Y:S09]  /*f8a0*/  @!UPT UIADD3 URZ, URZ, URZ, URZ ;  /* 0x0000003f3f3ff290 */ /* 0x000ff2000fffe03f */
[----:B------:R0:W-:Y:S04]  /*f8b0*/  STL.64 [R1+0x440], R20 ;  /* 0x0004401401007387 */ /* 0x0001e80000100a00 */
[----:B------:R-:W-:Y:S04]  /*f8c0*/  STL.64 [R1+0x448], R22 ;  /* 0x0004481601007387 */ /* 0x000fe80000100a00 */
[----:B0-----:R-:W4:Y:S01]  /*f8d0*/  LDL.64 R20, [R1+0x70] ;  /* 0x0000700001147983 */ /* 0x001f220000100a00 */
[C---:B---3--:R-:W-:Y:S03]  /*f8e0*/  HMMA.16816.F32 R24, R16.reuse, R24, R8 ;  /* 0x000000181018723c */ /* 0x048fe60000001808 */
[----:B------:R-:W3:Y:S04]  /*f8f0*/  LDL.LU.64 R10, [R1+0x1e78] ;  /* 0x001e7800010a7983 */ /* 0x000ee80000300a00 */
[----:B------:R-:W3:Y:S11]  /*f900*/  LDL.LU.64 R8, [R1+0x1e70] ;  /* 0x001e700001087983 */ /* 0x000ef60000300a00 */
[----:B------:R-:W-:Y:S05]  /*f910*/  @!UPT UIADD3 URZ, URZ, URZ, URZ ;  /* 0x0000003f3f3ff290 */ /* 0x000fea000fffe03f */
[----:B------:R-:W-:Y:S04]  /*f920*/  STL.64 [R1+0x430], R24 ;  /* 0x0004301801007387 */ /* 0x000fe80000100a00 */
[----:B------:R0:W-:Y:S04]  /*f930*/  STL.64 [R1+0x438], R26 ;  /* 0x0004381a01007387 */ /* 0x0001e80000100a00 */
[----:B0-----:R-:W2:Y:S04]  /*f940*/  LDL.LU.64 R26, [R1+0x1e68] ;  /* 0x001e6800011a7983 */ /* 0x001ea80000300a00 */
[----:B------:R-:W2:Y:S02]  /*f950*/  LDL.LU.64 R24, [R1+0x1e60] ;  /* 0x001e600001187983 */ /* 0x000ea40000300a00 */
[----:B--2---:R-:W-:Y:S11]  /*f960*/  HMMA.16816.F32 R24, R16, R12, R24 ;  /* 0x0000000c1018723c */ /* 0x004ff60000001818 */
[----:B------:R-:W-:Y:S11]  /*f970*/  @!UPT UIADD3 URZ, URZ, URZ, URZ ;  /* 0x0000003f3f3ff290 */ /* 0x000ff6000fffe03f */
[----:B------:R-:W-:Y:S01]  /*f980*/  @!UPT UIADD3 URZ, URZ, URZ, URZ ;  /* 0x0000003f3f3ff290 */ /* 0x000fe2000fffe03f */
[----:B------:R0:W-:Y:S04]  /*f990*/  STL.64 [R1+0x420], R24 ;  /* 0x0004201801007387 */ /* 0x0001e80000100a00 */
[----:B------:R3:W-:Y:S04]  /*f9a0*/  STL.64 [R1+0x428], R26 ;  /* 0x0004281a01007387 */ /* 0x0007e80000100a00 */
[----:B0-----:R-:W3:Y:S01]  /*f9b0*/  LDL.LU.64 R24, [R1+0x1e58] ;  /* 0x001e580001187983 */ /* 0x001ee20000300a00 */
[----:B------:R-:W-:Y:S02]  /*f9c0*/  IMAD.MOV.U32 R2, RZ, RZ, R13 ;  /* 0x000000ffff027224 */ /* 0x000fe400078e000d */
[----:B------:R-:W-:-:S02]  /*f9d0*/  IMAD.MOV.U32 R3, RZ, RZ, R12 ;  /* 0x000000ffff037224 */ /* 0x000fc400078e000c */
[----:B------:R-:W2:Y:S04]  /*f9e0*/  LDL.LU.64 R12, [R1+0x3f0] ;  /* 0x0003f000010c7983 */ /* 0x000ea80000300a00 */
[----:B------:R-:W2:Y:S04]  /*f9f0*/  LDL.LU.64 R14, [R1+0x3f8] ;  /* 0x0003f800010e7983 */ /* 0x000ea80000300a00 */
[----:B------:R-:W-:Y:S04]  /*fa00*/  STL [R1+0x1d9c], R2 ;  /* 0x001d9c0201007387 */ /* 0x000fe80000100800 */
[----:B------:R-:W-:Y:S01]  /*fa10*/  STL [R1+0x1d98], R3 ;  /* 0x001d980301007387 */ /* 0x000fe20000100800 */
[C---:B---3--:R-:W-:Y:S03]  /*fa20*/  HMMA.16816.F32 R24, R16.reuse, R24, R8 ;  /* 0x000000181018723c */ /* 0x048fe60000001808 */
[----:B------:R-:W3:Y:S04]  /*fa30*/  LDL.LU.64 R10, [R1+0x1e50] ;  /* 0x001e5000010a7983 */ /* 0x000ee80000300a00 */
[----:B------:R-:W3:Y:S11]  /*fa40*/  LDL.LU.64 R8, [R1+0x1e48] ;  /* 0x001e480001087983 */ /* 0x000ef60000300a00 */
[----:B------:R-:W-:Y:S05]  /*fa50*/  @!UPT UIADD3 URZ, URZ, URZ, URZ ;  /* 0x0000003f3f3ff290 */ /* 0x000fea000fffe03f */
[----:B------:R0:W-:Y:S04]  /*fa60*/  STL.64 [R1+0x410], R24 ;  /* 0x0004101801007387 */ /* 0x0001e80000100a00 */
[----:B------:R-:W-:Y:S04]  /*fa70*/  STL.64 [R1+0x418], R26 ;  /* 0x0004181a01007387 */ /* 0x000fe80000100a00 */
[----:B0-----:R-:W3:Y:S02]  /*fa80*/  LDL.LU.64 R24, [R1+0x1e40] ;  /* 0x001e400001187983 */ /* 0x001ee40000300a00 */
[----:B---3--:R-:W-:Y:S01]  /*fa90*/  HMMA.16816.F32 R8, R16, R24, R8 ;  /* 0x000000181008723c */ /* 0x008fe20000001808 */
[----:B------:R-:W-:-:S02]  /*faa0*/  IMAD.MOV.U32 R7, RZ, RZ, R24 ;  /* 0x000000ffff077224 */ /* 0x000fc400078e0018 */
[----:B------:R-:W-:Y:S11]  /*fab0*/  IMAD.MOV.U32 R6, RZ, RZ, R25 ;  /* 0x000000ffff067224 */ /* 0x000ff600078e0019 */
[----:B------:R-:W-:Y:S09]  /*fac0*/  @!UPT UIADD3 URZ, URZ, URZ, URZ ;  /* 0x0000003f3f3ff290 */ /* 0x000ff2000fffe03f */
[----:B------:R0:W-:Y:S04]  /*fad0*/  STL.64 [R1+0x400], R8 ;  /* 0x0004000801007387 */ /* 0x0001e80000100a00 */
[----:B------:R-:W-:Y:S04]  /*fae0*/  STL.64 [R1+0x408], R10 ;  /* 0x0004080a01007387 */ /* 0x000fe80000100a00 */
[----:B0-----:R-:W2:Y:S04]  /*faf0*/  LDL.LU.64 R8, [R1+0x1e38] ;  /* 0x001e380001087983 */ /* 0x001ea80000300a00 */
[----:B------:R-:W3:Y:S04]  /*fb00*/  LDL.64 R24, [R1+0x30] ;  /* 0x0000300001187983 */ /* 0x000ee80000100a00 */
[----:B---3--:R0:W-:Y:S04]  /*fb10*/  STL.64 [R1+0x1e10], R24 ;  /* 0x001e101801007387 */ /* 0x0081e80000100a00 */
[----:B0-----:R-:W3:Y:S01]  /*fb20*/  LDL.64 R24, [R1+0x40] ;  /* 0x0000400001187983 */ /* 0x001ee20000100a00 */
[----:B--2---:R-:W-:Y:S03]  /*fb30*/  HMMA.16816.F32 R12, R16, R8, R12 ;  /* 0x00000008100c723c */ /* 0x004fe6000000180c */
[----:B---3--:R-:W-:Y:S04]  /*fb40*/  STL.64 [R1+0x1e18], R24 ;  /* 0x001e181801007387 */ /* 0x008fe80000100a00 */
[----:B------:R-:W-:Y:S04]  /*fb50*/  STL [R1+0x1da4], R6 ;  /* 0x001da40601007387 */ /* 0x000fe80000100800 */
[----:B------:R-:W-:Y:S04]  /*fb60*/  STL [R1+0x1da0], R7 ;  /* 0x001da00701007387 */ /* 0x000fe80000100800 */
[----:B------:R0:W-:Y:S04]  /*fb70*/  STL.64 [R1+0x1e20], R4 ;  /* 0x001e200401007387 */ /* 0x0001e80000100a00 */
[----:B0-----:R-:W2:Y:S01]  /*fb80*/  LDL.64 R4, [R1+0x60] ;  /* 0x0000600001047983 */ /* 0x001ea20000100a00 */
[----:B------:R-:W-:-:S02]  /*fb90*/  IMAD.MOV.U32 R29, RZ, RZ, R8 ;  /* 0x000000ffff1d7224 */ /* 0x000fc400078e0008 */
[----:B------:R-:W-:Y:S01]  /*fba0*/  IMAD.MOV.U32 R28, RZ, RZ, R9 ;  /* 0x000000ffff1c7224 */ /* 0x000fe200078e0009 */
[----:B--2---:R0:W-:Y:S04]  /*fbb0*/  STL.64 [R1+0x1e30], R4 ;  /* 0x001e300401007387 */ /* 0x0041e80000100a00 */
[----:B0-----:R-:W4:Y:S04]  /*fbc0*/  LDL.LU.64 R4, [R1+0x3e0] ;  /* 0x0003e00001047983 */ /* 0x001f280000300a00 */
[----:B------:R-:W4:Y:S04]  /*fbd0*/  LDL.LU.64 R6, [R1+0x3e8] ;  /* 0x0003e80001067983 */ /* 0x000f280000300a00 */
[----:B------:R0:W-:Y:S04]  /*fbe0*/  STL.64 [R1+0x3f0], R12 ;  /* 0x0003f00c01007387 */ /* 0x0001e80000100a00 */
[----:B------:R-:W-:Y:S04]  /*fbf0*/  STL.64 [R1+0x3f8], R14 ;  /* 0x0003f80e01007387 */ /* 0x000fe80000100a00 */
[----:B------:R-:W2:Y:S04]  /*fc00*/  LDL.LU.64 R8, [R1+0x730] ;  /* 0x0007300001087983 */ /* 0x000ea80000300a00 */
[----:B------:R-:W2:Y:S04]  /*fc10*/  LDL.LU.64 R10, [R1+0x738] ;  /* 0x00073800010a7983 */ /* 0x000ea80000300a00 */
[----:B------:R-:W3:Y:S04]  /*fc20*/  LDL.LU.64 R24, [R1+0x720] ;  /* 0x0007200001187983 */ /* 0x000ee80000300a00 */
[----:B------:R-:W3:Y:S04]  /*fc30*/  LDL.LU.64 R26, [R1+0x728] ;  /* 0x00072800011a7983 */ /* 0x000ee80000300a00 */
[----:B0-----:R-:W2:Y:S01]  /*fc40*/  LDL.64 R12, [R1+0x10] ;  /* 0x00001000010c7983 */ /* 0x001ea20000100a00 */
[----:B----4-:R-:W-:Y:S03]  /*fc50*/  HMMA.16816.F32 R4, R16, R20, R4 ;  /* 0x000000141004723c */ /* 0x010fe60000001804 */
[----:B--2---:R0:W-:Y:S04]  /*fc60*/  STL.64 [R1+0x1e08], R12 ;  /* 0x001e080c01007387 */ /* 0x0041e80000100a00 */
[----:B0-----:R-:W3:Y:S04]  /*fc70*/  LDL.64 R12, [R1+0x50] ;  /* 0x00005000010c7983 */ /* 0x001ee80000100a00 */
[----:B------:R-:W-:Y:S04]  /*fc80*/  STL [R1+0x1dbc], R28 ;  /* 0x001dbc1c01007387 */ /* 0x000fe80000100800 */
[----:B------:R-:W-:Y:S08]  /*fc90*/  STL [R1+0x1db8], R29 ;  /* 0x001db81d01007387 */ /* 0x000ff00000100800 */
[----:B------:R0:W-:Y:S04]  /*fca0*/  STL.64 [R1+0x3e0], R4 ;  /* 0x0003e00401007387 */ /* 0x0001e80000100a00 */
[----:B------:R-:W-:Y:S04]  /*fcb0*/  STL.64 [R1+0x3e8], R6 ;  /* 0x0003e80601007387 */ /* 0x000fe80000100a00 */
[----:B0-----:R-:W2:Y:S01]  /*fcc0*/  LDL.LU.64 R4, [R1+0x1e30] ;  /* 0x001e300001047983 */ /* 0x001ea20000300a00 */
[----:B------:R-:W-:-:S02]  /*fcd0*/  IMAD.MOV.U32 R3, RZ, RZ, R21 ;  /* 0x000000ffff037224 */ /* 0x000fc400078e0015 */
[----:B------:R-:W-:Y:S02]  /*fce0*/  IMAD.MOV.U32 R2, RZ, RZ, R20 ;  /* 0x000000ffff027224 */ /* 0x000fe400078e0014 */
[----:B------:R-:W4:Y:S04]  /*fcf0*/  LDL.LU.64 R20, [R1+0x710] ;  /* 0x0007100001147983 */ /* 0x000f280000300a00 */
[----:B------:R-:W4:Y:S04]  /*fd00*/  LDL.LU.64 R22, [R1+0x718] ;  /* 0x0007180001167983 */ /* 0x000f280000300a00 */
[----:B------:R-:W-:Y:S04]  /*fd10*/  STL [R1+0x1dc4], R3 ;  /* 0x001dc40301007387 */ /* 0x000fe80000100800 */
[----:B------:R-:W-:Y:S01]  /*fd20*/  STL [R1+0x1dc0], R2 ;  /* 0x001dc00201007387 */ /* 0x000fe20000100800 */
[C---:B--2---:R-:W-:Y:S11]  /*fd30*/  HMMA.16816.F32 R8, R16.reuse, R4, R8 ;  /* 0x000000041008723c */ /* 0x044ff60000001808 */
[----:B------:R-:W-:Y:S11]  /*fd40*/  @!UPT UIADD3 URZ, URZ, URZ, URZ ;  /* 0x0000003f3f3ff290 */ /* 0x000ff6000fffe03f */
[----:B------:R-:W-:Y:S01]  /*fd50*/  @!UPT UIADD3 URZ, URZ, URZ, URZ ;  /* 0x0000003f3f3ff290 */ /* 0x000fe2000fffe03f */
[----:B------:R0:W-:Y:S04]  /*fd60*/  STL.64 [R1+0x730], R8 ;  /* 0x0007300801007387 */ /* 0x0001e80000100a00 */
[----:B------:R1:W-:Y:S04]  /*fd70*/  STL.64 [R1+0x738], R10 ;  /* 0x0007380a01007387 */ /* 0x0003e80000100a00 */
[----:B0-----:R-:W2:Y:S01]  /*fd80*/  LDL.LU.64 R8, [R1+0x1e28] ;  /* 0x001e280001087983 */ /* 0x001ea20000300a00 */
[----:B---3--:R-:W-:Y:S01]  /*fd90*/  HMMA.16816.F32 R24, R16, R12, R24 ;  /* 0x0000000c1018723c */ /* 0x008fe20000001818 */
[----:B-1----:R-:W-:-:S02]  /*fda0*/  IMAD.MOV.U32 R11, RZ, RZ, R4 ;  /* 0x000000ffff0b7224 */ /* 0x002fc400078e0004 */
[----:B------:R-:W-:Y:S02]  /*fdb0*/  IMAD.MOV.U32 R10, RZ, RZ, R5 ;  /* 0x000000ffff0a7224 */ /* 0x000fe400078e0005 */
[----:B------:R-:W3:Y:S04]  /*fdc0*/  LDL.LU.64 R4, [R1+0x1e20] ;  /* 0x001e200001047983 */ /* 0x000ee80000300a00 */
[----:B------:R-:W-:Y:S04]  /*fdd0*/  STL.64 [R1+0x1de0], R10 ;  /* 0x001de00a01007387 */ /* 0x000fe80000100a00 */
[----:B--2---:R0:W-:Y:S04]  /*fde0*/  STL.64 [R1+0x1dd8], R8 ;  /* 0x001dd80801007387 */ /* 0x0041e80000100a00 */
[----:B0-----:R-:W2:Y:S04]  /*fdf0*/  LDL.LU.64 R8, [R1+0x700] ;  /* 0x0007000001087983 */ /* 0x001ea80000300a00 */
[----:B------:R-:W2:Y:S04]  /*fe00*/  LDL.LU.64 R10, [R1+0x708] ;  /* 0x00070800010a7983 */ /* 0x000ea80000300a00 */
[----:B------:R0:W-:Y:S04]  /*fe10*/  STL.64 [R1+0x720], R24 ;  /* 0x0007201801007387 */ /* 0x0001e80000100a00 */
[----:B------:R-:W-:Y:S04]  /*fe20*/  STL.64 [R1+0x728], R26 ;  /* 0x0007281a01007387 */ /* 0x000fe80000100a00 */
[----:B0-----:R-:W4:Y:S01]  /*fe30*/  LDL.LU.64 R24, [R1+0x1e18] ;  /* 0x001e180001187983 */ /* 0x001f220000300a00 */
[----:B------:R-:W-:-:S02]  /*fe40*/  IMAD.MOV.U32 R6, RZ, RZ, R12 ;  /* 0x000000ffff067224 */ /* 0x000fc400078e000c */
[----:B------:R-:W-:Y:S02]  /*fe50*/  IMAD.MOV.U32 R7, RZ, RZ, R13 ;  /* 0x000000ffff077224 */ /* 0x000fe400078e000d */
[----:B------:R-:W2:Y:S04]  /*fe60*/  LDL.LU.64 R12, [R1+0x6f0] ;  /* 0x0006f000010c7983 */ /* 0x000ea80000300a00 */
[----:B------:R-:W2:Y:S04]  /*fe70*/  LDL.LU.64 R14, [R1+0x6f8] ;  /* 0x0006f800010e7983 */ /* 0x000ea80000300a00 */
[----:B------:R-:W-:Y:S04]  /*fe80*/  STL.64 [R1+0x1dd0], R6 ;  /* 0x001dd00601007387 */ /* 0x000fe80000100a00 */
[----:B---3--:R0:W-:Y:S04]  /*fe90*/  STL.64 [R1+0x1dc8], R4 ;  /* 0x001dc80401007387 */ /* 0x0081e80000100a00 */
[----:B0-----:R-:W2:Y:S01]  /*fea0*/  LDL.64 R4, [R1+0x20] ;  /* 0x0000200001047983 */ /* 0x001ea20000100a00 */
[C---:B----4-:R-:W-:Y:S11]  /*feb0*/  HMMA.16816.F32 R20, R16.reuse, R24, R20 ;  /* 0x000000181014723c */ /* 0x050ff60000001814 */
[----:B------:R-:W-:Y:S11]  /*fec0*/  @!UPT UIADD3 URZ, URZ, URZ, URZ ;  /* 0x0000003f3f3ff290 */ /* 0x000ff6000fffe03f */
[----:B------:R-:W-:Y:S01]  /*fed0*/  @!UPT UIADD3 URZ, URZ, URZ, URZ ;  /* 0x0000003f3f3ff290 */ /* 0x000fe2000fffe03f */
[----:B------:R-:W-:Y:S04]  /*fee0*/  STL.64 [R1+0x710], R20 ;  /* 0x0007101401007387 */ /* 0x000fe80000100a00 */
[----:B------:R0:W-:Y:S02]  /*fef0*/  STL.64 [R1+0x718], R22 ;  /* 0x0007181601007387 */ /* 0x0001e40000100a00 */
[----:B0-----:R-:W-:Y:S02]  /*ff00*/  IMAD.MOV.U32 R22, RZ, RZ, R24 ;  /* 0x000000ffff167224 */ /* 0x001fe400078e0018 */
[----:B------:R-:W-:Y:S02]  /*ff10*/  IMAD.MOV.U32 R23, RZ, RZ, R25 ;  /* 0x000000ffff177224 */ /* 0x000fe400078e0019 */
[----:B------:R-:W3:Y:S01]  /*ff20*/  LDL.LU.64 R24, [R1+0x1e10] ;  /* 0x001e100001187983 */ /* 0x000ee20000300a00 */
[C---:B--2---:R-:W-:Y:S08]  /*ff30*/  HMMA.16816.F32 R12, R16.reuse, R4, R12 ;  /* 0x00000004100c723c */ /* 0x044ff0000000180c */
[----:B---3--:R-:W-:Y:S01]  /*ff40*/  HMMA.16816.F32 R8, R16, R24, R8 ;  /* 0x000000181008723c */ /* 0x008fe20000001808 */
[----:B------:R-:W-:-:S02]  /*ff50*/  IMAD.MOV.U32 R20, RZ, RZ, R24 ;  /* 0x000000ffff147224 */ /* 0x000fc400078e0018 */
[----:B------:R-:W-:Y:S11]  /*ff60*/  IMAD.MOV.U32 R21, RZ, RZ, R25 ;  /* 0x000000ffff157224 */ /* 0x000ff600078e0019 */
[----:B------:R-:W-:Y:S09]  /*ff70*/  @!UPT UIADD3 URZ, URZ, URZ, URZ ;  /* 0x0000003f3f3ff290 */ /* 0x000ff2000fffe03f */
[----:B------:R-:W-:Y:S04]  /*ff80*/  STL.64 [R1+0x700], R8 ;  /* 0x0007000801007387 */ /* 0x000fe80000100a00 */
[----:B------:R-:W-:Y:S04]  /*ff90*/  STL.64 [R1+0x708], R10 ;  /* 0x0007080a01007387 */ /* 0x000fe80000100a00 */
[----:B------:R-:W-:Y:S04]  /*ffa0*/  STL.64 [R1+0x1e00], R22 ;  /* 0x001e001601007387 */ /* 0x000fe80000100a00 */
[----:B------:R0:W-:Y:S04]  /*ffb0*/  STL.64 [R1+0x1df8], R20 ;  /* 0x001df81401007387 */ /* 0x0001e80000100a00 */
[----:B0-----:R-:W2:Y:S04]  /*ffc0*/  LDL.LU.64 R20, [R1+0x6e0] ;  /* 0x0006e00001147983 */ /* 0x001ea80000300a00 */
[----:B------:R-:W2:Y:S04]  /*ffd0*/  LDL.LU.64 R22, [R1+0x6e8] ;  /* 0x0006e80001167983 */ /* 0x000ea80000300a00 */
[----:B------:R-:W3:Y:S04]  /*ffe0*/  LDL.LU.64 R24, [R1+0x6d0] ;  /* 0x0006d00001187983 */ /* 0x000ee80000300a00 */
[----:B------:R-:W3:Y:S04]  /*fff0*/  LDL.LU.64 R26, [R1+0x6d8] ;  /* 0x0006d800011a7983 */ /* 0x000ee80000300a00 */
[----:B------:R-:W4:Y:S04]  /*10000*/  LDL.LU.64 R8, [R1+0x6c0] ;  /* 0x0006c00001087983 */ /* 0x000f280000300a00 */
[----:B------:R-:W4:Y:S04]  /*10010*/  LDL.LU.64 R10, [R1+0x6c8] ;  /* 0x0006c800010a7983 */ /* 0x000f280000300a00 */
[----:B------:R0:W-:Y:S04]  /*10020*/  STL.64 [R1+0x6f0], R12 ;  /* 0x0006f00c01007387 */ /* 0x0001e80000100a00 */
[----:B------:R-:W-:Y:S04]  /*10030*/  STL.64 [R1+0x6f8], R14 ;  /* 0x0006f80e01007387 */ /* 0x000fe80000100a00 */
[----:B0-----:R-:W2:Y:S01]  /*10040*/  LDL.LU.64 R12, [R1+0x1e08] ;  /* 0x001e0800010c7983 */ /* 0x001ea20000300a00 */
[----:B------:R-:W-:-:S02]  /*10050*/  IMAD.MOV.U32 R28, RZ, RZ, R4 ;  /* 0x000000ffff1c7224 */ /* 0x000fc400078e0004 */
[----:B------:R-:W-:Y:S02]  /*10060*/  IMAD.MOV.U32 R29, RZ, RZ, R5 ;  /* 0x000000ffff1d7224 */ /* 0x000fe400078e0005 */
[----:B------:R-:W3:Y:S04]  /*10070*/  LDL.LU.64 R4, [R1+0x6b0] ;  /* 0x0006b00001047983 */ /* 0x000ee80000300a00 */
[----:B------:R-:W3:Y:S01]  /*10080*/  LDL.LU.64 R6, [R1+0x6b8] ;  /* 0x0006b80001067983 */ /* 0x000ee20000300a00 */
[----:B--2---:R-:W-:Y:S01]  /*10090*/  HMMA.16816.F32 R20, R16, R12, R20 ;  /* 0x0000000c1014723c */ /* 0x004fe20000001814 */
[----:B------:R-:W-:Y:S02]  /*100a0*/  IMAD.MOV.U32 R3, RZ, RZ, R12 ;  /* 0x000000ffff037224 */ /* 0x000fe400078e000c */
[----:B------:R-:W-:-:S02]  /*100b0*/  IMAD.MOV.U32 R2, RZ, RZ, R13 ;  /* 0x000000ffff027224 */ /* 0x000fc400078e000d */
[----:B------:R-:W0:Y:S11]  /*100c0*/  LDSM.16.MT88.4 R12, [R0+0x200] ;  /* 0x00020000000c783b */ /* 0x000e360000004200 */
[----:B------:R-:W-:Y:S07]  /*100d0*/  @!UPT UIADD3 URZ, URZ, URZ, URZ ;  /* 0x0000003f3f3ff290 */ /* 0x000fee000fffe03f */
[----:B------:R-:W-:Y:S04]  /*100e0*/  STL.64 [R1+0x6e0], R20 ;  /* 0x0006e01401007387 */ /* 0x000fe80000100a00 */
[----:B------:R1:W-:Y:S04]  /*100f0*/  STL.64 [R1+0x6e8], R22 ;  /* 0x0006e81601007387 */ /* 0x0003e80000100a00 */
[----:B-1----:R-:W2:Y:S04]  /*10100*/  LDL.LU.64 R22, [R1+0x1e00] ;  /* 0x001e000001167983 */ /* 0x002ea80000300a00 */
[----:B------:R-:W2:Y:S04]  /*10110*/  LDL.LU.64 R20, [R1+0x1df8] ;  /* 0x001df80001147983 */ /* 0x000ea80000300a00 */
[----:B0-----:R-:W-:Y:S04]  /*10120*/  STL.64 [R1+0x1ca0], R14 ;  /* 0x001ca00e01007387 */ /* 0x001fe80000100a00 */
[----:B------:R0:W-:Y:S04]  /*10130*/  STL.64 [R1+0x1c98], R12 ;  /* 0x001c980c01007387 */ /* 0x0001e80000100a00 */
[----:B0-----:R-:W3:Y:S04]  /*10140*/  LDL R12, [R1] ;  /* 0x00000000010c7983 */ /* 0x001ee80000100800 */
[----:B------:R-:W3:Y:S02]  /*10150*/  LDL R13, [R1+0x4] ;  /* 0x00000400010d7983 */ /* 0x000ee40000100800 */
[C---:B---3--:R-:W-:Y:S11]  /*10160*/  HMMA.16816.F32 R24, R16.reuse, R12, R24 ;  /* 0x0000000c1018723c */ /* 0x048ff60000001818 */
[----:B------:R-:W-:Y:S11]  /*10170*/  @!UPT UIADD3 URZ, URZ, URZ, URZ ;  /* 0x0000003f3f3ff290 */ /* 0x000ff6000fffe03f */
[----:B------:R-:W-:Y:S01]  /*10180*/  @!UPT UIADD3 URZ, URZ, URZ, URZ ;  /* 0x0000003f3f3ff290 */ /* 0x000fe2000fffe03f */
[----:B------:R-:W-:Y:S04]  /*10190*/  STL.64 [R1+0x6d0], R24 ;  /* 0x0006d01801007387 */ /* 0x000fe80000100a00 */
[----:B------:R0:W-:Y:S04]  /*101a0*/  STL.64 [R1+0x6d8], R26 ;  /* 0x0006d81a01007387 */ /* 0x0001e80000100a00 */
[----:B0-----:R-:W3:Y:S04]  /*101b0*/  LDL.LU.64 R26, [R1+0x1df0] ;  /* 0x001df000011a7983 */ /* 0x001ee80000300a00 */
[----:B------:R-:W4:Y:S04]  /*101c0*/  LDL.LU.64 R24, [R1+0x1de8] ;  /* 0x001de80001187983 */ /* 0x000f280000300a00 */
[----:B------:R0:W-:Y:S04]  /*101d0*/  STL.64 [R1+0x1cc0], R12 ;  /* 0x001cc00c01007387 */ /* 0x0001e80000100a00 */
[----:B0-----:R-:W2:Y:S01]  /*101e0*/  LDL.64 R12, [R1+0xc0] ;  /* 0x0000c000010c7983 */ /* 0x001ea20000100a00 */
[C---:B----4-:R-:W-:Y:S11]  /*101f0*/  HMMA.16816.F32 R8, R16.reuse, R24, R8 ;  /* 0x000000181008723c */ /* 0x050ff60000001808 */
[----:B------:R-:W-:Y:S11]  /*10200*/  @!UPT UIADD3 URZ, URZ, URZ, URZ ;  /* 0x0000003f3f3ff290 */ /* 0x000ff6000fffe03f */
[----:B------:R-:W-:Y:S01]  /*10210*/  @!UPT UIADD3 URZ, URZ, URZ, URZ ;  /* 0x0000003f3f3ff290 */ /* 0x000fe2000fffe03f */
[----:B------:R-:W-:Y:S04]  /*10220*/  STL.64 [R1+0x6c0], R8 ;  /* 0x0006c00801007387 */ /* 0x000fe80000100a00 */
[----:B------:R0:W-:Y:S04]  /*10230*/  STL.64 [R1+0x6c8], R10 ;  /* 0x0006c80a01007387 */ /* 0x0001e80000100a00 */
[----:B0-----:R-:W4:Y:S04]  /*10240*/  LDL.LU.64 R10, [R1+0x1de0] ;  /* 0x001de000010a7983 */ /* 0x001f280000300a00 */
[----:B------:R-:W2:Y:S04]  /*10250*/  LDL.LU.64 R8, [R1+0x1dd8] ;  /* 0x001dd80001087983 */ /* 0x000ea80000300a00 */
[----:B---3--:R-:W-:Y:S04]  /*10260*/  STL.64 [R1+0x1cb8], R26 ;  /* 0x001cb81a01007387 */ /* 0x008fe80000100a00 */
[----:B------:R0:W-:Y:S04]  /*10270*/  STL.64 [R1+0x1cb0], R24 ;  /* 0x001cb01801007387 */ /* 0x0001e80000100a00 */
[----:B0-----:R-:W3:Y:S04]  /*10280*/  LDL.LU.64 R24, [R1+0x3d0] ;  /* 0x0003d00001187983 */ /* 0x001ee80000300a00 */
[----:B------:R-:W3:Y:S01]  /*10290*/  LDL.LU.64 R26, [R1+0x3d8] ;  /* 0x0003d800011a7983 */ /* 0x000ee20000300a00 */
[C---:B--2---:R-:W-:Y:S11]  /*102a0*/  HMMA.16816.F32 R4, R16.reuse, R8, R4 ;  /* 0x000000081004723c */ /* 0x044ff60000001804 */
[----:B------:R-:W-:Y:S11]  /*102b0*/  @!UPT UIADD3 URZ, URZ, URZ, URZ ;  /* 0x0000003f3f3ff290 */ /* 0x000ff6000fffe03f */
[----:B------:R-:W-:Y:S01]  /*102c0*/  @!UPT UIADD3 URZ, URZ, URZ, URZ ;  /* 0x0000003f3f3ff290 */ /* 0x000fe2000fffe03f */
[----:B------:R-:W-:Y:S04]  /*102d0*/  STL.64 [R1+0x6b0], R4 ;  /* 0x0006b00401007387 */ /* 0x000fe80000100a00 */
[----:B------:R0:W-:Y:S04]  /*102e0*/  STL.64 [R1+0x6b8], R6 ;  /* 0x0006b80601007387 */ /* 0x0001e80000100a00 */
[----:B0-----:R-:W2:Y:S04]  /*102f0*/  LDL.LU.64 R6, [R1+0x1dd0] ;  /* 0x001dd00001067983 */ /* 0x001ea80000300a00 */
[----:B------:R-:W3:Y:S02]  /*10300*/  LDL.LU.64 R4, [R1+0x1dc8] ;  /* 0x001dc80001047983 */ /* 0x000ee40000300a00 */
[----:B---3--:R-:W-:Y:S02]  /*10310*/  HMMA.16816.F32 R16, R16, R4, R24 ;  /* 0x000000041010723c */ /* 0x008fe40000001818 */
[----:B------:R-:W3:Y:S04]  /*10320*/  LDL.LU.64 R24, [R1+0x3c0] ;  /* 0x0003c00001187983 */ /* 0x000ee80000300a00 */
[----:B------:R-:W3:Y:S11]  /*10330*/  LDL.LU.64 R26, [R1+0x3c8] ;  /* 0x0003c800011a7983 */ /* 0x000ef60000300a00 */
[----:B------:R-:W-:Y:S06]  /*10340*/  @!UPT UIADD3 URZ, URZ, URZ, URZ ;  /* 0x0000003f3f3ff290 */ /* 0x000fec000fffe03f */
[----:B------:R0:W-:Y:S04]  /*10350*/  STL.64 [R1+0x3d0], R16 ;  /* 0x0003d01001007387 */ /* 0x0001e80000100a00 */
[----:B------:R-:W-:Y:S01]  /*10360*/  STL.64 [R1+0x3d8], R18 ;  /* 0x0003d81201007387 */ /* 0x000fe20000100a00 */
[----:B0-----:R-:W-:Y:S02]  /*10370*/  IMAD.MOV.U32 R16, RZ, RZ, R3 ;  /* 0x000000ffff107224 */ /* 0x001fe400078e0003 */
[----:B------:R-:W-:Y:S01]  /*10380*/  IMAD.MOV.U32 R17, RZ, RZ, R2 ;  /* 0x000000ffff117224 */ /* 0x000fe200078e0002 */
[----:B------:R-:W3:Y:S04]  /*10390*/  LDL.LU R3, [R1+0x1dc4] ;  /* 0x001dc40001037983 */ /* 0x000ee80000300800 */
[----:B------:R-:W3:Y:S04]  /*103a0*/  LDL.LU R2, [R1+0x1dc0] ;  /* 0x001dc00001027983 */ /* 0x000ee80000300800 */
[----:B------:R0:W-:Y:S02]  /*103b0*/  STL.64 [R1+0x1cc8], R16 ;  /* 0x001cc81001007387 */ /* 0x0001e40000100a00 */
[----:B0-----:R-:W-:-:S02]  /*103c0*/  IMAD.MOV.U32 R16, RZ, RZ, R28 ;  /* 0x000000ffff107224 */ /* 0x001fc400078e001c */
        /* <DEDUP_REMOVED lines=10> */
[----:B------:R-:W3:Y:S01]  /*10470*/  LDL.LU R22, [R1+0x1dac] ;  /* 0x001dac0001167983 */ /* 0x000ee20000300800 */
[----:B------:R-:W-:-:S03]  /*10480*/  IMAD.MOV.U32 R17, RZ, RZ, R23 ;  /* 0x000000ffff117224 */ /* 0x000fc600078e0017 */
[----:B------:R-:W3:Y:S04]  /*10490*/  LDL.LU R23, [R1+0x1da8] ;  /* 0x001da80001177983 */ /* 0x000ee80000300800 */
[----:B------:R2:W-:Y:S02]  /*104a0*/  STL.64 [R1+0x1d10], R16 ;  /* 0x001d101001007387 */ /* 0x0005e40000100a00 */
[----:B--2---:R-:W-:Y:S02]  /*104b0*/  IMAD.MOV.U32 R16, RZ, RZ, R6 ;  /* 0x000000ffff107224 */ /* 0x004fe400078e0006 */
[----:B------:R-:W2:Y:S01]  /*104c0*/  LDL.LU R6, [R1+0x1da4] ;  /* 0x001da40001067983 */ /* 0x000ea20000300800 */
[----:B------:R-:W-:-:S03]  /*104d0*/  IMAD.MOV.U32 R17, RZ, RZ, R7 ;  /* 0x000000ffff117224 */ /* 0x000fc600078e0007 */
[----:B------:R-:W2:Y:S04]  /*104e0*/  LDL.LU R7, [R1+0x1da0] ;  /* 0x001da00001077983 */ /* 0x000ea80000300800 */
[----:B------:R4:W-:Y:S02]  /*104f0*/  STL.64 [R1+0x1d28], R16 ;  /* 0x001d281001007387 */ /* 0x0009e40000100a00 */
[----:B----4-:R-:W-:Y:S02]  /*10500*/  IMAD.MOV.U32 R16, RZ, RZ, R11 ;  /* 0x000000ffff107224 */ /* 0x010fe400078e000b */
[----:B------:R-:W-:-:S05]  /*10510*/  IMAD.MOV.U32 R17, RZ, RZ, R10 ;  /* 0x000000ffff117224 */ /* 0x000fca00078e000a */
[----:B------:R3:W-:Y:S04]  /*10520*/  STL.64 [R1+0x1d40], R16 ;  /* 0x001d401001007387 */ /* 0x0007e80000100a00 */
[----:B------:R-:W-:Y:S01]  /*10530*/  STL.64 [R1+0x1ca8], R4 ;  /* 0x001ca80401007387 */ /* 0x000fe20000100a00 */
[----:B---3--:R-:W-:Y:S11]  /*10540*/  HMMA.16816.F32 R16, R20, R12, R24 ;  /* 0x0000000c1410723c */ /* 0x008ff60000001818 */
[----:B------:R-:W-:Y:S11]  /*10550*/  @!UPT UIADD3 URZ, URZ, URZ, URZ ;  /* 0x0000003f3f3ff290 */ /* 0x000ff6000fffe03f */
[----:B------:R-:W-:Y:S01]  /*10560*/  @!UPT UIADD3 URZ, URZ, URZ, URZ ;  /* 0x0000003f3f3ff290 */ /* 0x000fe2000fffe03f */
[----:B------:R0:W-:Y:S04]  /*10570*/  STL.64 [R1+0x3c0], R16 ;  /* 0x0003c01001007387 */ /* 0x0001e80000100a00 */
[----:B------:R-:W-:Y:S01]  /*10580*/  STL.64 [R1+0x3c8], R18 ;  /* 0x0003c81201007387 */ /* 0x000fe20000100a00 */
[----:B--2---:R-:W-:Y:S02]  /*10590*/  IMAD.MOV.U32 R24, RZ, RZ, R7 ;  /* 0x000000ffff187224 */ /* 0x004fe400078e0007 */
[----:B0-----:R-:W-:Y:S02]  /*105a0*/  IMAD.MOV.U32 R16, RZ, RZ, R2 ;  /* 0x000000ffff107224 */ /* 0x001fe400078e0002 */
[----:B------:R-:W-:Y:S01]  /*105b0*/  IMAD.MOV.U32 R17, RZ, RZ, R3 ;  /* 0x000000ffff117224 */ /* 0x000fe200078e0003 */
[----:B------:R-:W2:Y:S01]  /*105c0*/  LDL.LU R2, [R1+0x1d9c] ;  /* 0x001d9c0001027983 */ /* 0x000ea20000300800 */
[----:B------:R-:W-:-:S03]  /*105d0*/  IMAD.MOV.U32 R25, RZ, RZ, R6 ;  /* 0x000000ffff197224 */ /* 0x000fc600078e0006 */
[----:B------:R-:W3:Y:S04]  /*105e0*/  LDL.LU R3, [R1+0x1d98] ;  /* 0x001d980001037983 */ /* 0x000ee80000300800 */
[----:B------:R0:W-:Y:S02]  /*105f0*/  STL.64 [R1+0x1d58], R16 ;  /* 0x001d581001007387 */ /* 0x0001e40000100a00 */
[----:B0-----:R-:W-:Y:S02]  /*10600*/  IMAD.MOV.U32 R16, RZ, RZ, R29 ;  /* 0x000000ffff107224 */ /* 0x001fe400078e001d */
[----:B------:R-:W-:-:S05]  /*10610*/  IMAD.MOV.U32 R17, RZ, RZ, R28 ;  /* 0x000000ffff117224 */ /* 0x000fca00078e001c */
[----:B------:R-:W-:Y:S04]  /*10620*/  STL.64 [R1+0x1d70], R16 ;  /* 0x001d701001007387 */ /* 0x000fe80000100a00 */
[----:B------:R0:W-:Y:S04]  /*10630*/  STL.64 [R1+0x1d78], R24 ;  /* 0x001d781801007387 */ /* 0x0001e80000100a00 */
[----:B0-----:R-:W4:Y:S04]  /*10640*/  LDL.LU.64 R24, [R1+0x3a0] ;  /* 0x0003a00001187983 */ /* 0x001f280000300a00 */
[----:B------:R-:W2:Y:S04]  /*10650*/  LDL.LU.64 R26, [R1+0x3a8] ;  /* 0x0003a800011a7983 */ /* 0x000ea80000300a00 */
[----:B--2---:R-:W-:Y:S04]  /*10660*/  STL.64 [R1+0x1d88], R26 ;  /* 0x001d881a01007387 */ /* 0x004fe80000100a00 */
[----:B----4-:R-:W-:Y:S04]  /*10670*/  STL.64 [R1+0x1d80], R24 ;  /* 0x001d801801007387 */ /* 0x010fe80000100a00 */
[----:B------:R-:W2:Y:S01]  /*10680*/  LDL.64 R16, [R1+0xa0] ;  /* 0x0000a00001107983 */ /* 0x000ea20000100a00 */
[----:B------:R-:W-:-:S02]  /*10690*/  IMAD.MOV.U32 R11, RZ, RZ, R12 ;  /* 0x000000ffff0b7224 */ /* 0x000fc400078e000c */
[----:B------:R-:W-:Y:S01]  /*106a0*/  IMAD.MOV.U32 R10, RZ, RZ, R13 ;  /* 0x000000ffff0a7224 */ /* 0x000fe200078e000d */
[----:B--2---:R0:W-:Y:S04]  /*106b0*/  STL.64 [R1+0x1d90], R16 ;  /* 0x001d901001007387 */ /* 0x0041e80000100a00 */
[----:B0-----:R-:W2:Y:S04]  /*106c0*/  LDL.LU.64 R16, [R1+0x3b0] ;  /* 0x0003b00001107983 */ /* 0x001ea80000300a00 */
[----:B------:R-:W2:Y:S04]  /*106d0*/  LDL.LU.64 R18, [R1+0x3b8] ;  /* 0x0003b80001127983 */ /* 0x000ea80000300a00 */
[----:B------:R-:W4:Y:S04]  /*106e0*/  LDL.LU.64 R4, [R1+0x390] ;  /* 0x0003900001047983 */ /* 0x000f280000300a00 */
[----:B------:R-:W4:Y:S04]  /*106f0*/  LDL.LU.64 R6, [R1+0x398] ;  /* 0x0003980001067983 */ /* 0x000f280000300a00 */
[----:B------:R-:W-:Y:S04]  /*10700*/  STL.64 [R1+0x1cd8], R10 ;  /* 0x001cd80a01007387 */ /* 0x000fe80000100a00 */
[----:B------:R0:W-:Y:S04]  /*10710*/  STL.64 [R1+0x1cd0], R8 ;  /* 0x001cd00801007387 */ /* 0x0001e80000100a00 */
[----:B0-----:R-:W2:Y:S04]  /*10720*/  LDL.LU.64 R8, [R1+0x320] ;  /* 0x0003200001087983 */ /* 0x001ea80000300a00 */
[----:B------:R-:W2:Y:S04]  /*10730*/  LDL.LU.64 R10, [R1+0x328] ;  /* 0x00032800010a7983 */ /* 0x000ea80000300a00 */
[----:B--2---:R-:W-:Y:S04]  /*10740*/  STL.64 [R1+0x1cf0], R10 ;  /* 0x001cf00a01007387 */ /* 0x004fe80000100a00 */
        /* <DEDUP_REMOVED lines=14> */
[----:B------:R-:W2:Y:S01]  /*10830*/  LDL.LU.64 R10, [R1+0x368] ;  /* 0x00036800010a7983 */ /* 0x000ea20000300a00 */
[----:B---3--:R-:W-:-:S02]  /*10840*/  IMAD.MOV.U32 R24, RZ, RZ, R3 ;  /* 0x000000ffff187224 */ /* 0x008fc400078e0003 */
[----:B------:R-:W-:-:S07]  /*10850*/  IMAD.MOV.U32 R25, RZ, RZ, R2 ;  /* 0x000000ffff197224 */ /* 0x000fce00078e0002 */
[C---:B------:R-:W-:Y:S01]  /*10860*/  HMMA.16816.F32 R24, R20.reuse, R24, R16 ;  /* 0x000000181418723c */ /* 0x040fe20000001810 */
[----:B--2---:R-:W-:Y:S04]  /*10870*/  STL.64 [R1+0x1d50], R10 ;  /* 0x001d500a01007387 */ /* 0x004fe80000100a00 */
[----:B------:R0:W-:Y:S04]  /*10880*/  STL.64 [R1+0x1d48], R8 ;  /* 0x001d480801007387 */ /* 0x0001e80000100a00 */
[----:B0-----:R-:W2:Y:S04]  /*10890*/  LDL.LU.64 R8, [R1+0x370] ;  /* 0x0003700001087983 */ /* 0x001ea80000300a00 */
[----:B------:R-:W3:Y:S04]  /*108a0*/  LDL.LU.64 R10, [R1+0x378] ;  /* 0x00037800010a7983 */ /* 0x000ee80000300a00 */
[----:B---3--:R-:W-:Y:S04]  /*108b0*/  STL.64 [R1+0x1d68], R10 ;  /* 0x001d680a01007387 */ /* 0x008fe80000100a00 */
[----:B--2---:R0:W-:Y:S04]  /*108c0*/  STL.64 [R1+0x1d60], R8 ;  /* 0x001d600801007387 */ /* 0x0041e80000100a00 */
[----:B0-----:R-:W2:Y:S04]  /*108d0*/  LDL.LU.64 R8, [R1+0x380] ;  /* 0x0003800001087983 */ /* 0x001ea80000300a00 */
[----:B------:R-:W2:Y:S04]  /*108e0*/  LDL.LU.64 R10, [R1+0x388] ;  /* 0x00038800010a7983 */ /* 0x000ea80000300a00 */
[----:B------:R-:W3:Y:S04]  /*108f0*/  LDL.LU.64 R12, [R1+0x310] ;  /* 0x00031000010c7983 */ /* 0x000ee80000300a00 */
[----:B------:R-:W3:Y:S04]  /*10900*/  LDL.LU.64 R14, [R1+0x318] ;  /* 0x00031800010e7983 */ /* 0x000ee80000300a00 */
[----:B------:R-:W2:Y:S04]  /*10910*/  LDL.LU.64 R16, [R1+0x1d90] ;  /* 0x001d900001107983 */ /* 0x000ea80000300a00 */
[----:B------:R-:W-:Y:S04]  /*10920*/  STL.64 [R1+0x3b0], R24 ;  /* 0x0003b01801007387 */ /* 0x000fe80000100a00 */
[----:B------:R0:W-:Y:S04]  /*10930*/  STL.64 [R1+0x3b8], R26 ;  /* 0x0003b81a01007387 */ /* 0x0001e80000100a00 */
[----:B0-----:R-:W2:Y:S04]  /*10940*/  LDL.LU.64 R26, [R1+0x1d88] ;  /* 0x001d8800011a7983 */ /* 0x001ea80000300a00 */
[----:B------:R-:W2:Y:S02]  /*10950*/  LDL.LU.64 R24, [R1+0x1d80] ;  /* 0x001d800001187983 */ /* 0x000ea40000300a00 */
[----:B--2---:R-:W-:Y:S01]  /*10960*/  HMMA.16816.F32 R24, R20, R16, R24 ;  /* 0x000000101418723c */ /* 0x004fe20000001818 */
[----:B------:R-:W-:-:S02]  /*10970*/  IMAD.MOV.U32 R3, RZ, RZ, R16 ;  /* 0x000000ffff037224 */ /* 0x000fc400078e0010 */
[----:B------:R-:W-:Y:S11]  /*10980*/  IMAD.MOV.U32 R2, RZ, RZ, R17 ;  /* 0x000000ffff027224 */ /* 0x000ff600078e0011 */
[----:B------:R-:W-:Y:S09]  /*10990*/  @!UPT UIADD3 URZ, URZ, URZ, URZ ;  /* 0x0000003f3f3ff290 */ /* 0x000ff2000fffe03f */
[----:B------:R0:W-:Y:S04]  /*109a0*/  STL.64 [R1+0x3a0], R24 ;  /* 0x0003a01801007387 */ /* 0x0001e80000100a00 */
[----:B------:R1:W-:Y:S04]  /*109b0*/  STL.64 [R1+0x3a8], R26 ;  /* 0x0003a81a01007387 */ /* 0x0003e80000100a00 */
[----:B0-----:R-:W4:Y:S04]  /*109c0*/  LDL.LU.64 R24, [R1+0x1d78] ;  /* 0x001d780001187983 */ /* 0x001f280000300a00 */
[----:B------:R-:W2:Y:S01]  /*109d0*/  LDL.LU.64 R16, [R1+0x1d70] ;  /* 0x001d700001107983 */ /* 0x000ea20000300a00 */
[C---:B----4-:R-:W-:Y:S03]  /*109e0*/  HMMA.16816.F32 R4, R20.reuse, R24, R4 ;  /* 0x000000181404723c */ /* 0x050fe60000001804 */
[----:B------:R-:W4:Y:S04]  /*109f0*/  LDL.LU.64 R24, [R1+0x300] ;  /* 0x0003000001187983 */ /* 0x000f280000300a00 */
[----:B-1----:R-:W4:Y:S01]  /*10a00*/  LDL.LU.64 R26, [R1+0x308] ;  /* 0x00030800011a7983 */ /* 0x002f220000300a00 */
[C---:B--2---:R-:W-:Y:S11]  /*10a10*/  HMMA.16816.F32 R16, R20.reuse, R16, R8 ;  /* 0x000000101410723c */ /* 0x044ff60000001808 */
[----:B------:R-:W-:Y:S04]  /*10a20*/  @!UPT UIADD3 URZ, URZ, URZ, URZ ;  /* 0x0000003f3f3ff290 */ /* 0x000fe8000fffe03f */
[----:B------:R0:W-:Y:S04]  /*10a30*/  STL.64 [R1+0x390], R4 ;  /* 0x0003900401007387 */ /* 0x0001e80000100a00 */
[----:B------:R1:W-:Y:S04]  /*10a40*/  STL.64 [R1+0x398], R6 ;  /* 0x0003980601007387 */ /* 0x0003e80000100a00 */
[----:B0-----:R-:W2:Y:S04]  /*10a50*/  LDL.LU.64 R4, [R1+0x2f0] ;  /* 0x0002f00001047983 */ /* 0x001ea80000300a00 */
[----:B-1----:R-:W2:Y:S04]  /*10a60*/  LDL.LU.64 R6, [R1+0x2f8] ;  /* 0x0002f80001067983 */ /* 0x002ea80000300a00 */
[----:B------:R-:W2:Y:S04]  /*10a70*/  LDL.LU.64 R10, [R1+0x1d68] ;  /* 0x001d6800010a7983 */ /* 0x000ea80000300a00 */
[----:B------:R-:W2:Y:S04]  /*10a80*/  LDL.LU.64 R8, [R1+0x1d60] ;  /* 0x001d600001087983 */ /* 0x000ea80000300a00 */
        /* <DEDUP_REMOVED lines=52> */
[----:B------:R-:W-:Y:S04]  /*10dd0*/  STL [R1+0x1bdc], R17 ;  /* 0x001bdc1101007387 */ /* 0x000fe80000100800 */
[----:B------:R-:W-:Y:S04]  /*10de0*/  STL [R1+0x1bd8], R18 ;  /* 0x001bd81201007387 */ /* 0x000fe80000100800 */
[----:B------:R-:W-:Y:S01]  /*10df0*/  STL [R1+0x1bd4], R19 ;  /* 0x001bd41301007387 */ /* 0x000fe20000100800 */
[C---:B----4-:R-:W-:Y:S03]  /*10e00*/  HMMA.16816.F32 R12, R20.reuse, R12, R24 ;  /* 0x0000000c140c723c */ /* 0x050fe60000001818 */
[----:B------:R-:W3:Y:S04]  /*10e10*/  LDL.LU.64 R26, [R1+0x1cb8] ;  /* 0x001cb800011a7983 */ /* 0x000ee80000300a00 */
[----:B------:R-:W4:Y:S11]  /*10e20*/  LDL.LU.64 R24, [R1+0x1cb0] ;  /* 0x001cb00001187983 */ /* 0x000f360000300a00 */
[----:B------:R-:W-:Y:S05]  /*10e30*/  @!UPT UIADD3 URZ, URZ, URZ, URZ ;  /* 0x0000003f3f3ff290 */ /* 0x000fea000fffe03f */
[----:B------:R-:W-:Y:S04]  /*10e40*/  STL.64 [R1+0x300], R12 ;  /* 0x0003000c01007387 */ /* 0x000fe80000100a00 */
[----:B------:R4:W-:Y:S02]  /*10e50*/  STL.64 [R1+0x308], R14 ;  /* 0x0003080e01007387 */ /* 0x0009e40000100a00 */
[C---:B----4-:R-:W-:Y:S02]  /*10e60*/  HMMA.16816.F32 R12, R20.reuse, R24, R4 ;  /* 0x00000018140c723c */ /* 0x050fe40000001804 */
[----:B------:R-:W2:Y:S04]  /*10e70*/  LDL.LU.64 R4, [R1+0x6a0] ;  /* 0x0006a00001047983 */ /* 0x000ea80000300a00 */
[----:B------:R-:W2:Y:S11]  /*10e80*/  LDL.LU.64 R6, [R1+0x6a8] ;  /* 0x0006a80001067983 */ /* 0x000eb60000300a00 */
[----:B------:R-:W-:Y:S06]  /*10e90*/  @!UPT UIADD3 URZ, URZ, URZ, URZ ;  /* 0x0000003f3f3ff290 */ /* 0x000fec000fffe03f */
[----:B------:R0:W-:Y:S04]  /*10ea0*/  STL.64 [R1+0x2f0], R12 ;  /* 0x0002f00c01007387 */ /* 0x0001e80000100a00 */
[----:B------:R1:W-:Y:S04]  /*10eb0*/  STL.64 [R1+0x2f8], R14 ;  /* 0x0002f80e01007387 */ /* 0x0003e80000100a00 */
[----:B0-----:R-:W4:Y:S04]  /*10ec0*/  LDL.LU.64 R12, [R1+0x2e0] ;  /* 0x0002e000010c7983 */ /* 0x001f280000300a00 */
[----:B-1----:R-:W4:Y:S04]  /*10ed0*/  LDL.LU.64 R14, [R1+0x2e8] ;  /* 0x0002e800010e7983 */ /* 0x002f280000300a00 */
[----:B---3--:R-:W-:Y:S04]  /*10ee0*/  STL.64 [R1+0x1c18], R26 ;  /* 0x001c181a01007387 */ /* 0x008fe80000100a00 */
[----:B------:R0:W-:Y:S04]  /*10ef0*/  STL.64 [R1+0x1c10], R24 ;  /* 0x001c101801007387 */ /* 0x0001e80000100a00 */
[----:B0-----:R-:W3:Y:S04]  /*10f00*/  LDL.64 R24, [R1+0x70] ;  /* 0x0000700001187983 */ /* 0x001ee80000100a00 */
[----:B---3--:R0:W-:Y:S04]  /*10f10*/  STL.64 [R1+0x1c58], R24 ;  /* 0x001c581801007387 */ /* 0x0081e80000100a00 */
[----:B0-----:R-:W3:Y:S01]  /*10f20*/  LDL.64 R24, [R1+0x90] ;  /* 0x0000900001187983 */ /* 0x001ee20000100a00 */
[----:B--2---:R-:W-:Y:S03]  /*10f30*/  HMMA.16816.F32 R4, R20, R8, R4 ;  /* 0x000000081404723c */ /* 0x004fe60000001804 */
[----:B---3--:R0:W-:Y:S02]  /*10f40*/  STL.64 [R1+0x1c68], R24 ;  /* 0x001c681801007387 */ /* 0x0081e40000100a00 */
[----:B0-----:R-:W-:-:S02]  /*10f50*/  IMAD.MOV.U32 R24, RZ, RZ, R3 ;  /* 0x000000ffff187224 */ /* 0x001fc400078e0003 */
[----:B------:R-:W-:-:S05]  /*10f60*/  IMAD.MOV.U32 R25, RZ, RZ, R2 ;  /* 0x000000ffff197224 */ /* 0x000fca00078e0002 */
[----:B------:R0:W-:Y:S04]  /*10f70*/  STL.64 [R1+0x1c80], R24 ;  /* 0x001c801801007387 */ /* 0x0001e80000100a00 */
[----:B0-----:R-:W2:Y:S04]  /*10f80*/  LDL.LU.64 R24, [R1+0x2c0] ;  /* 0x0002c00001187983 */ /* 0x001ea80000300a00 */
[----:B------:R-:W3:Y:S01]  /*10f90*/  LDL.LU.64 R26, [R1+0x2c8] ;  /* 0x0002c800011a7983 */ /* 0x000ee20000300a00 */
[----:B------:R-:W-:Y:S02]  /*10fa0*/  IMAD.MOV.U32 R16, RZ, RZ, R11 ;  /* 0x000000ffff107224 */ /* 0x000fe400078e000b */
[----:B------:R-:W-:Y:S01]  /*10fb0*/  IMAD.MOV.U32 R17, RZ, RZ, R10 ;  /* 0x000000ffff117224 */ /* 0x000fe200078e000a */
[----:B---3--:R-:W-:Y:S04]  /*10fc0*/  STL.64 [R1+0x1c90], R26 ;  /* 0x001c901a01007387 */ /* 0x008fe80000100a00 */
[----:B--2---:R0:W-:Y:S04]  /*10fd0*/  STL.64 [R1+0x1c88], R24 ;  /* 0x001c881801007387 */ /* 0x0041e80000100a00 */
[----:B0-----:R-:W2:Y:S04]  /*10fe0*/  LDL.LU.64 R24, [R1+0x2d0] ;  /* 0x0002d00001187983 */ /* 0x001ea80000300a00 */
[----:B------:R-:W2:Y:S04]  /*10ff0*/  LDL.LU.64 R26, [R1+0x2d8] ;  /* 0x0002d800011a7983 */ /* 0x000ea80000300a00 */
[----:B------:R0:W-:Y:S04]  /*11000*/  STL.64 [R1+0x6a0], R4 ;  /* 0x0006a00401007387 */ /* 0x0001e80000100a00 */
[----:B------:R-:W-:Y:S04]  /*11010*/  STL.64 [R1+0x6a8], R6 ;  /* 0x0006a80601007387 */ /* 0x000fe80000100a00 */
[----:B0-----:R-:W4:Y:S04]  /*11020*/  LDL.LU.64 R4, [R1+0x1ca8] ;  /* 0x001ca80001047983 */ /* 0x001f280000300a00 */
[----:B------:R0:W-:Y:S04]  /*11030*/  STL.64 [R1+0x1c60], R8 ;  /* 0x001c600801007387 */ /* 0x0001e80000100a00 */
[----:B0-----:R-:W3:Y:S04]  /*11040*/  LDL.LU.64 R8, [R1+0x2a0] ;  /* 0x0002a00001087983 */ /* 0x001ee80000300a00 */
[----:B------:R-:W2:Y:S01]  /*11050*/  LDL.LU.64 R10, [R1+0x2a8] ;  /* 0x0002a800010a7983 */ /* 0x000ea20000300a00 */
[----:B----4-:R-:W-:Y:S03]  /*11060*/  HMMA.16816.F32 R20, R20, R4, R12 ;  /* 0x000000041414723c */ /* 0x010fe6000000180c */
[----:B--2---:R-:W-:Y:S04]  /*11070*/  STL.64 [R1+0x1c78], R10 ;  /* 0x001c780a01007387 */ /* 0x004fe80000100a00 */
[----:B---3--:R0:W-:Y:S04]  /*11080*/  STL.64 [R1+0x1c70], R8 ;  /* 0x001c700801007387 */ /* 0x0081e80000100a00 */
[----:B0-----:R-:W2:Y:S04]  /*11090*/  LDL.LU.64 R8, [R1+0x2b0] ;  /* 0x0002b00001087983 */ /* 0x001ea80000300a00 */
[----:B------:R-:W2:Y:S04]  /*110a0*/  LDL.LU.64 R10, [R1+0x2b8] ;  /* 0x0002b800010a7983 */ /* 0x000ea80000300a00 */
[----:B------:R-:W3:Y:S04]  /*110b0*/  LDL.LU.64 R14, [R1+0x1ca0] ;  /* 0x001ca000010e7983 */ /* 0x000ee80000300a00 */
[----:B------:R-:W3:Y:S04]  /*110c0*/  LDL.LU.64 R12, [R1+0x1c98] ;  /* 0x001c9800010c7983 */ /* 0x000ee80000300a00 */
[----:B------:R0:W-:Y:S04]  /*110d0*/  STL.64 [R1+0x2e0], R20 ;  /* 0x0002e01401007387 */ /* 0x0001e80000100a00 */
[----:B------:R-:W-:Y:S04]  /*110e0*/  STL.64 [R1+0x2e8], R22 ;  /* 0x0002e81601007387 */ /* 0x000fe80000100a00 */
[----:B0-----:R-:W4:Y:S04]  /*110f0*/  LDL.64 R20, [R1+0xb0] ;  /* 0x0000b00001147983 */ /* 0x001f280000100a00 */
[----:B------:R0:W-:Y:S04]  /*11100*/  STL.64 [R1+0x1c50], R4 ;  /* 0x001c500401007387 */ /* 0x0001e80000100a00 */
[----:B0-----:R-:W2:Y:S01]  /*11110*/  LDL.64 R4, [R1+0x80] ;  /* 0x0000800001047983 */ /* 0x001ea20000100a00 */
[C---:B---3--:R-:W-:Y:S03]  /*11120*/  HMMA.16816.F32 R16, R12.reuse, R16, R24 ;  /* 0x000000100c10723c */ /* 0x048fe60000001818 */
[----:B------:R-:W4:Y:S04]  /*11130*/  LDL.LU.64 R26, [R1+0x1c90] ;  /* 0x001c9000011a7983 */ /* 0x000f280000300a00 */
[----:B------:R-:W4:Y:S11]  /*11140*/  LDL.LU.64 R24, [R1+0x1c88] ;  /* 0x001c880001187983 */ /* 0x000f360000300a00 */
[----:B------:R-:W-:Y:S05]  /*11150*/  @!UPT UIADD3 URZ, URZ, URZ, URZ ;  /* 0x0000003f3f3ff290 */ /* 0x000fea000fffe03f */
[----:B------:R0:W-:Y:S04]  /*11160*/  STL.64 [R1+0x2d0], R16 ;  /* 0x0002d01001007387 */ /* 0x0001e80000100a00 */
[----:B------:R-:W-:Y:S04]  /*11170*/  STL.64 [R1+0x2d8], R18 ;  /* 0x0002d81201007387 */ /* 0x000fe80000100a00 */
[----:B0-----:R-:W3:Y:S01]  /*11180*/  LDL.64 R16, [R1+0x60] ;  /* 0x0000600001107983 */ /* 0x001ee20000100a00 */
[----:B----4-:R-:W-:Y:S11]  /*11190*/  HMMA.16816.F32 R24, R12, R20, R24 ;  /* 0x000000140c18723c */ /* 0x010ff60000001818 */
[----:B------:R-:W-:Y:S11]  /*111a0*/  @!UPT UIADD3 URZ, URZ, URZ, URZ ;  /* 0x0000003f3f3ff290 */ /* 0x000ff6000fffe03f */
[----:B------:R-:W-:Y:S01]  /*111b0*/  @!UPT UIADD3 URZ, URZ, URZ, URZ ;  /* 0x0000003f3f3ff290 */ /* 0x000fe2000fffe03f */
[----:B------:R0:W-:Y:S04]  /*111c0*/  STL.64 [R1+0x2c0], R24 ;  /* 0x0002c01801007387 */ /* 0x0001e80000100a00 */
[----:B------:R2:W-:Y:S04]  /*111d0*/  STL.64 [R1+0x2c8], R26 ;  /* 0x0002c81a01007387 */ /* 0x0005e80000100a00 */
[----:B0-----:R-:W2:Y:S01]  /*111e0*/  LDL.LU.64 R24, [R1+0x1c80] ;  /* 0x001c800001187983 */ /* 0x001ea20000300a00 */
[----:B------:R-:W-:Y:S02]  /*111f0*/  IMAD.MOV.U32 R2, RZ, RZ, R21 ;  /* 0x000000ffff027224 */ /* 0x000fe400078e0015 */
[----:B------:R-:W-:-:S02]  /*11200*/  IMAD.MOV.U32 R3, RZ, RZ, R20 ;  /* 0x000000ffff037224 */ /* 0x000fc400078e0014 */
[----:B------:R-:W4:Y:S04]  /*11210*/  LDL.LU.64 R20, [R1+0x280] ;  /* 0x0002800001147983 */ /* 0x000f280000300a00 */
        /* <DEDUP_REMOVED lines=8> */
[----:B------:R-:W-:Y:S04]  /*112a0*/  STL.64 [R1+0x2b8], R26 ;  /* 0x0002b81a01007387 */ /* 0x000fe80000100a00 */
[----:B0-----:R-:W2:Y:S02]  /*112b0*/  LDL.LU.64 R24, [R1+0x1c68] ;  /* 0x001c680001187983 */ /* 0x001ea40000300a00 */
[----:B--2---:R-:W-:Y:S11]  /*112c0*/  HMMA.16816.F32 R8, R12, R24, R8 ;  /* 0x000000180c08723c */ /* 0x004ff60000001808 */
[----:B------:R-:W-:Y:S11]  /*112d0*/  @!UPT UIADD3 URZ, URZ, URZ, URZ ;  /* 0x0000003f3f3ff290 */ /* 0x000ff6000fffe03f */
[----:B------:R-:W-:Y:S01]  /*112e0*/  @!UPT UIADD3 URZ, URZ, URZ, URZ ;  /* 0x0000003f3f3ff290 */ /* 0x000fe2000fffe03f */
[----:B------:R0:W-:Y:S04]  /*112f0*/  STL.64 [R1+0x2a0], R8 ;  /* 0x0002a00801007387 */ /* 0x0001e80000100a00 */
[----:B------:R1:W-:Y:S04]  /*11300*/  STL.64 [R1+0x2a8], R10 ;  /* 0x0002a80a01007387 */ /* 0x0003e80000100a00 */
[----:B0-----:R-:W2:Y:S01]  /*11310*/  LDL.LU.64 R8, [R1+0x1c60] ;  /* 0x001c600001087983 */ /* 0x001ea20000300a00 */
[----:B-1----:R-:W-:Y:S02]  /*11320*/  IMAD.MOV.U32 R10, RZ, RZ, R25 ;  /* 0x000000ffff0a7224 */ /* 0x002fe400078e0019 */
[----:B------:R-:W-:-:S02]  /*11330*/  IMAD.MOV.U32 R11, RZ, RZ, R24 ;  /* 0x000000ffff0b7224 */ /* 0x000fc400078e0018 */
[----:B------:R-:W4:Y:S04]  /*11340*/  LDL.LU.64 R24, [R1+0x1c58] ;  /* 0x001c580001187983 */ /* 0x000f280000300a00 */
[----:B------:R-:W-:Y:S04]  /*11350*/  STL [R1+0x1bcc], R10 ;  /* 0x001bcc0a01007387 */ /* 0x000fe80000100800 */
[----:B------:R-:W-:Y:S04]  /*11360*/  STL [R1+0x1bc8], R11 ;  /* 0x001bc80b01007387 */ /* 0x000fe80000100800 */
[----:B--2---:R0:W-:Y:S04]  /*11370*/  STL.64 [R1+0x1c48], R8 ;  /* 0x001c480801007387 */ /* 0x0041e80000100a00 */
[----:B0-----:R-:W2:Y:S04]  /*11380*/  LDL.LU.64 R8, [R1+0x290] ;  /* 0x0002900001087983 */ /* 0x001ea80000300a00 */
[----:B------:R-:W2:Y:S01]  /*11390*/  LDL.LU.64 R10, [R1+0x298] ;  /* 0x00029800010a7983 */ /* 0x000ea20000300a00 */
[----:B------:R-:W-:-:S02]  /*113a0*/  IMAD.MOV.U32 R28, RZ, RZ, R5 ;  /* 0x000000ffff1c7224 */ /* 0x000fc400078e0005 */
[----:B------:R-:W-:Y:S01]  /*113b0*/  IMAD.MOV.U32 R29, RZ, RZ, R4 ;  /* 0x000000ffff1d7224 */ /* 0x000fe200078e0004 */
[C---:B--2---:R-:W-:Y:S11]  /*113c0*/  HMMA.16816.F32 R8, R12.reuse, R4, R8 ;  /* 0x000000040c08723c */ /* 0x044ff60000001808 */
[----:B------:R-:W-:Y:S11]  /*113d0*/  @!UPT UIADD3 URZ, URZ, URZ, URZ ;  /* 0x0000003f3f3ff290 */ /* 0x000ff6000fffe03f */
[----:B------:R-:W-:Y:S01]  /*113e0*/  @!UPT UIADD3 URZ, URZ, URZ, URZ ;  /* 0x0000003f3f3ff290 */ /* 0x000fe2000fffe03f */
[----:B------:R-:W-:Y:S04]  /*113f0*/  STL.64 [R1+0x290], R8 ;  /* 0x0002900801007387 */ /* 0x000fe80000100a00 */
[----:B------:R4:W-:Y:S04]  /*11400*/  STL.64 [R1+0x298], R10 ;  /* 0x0002980a01007387 */ /* 0x0009e80000100a00 */
[----:B------:R-:W3:Y:S04]  /*11410*/  LDL.LU.64 R4, [R1+0x270] ;  /* 0x0002700001047983 */ /* 0x000ee80000300a00 */
[----:B------:R-:W3:Y:S01]  /*11420*/  LDL.LU.64 R6, [R1+0x278] ;  /* 0x0002780001067983 */ /* 0x000ee20000300a00 */
[----:B----4-:R-:W-:Y:S03]  /*11430*/  HMMA.16816.F32 R8, R12, R24, R20 ;  /* 0x000000180c08723c */ /* 0x010fe60000001814 */
[----:B------:R-:W-:Y:S04]  /*11440*/  STL [R1+0x1be4], R28 ;  /* 0x001be41c01007387 */ /* 0x000fe80000100800 */
[----:B------:R-:W-:Y:S11]  /*11450*/  STL [R1+0x1bd0], R29 ;  /* 0x001bd01d01007387 */ /* 0x000ff60000100800 */
[----:B------:R-:W-:Y:S05]  /*11460*/  @!UPT UIADD3 URZ, URZ, URZ, URZ ;  /* 0x0000003f3f3ff290 */ /* 0x000fea000fffe03f */
[----:B------:R0:W-:Y:S04]  /*11470*/  STL.64 [R1+0x280], R8 ;  /* 0x0002800801007387 */ /* 0x0001e80000100a00 */
[----:B------:R1:W-:Y:S04]  /*11480*/  STL.64 [R1+0x288], R10 ;  /* 0x0002880a01007387 */ /* 0x0003e80000100a00 */
[----:B0-----:R-:W2:Y:S04]  /*11490*/  LDL.LU.64 R8, [R1+0x690] ;  /* 0x0006900001087983 */ /* 0x001ea80000300a00 */
[----:B-1----:R-:W2:Y:S04]  /*114a0*/  LDL.LU.64 R10, [R1+0x698] ;  /* 0x00069800010a7983 */ /* 0x002ea80000300a00 */
[----:B------:R-:W4:Y:S01]  /*114b0*/  LDL.64 R20, [R1+0x10] ;  /* 0x0000100001147983 */ /* 0x000f220000100a00 */
[----:B------:R-:W-:-:S02]  /*114c0*/  IMAD.MOV.U32 R2, RZ, RZ, R24 ;  /* 0x000000ffff027224 */ /* 0x000fc400078e0018 */
[----:B------:R-:W-:Y:S01]  /*114d0*/  IMAD.MOV.U32 R3, RZ, RZ, R25 ;  /* 0x000000ffff037224 */ /* 0x000fe200078e0019 */
[----:B----4-:R0:W-:Y:S04]  /*114e0*/  STL.64 [R1+0x1c38], R20 ;  /* 0x001c381401007387 */ /* 0x0101e80000100a00 */
[----:B------:R-:W4:Y:S01]  /*114f0*/  LDL.64 R24, [R1] ;  /* 0x0000000001187983 */ /* 0x000f220000100a00 */
[----:B---3--:R-:W-:Y:S03]  /*11500*/  HMMA.16816.F32 R4, R12, R16, R4 ;  /* 0x000000100c04723c */ /* 0x008fe60000001804 */
[----:B0-----:R-:W2:Y:S04]  /*11510*/  LDL.64 R20, [R1+0x50] ;  /* 0x0000500001147983 */ /* 0x001ea80000100a00 */
[----:B----4-:R0:W-:Y:S04]  /*11520*/  STL.64 [R1+0x1c30], R24 ;  /* 0x001c301801007387 */ /* 0x0101e80000100a00 */
[----:B0-----:R-:W3:Y:S04]  /*11530*/  LDL.64 R24, [R1+0x40] ;  /* 0x0000400001187983 */ /* 0x001ee80000100a00 */
[----:B------:R-:W-:Y:S04]  /*11540*/  STL [R1+0x1bec], R3 ;  /* 0x001bec0301007387 */ /* 0x000fe80000100800 */
[----:B------:R-:W-:Y:S04]  /*11550*/  STL [R1+0x1be8], R2 ;  /* 0x001be80201007387 */ /* 0x000fe80000100800 */
[----:B------:R0:W-:Y:S04]  /*11560*/  STL.64 [R1+0x270], R4 ;  /* 0x0002700401007387 */ /* 0x0001e80000100a00 */
[----:B------:R1:W-:Y:S04]  /*11570*/  STL.64 [R1+0x278], R6 ;  /* 0x0002780601007387 */ /* 0x0003e80000100a00 */
[----:B0-----:R-:W4:Y:S01]  /*11580*/  LDL.LU.64 R4, [R1+0x1c50] ;  /* 0x001c500001047983 */ /* 0x001f220000300a00 */
[----:B-1----:R-:W-:-:S02]  /*11590*/  IMAD.MOV.U32 R7, RZ, RZ, R16 ;  /* 0x000000ffff077224 */ /* 0x002fc400078e0010 */
[----:B------:R-:W-:Y:S02]  /*115a0*/  IMAD.MOV.U32 R6, RZ, RZ, R17 ;  /* 0x000000ffff067224 */ /* 0x000fe400078e0011 */
[----:B------:R-:W3:Y:S04]  /*115b0*/  LDL.LU.64 R16, [R1+0x680] ;  /* 0x0006800001107983 */ /* 0x000ee80000300a00 */
[----:B------:R-:W3:Y:S04]  /*115c0*/  LDL.LU.64 R18, [R1+0x688] ;  /* 0x0006880001127983 */ /* 0x000ee80000300a00 */
[----:B------:R-:W-:Y:S01]  /*115d0*/  STL.64 [R1+0x1bf8], R6 ;  /* 0x001bf80601007387 */ /* 0x000fe20000100a00 */
[----:B--2---:R-:W-:Y:S03]  /*115e0*/  HMMA.16816.F32 R8, R12, R20, R8 ;  /* 0x000000140c08723c */ /* 0x004fe60000001808 */
[----:B----4-:R0:W-:Y:S04]  /*115f0*/  STL.64 [R1+0x1bf0], R4 ;  /* 0x001bf00401007387 */ /* 0x0101e80000100a00 */
[----:B0-----:R-:W2:Y:S04]  /*11600*/  LDL.64 R4, [R1+0x20] ;  /* 0x0000200001047983 */ /* 0x001ea80000100a00 */
[----:B--2---:R0:W-:Y:S04]  /*11610*/  STL.64 [R1+0x1c40], R4 ;  /* 0x001c400401007387 */ /* 0x0041e80000100a00 */
[----:B0-----:R-:W2:Y:S04]  /*11620*/  LDL.LU.64 R4, [R1+0x670] ;  /* 0x0006700001047983 */ /* 0x001ea80000300a00 */
[----:B------:R-:W2:Y:S04]  /*11630*/  LDL.LU.64 R6, [R1+0x678] ;  /* 0x0006780001067983 */ /* 0x000ea80000300a00 */
[----:B------:R0:W-:Y:S04]  /*11640*/  STL.64 [R1+0x690], R8 ;  /* 0x0006900801007387 */ /* 0x0001e80000100a00 */
[----:B------:R1:W-:Y:S04]  /*11650*/  STL.64 [R1+0x698], R10 ;  /* 0x0006980a01007387 */ /* 0x0003e80000100a00 */
[----:B0-----:R-:W4:Y:S01]  /*11660*/  LDL.LU.64 R8, [R1+0x1c48] ;  /* 0x001c480001087983 */ /* 0x001f220000300a00 */
[----:B-1----:R-:W-:-:S02]  /*11670*/  IMAD.MOV.U32 R10, RZ, RZ, R20 ;  /* 0x000000ffff0a7224 */ /* 0x002fc400078e0014 */
[----:B------:R-:W-:Y:S02]  /*11680*/  IMAD.MOV.U32 R11, RZ, RZ, R21 ;  /* 0x000000ffff0b7224 */ /* 0x000fe400078e0015 */
[----:B------:R-:W2:Y:S04]  /*11690*/  LDL.LU.64 R20, [R1+0x660] ;  /* 0x0006600001147983 */ /* 0x000ea80000300a00 */
[----:B------:R-:W2:Y:S04]  /*116a0*/  LDL.LU.64 R22, [R1+0x668] ;  /* 0x0006680001167983 */ /* 0x000ea80000300a00 */
[----:B------:R-:W-:Y:S04]  /*116b0*/  STL.64 [R1+0x1c08], R10 ;  /* 0x001c080a01007387 */ /* 0x000fe80000100a00 */
[----:B----4-:R0:W-:Y:S04]  /*116c0*/  STL.64 [R1+0x1c00], R8 ;  /* 0x001c000801007387 */ /* 0x0101e80000100a00 */
[----:B0-----:R-:W2:Y:S01]  /*116d0*/  LDL.64 R8, [R1+0x30] ;  /* 0x0000300001087983 */ /* 0x001ea20000100a00 */
[C---:B---3--:R-:W-:Y:S01]  /*116e0*/  HMMA.16816.F32 R16, R12.reuse, R24, R16 ;  /* 0x000000180c10723c */ /* 0x048fe20000001810 */
[----:B------:R-:W-:Y:S11]  /*116f0*/  IMAD.MOV.U32 R29, RZ, RZ, R25 ;  /* 0x000000ffff1d7224 */ /* 0x000ff600078e0019 */
[----:B------:R-:W-:Y:S11]  /*11700*/  @!UPT UIADD3 URZ, URZ, URZ, URZ ;  /* 0x0000003f3f3ff290 */ /* 0x000ff6000fffe03f */
[----:B------:R-:W-:Y:S04]  /*11710*/  STL.64 [R1+0x680], R16 ;  /* 0x0006801001007387 */ /* 0x000fe80000100a00 */
[----:B------:R0:W-:Y:S02]  /*11720*/  STL.64 [R1+0x688], R18 ;  /* 0x0006881201007387 */ /* 0x0001e40000100a00 */
[----:B0-----:R-:W-:Y:S02]  /*11730*/  IMAD.MOV.U32 R19, RZ, RZ, R24 ;  /* 0x000000ffff137224 */ /* 0x001fe400078e0018 */
[----:B------:R-:W3:Y:S04]  /*11740*/  LDL.LU.64 R24, [R1+0x650] ;  /* 0x0006500001187983 */ /* 0x000ee80000300a00 */
[----:B------:R-:W3:Y:S01]  /*11750*/  LDL.LU.64 R26, [R1+0x658] ;  /* 0x00065800011a7983 */ /* 0x000ee20000300a00 */
[----:B--2---:R-:W-:Y:S01]  /*11760*/  HMMA.16816.F32 R4, R12, R8, R4 ;  /* 0x000000080c04723c */ /* 0x004fe20000001804 */
[----:B------:R-:W-:-:S02]  /*11770*/  IMAD.MOV.U32 R17, RZ, RZ, R8 ;  /* 0x000000ffff117224 */ /* 0x000fc400078e0008 */
[----:B------:R-:W-:Y:S11]  /*11780*/  IMAD.MOV.U32 R18, RZ, RZ, R9 ;  /* 0x000000ffff127224 */ /* 0x000ff600078e0009 */
[----:B------:R-:W-:Y:S09]  /*11790*/  @!UPT UIADD3 URZ, URZ, URZ, URZ ;  /* 0x0000003f3f3ff290 */ /* 0x000ff2000fffe03f */
[----:B------:R0:W-:Y:S04]  /*117a0*/  STL.64 [R1+0x670], R4 ;  /* 0x0006700401007387 */ /* 0x0001e80000100a00 */
[----:B------:R-:W-:Y:S04]  /*117b0*/  STL.64 [R1+0x678], R6 ;  /* 0x0006780601007387 */ /* 0x000fe80000100a00 */
[----:B0-----:R-:W2:Y:S04]  /*117c0*/  LDL.LU.64 R4, [R1+0x1c40] ;  /* 0x001c400001047983 */ /* 0x001ea80000300a00 */
[----:B------:R-:W4:Y:S04]  /*117d0*/  LDL.LU.64 R8, [R1+0x630] ;  /* 0x0006300001087983 */ /* 0x000f280000300a00 */
[----:B------:R-:W3:Y:S01]  /*117e0*/  LDL.LU.64 R10, [R1+0x638] ;  /* 0x00063800010a7983 */ /* 0x000ee20000300a00 */
[----:B--2---:R-:W-:Y:S03]  /*117f0*/  HMMA.16816.F32 R20, R12, R4, R20 ;  /* 0x000000040c14723c */ /* 0x004fe60000001814 */
[----:B---3--:R-:W-:Y:S04]  /*11800*/  STL.64 [R1+0x1c28], R10 ;  /* 0x001c280a01007387 */ /* 0x008fe80000100a00 */
[----:B----4-:R0:W-:Y:S04]  /*11810*/  STL.64 [R1+0x1c20], R8 ;  /* 0x001c200801007387 */ /* 0x0101e80000100a00 */
[----:B0-----:R-:W2:Y:S04]  /*11820*/  LDL.LU.64 R8, [R1+0x640] ;  /* 0x0006400001087983 */ /* 0x001ea80000300a00 */
[----:B------:R-:W2:Y:S08]  /*11830*/  LDL.LU.64 R10, [R1+0x648] ;  /* 0x00064800010a7983 */ /* 0x000eb00000300a00 */
[----:B------:R0:W-:Y:S04]  /*11840*/  STL.64 [R1+0x660], R20 ;  /* 0x0006601401007387 */ /* 0x0001e80000100a00 */
[----:B------:R-:W-:Y:S04]  /*11850*/  STL.64 [R1+0x668], R22 ;  /* 0x0006681601007387 */ /* 0x000fe80000100a00 */
[----:B0-----:R-:W3:Y:S01]  /*11860*/  LDL.LU.64 R20, [R1+0x1c38] ;  /* 0x001c380001147983 */ /* 0x001ee20000300a00 */
[----:B------:R-:W-:-:S02]  /*11870*/  IMAD.MOV.U32 R28, RZ, RZ, R4 ;  /* 0x000000ffff1c7224 */ /* 0x000fc400078e0004 */
[----:B------:R-:W-:Y:S02]  /*11880*/  IMAD.MOV.U32 R16, RZ, RZ, R5 ;  /* 0x000000ffff107224 */ /* 0x000fe400078e0005 */
[----:B------:R-:W4:Y:S04]  /*11890*/  LDL.LU.64 R4, [R1+0x620] ;  /* 0x0006200001047983 */ /* 0x000f280000300a00 */
[----:B------:R-:W4:Y:S01]  /*118a0*/  LDL.LU.64 R6, [R1+0x628] ;  /* 0x0006280001067983 */ /* 0x000f220000300a00 */
[----:B---3--:R-:W-:Y:S11]  /*118b0*/  HMMA.16816.F32 R24, R12, R20, R24 ;  /* 0x000000140c18723c */ /* 0x008ff60000001818 */
[----:B------:R-:W-:Y:S11]  /*118c0*/  @!UPT UIADD3 URZ, URZ, URZ, URZ ;  /* 0x0000003f3f3ff290 */ /* 0x000ff6000fffe03f */
[----:B------:R-:W-:Y:S01]  /*118d0*/  @!UPT UIADD3 URZ, URZ, URZ, URZ ;  /* 0x0000003f3f3ff290 */ /* 0x000fe2000fffe03f */
[----:B------:R0:W-:Y:S04]  /*118e0*/  STL.64 [R1+0x650], R24 ;  /* 0x0006501801007387 */ /* 0x0001e80000100a00 */
[----:B------:R-:W-:Y:S04]  /*118f0*/  STL.64 [R1+0x658], R26 ;  /* 0x0006581a01007387 */ /* 0x000fe80000100a00 */
[----:B0-----:R-:W2:Y:S01]  /*11900*/  LDL.LU.64 R24, [R1+0x1c30] ;  /* 0x001c300001187983 */ /* 0x001ea20000300a00 */
[----:B------:R-:W-:Y:S02]  /*11910*/  IMAD.MOV.U32 R3, RZ, RZ, R20 ;  /* 0x000000ffff037224 */ /* 0x000fe400078e0014 */
[----:B------:R-:W-:-:S02]  /*11920*/  IMAD.MOV.U32 R2, RZ, RZ, R21 ;  /* 0x000000ffff027224 */ /* 0x000fc400078e0015 */
[----:B------:R-:W0:Y:S04]  /*11930*/  LDSM.16.MT88.4 R20, [R0+0x300] ;  /* 0x000300000014783b */ /* 0x000e280000004200 */
[----:B0-----:R-:W-:Y:S04]  /*11940*/  STL.64 [R1+0x1ac8], R22 ;  /* 0x001ac81601007387 */ /* 0x001fe80000100a00 */
[----:B------:R0:W-:Y:S04]  /*11950*/  STL.64 [R1+0x1ac0], R20 ;  /* 0x001ac01401007387 */ /* 0x0001e80000100a00 */
[----:B0-----:R-:W3:Y:S01]  /*11960*/  LDL.64 R20, [R1+0xc0] ;  /* 0x0000c00001147983 */ /* 0x001ee20000100a00 */
[----:B--2---:R-:W-:Y:S01]  /*11970*/  HMMA.16816.F32 R8, R12, R24, R8 ;  /* 0x000000180c08723c */ /* 0x004fe20000001808 */
[----:B------:R-:W-:-:S02]  /*11980*/  IMAD.MOV.U32 R23, RZ, RZ, R24 ;  /* 0x000000ffff177224 */ /* 0x000fc400078e0018 */
[----:B------:R-:W-:Y:S11]  /*11990*/  IMAD.MOV.U32 R22, RZ, RZ, R25 ;  /* 0x000000ffff167224 */ /* 0x000ff600078e0019 */
[----:B------:R-:W-:Y:S09]  /*119a0*/  @!UPT UIADD3 URZ, URZ, URZ, URZ ;  /* 0x0000003f3f3ff290 */ /* 0x000ff2000fffe03f */
[----:B------:R-:W-:Y:S04]  /*119b0*/  STL.64 [R1+0x640], R8 ;  /* 0x0006400801007387 */ /* 0x000fe80000100a00 */
[----:B------:R0:W-:Y:S04]  /*119c0*/  STL.64 [R1+0x648], R10 ;  /* 0x0006480a01007387 */ /* 0x0001e80000100a00 */
[----:B0-----:R-:W2:Y:S04]  /*119d0*/  LDL.LU.64 R10, [R1+0x1c28] ;  /* 0x001c2800010a7983 */ /* 0x001ea80000300a00 */
[----:B------:R-:W2:Y:S04]  /*119e0*/  LDL.LU.64 R8, [R1+0x1c20] ;  /* 0x001c200001087983 */ /* 0x000ea80000300a00 */
[----:B------:R-:W2:Y:S04]  /*119f0*/  LDL.LU.64 R26, [R1+0x1c18] ;  /* 0x001c1800011a7983 */ /* 0x000ea80000300a00 */
[----:B------:R-:W2:Y:S02]  /*11a00*/  LDL.LU.64 R24, [R1+0x1c10] ;  /* 0x001c100001187983 */ /* 0x000ea40000300a00 */
[----:B--2---:R-:W-:Y:S11]  /*11a10*/  HMMA.16816.F32 R8, R12, R24, R8 ;  /* 0x000000180c08723c */ /* 0x004ff60000001808 */
[----:B------:R-:W-:Y:S11]  /*11a20*/  @!UPT UIADD3 URZ, URZ, URZ, URZ ;  /* 0x0000003f3f3ff290 */ /* 0x000ff6000fffe03f */
[----:B------:R-:W-:Y:S01]  /*11a30*/  @!UPT UIADD3 URZ, URZ, URZ, URZ ;  /* 0x0000003f3f3ff290 */ /* 0x000fe2000fffe03f */
[----:B------:R-:W-:Y:S04]  /*11a40*/  STL.64 [R1+0x630], R8 ;  /* 0x0006300801007387 */ /* 0x000fe80000100a00 */
[----:B------:R0:W-:Y:S04]  /*11a50*/  STL.64 [R1+0x638], R10 ;  /* 0x0006380a01007387 */ /* 0x0001e80000100a00 */
[----:B0-----:R-:W2:Y:S04]  /*11a60*/  LDL.LU.64 R10, [R1+0x1c08] ;  /* 0x001c0800010a7983 */ /* 0x001ea80000300a00 */
[----:B------:R-:W4:Y:S04]  /*11a70*/  LDL.LU.64 R8, [R1+0x1c00] ;  /* 0x001c000001087983 */ /* 0x000f280000300a00 */
[----:B------:R-:W-:Y:S04]  /*11a80*/  STL.64 [R1+0x1ad8], R26 ;  /* 0x001ad81a01007387 */ /* 0x000fe80000100a00 */
[----:B------:R0:W-:Y:S02]  /*11a90*/  STL.64 [R1+0x1ad0], R24 ;  /* 0x001ad01801007387 */ /* 0x0001e40000100a00 */
[----:B0-----:R-:W-:-:S02]  /*11aa0*/  IMAD.MOV.U32 R24, RZ, RZ, R23 ;  /* 0x000000ffff187224 */ /* 0x001fc400078e0017 */
[----:B------:R-:W-:-:S05]  /*11ab0*/  IMAD.MOV.U32 R25, RZ, RZ, R22 ;  /* 0x000000ffff197224 */ /* 0x000fca00078e0016 */
[----:B------:R0:W-:Y:S04]  /*11ac0*/  STL.64 [R1+0x1ae8], R24 ;  /* 0x001ae81801007387 */ /* 0x0001e80000100a00 */
[----:B0-----:R-:W2:Y:S04]  /*11ad0*/  LDL.LU.64 R24, [R1+0x260] ;  /* 0x0002600001187983 */ /* 0x001ea80000300a00 */
[----:B------:R-:W2:Y:S01]  /*11ae0*/  LDL.LU.64 R26, [R1+0x268] ;  /* 0x00026800011a7983 */ /* 0x000ea20000300a00 */
[C---:B----4-:R-:W-:Y:S11]  /*11af0*/  HMMA.16816.F32 R4, R12.reuse, R8, R4 ;  /* 0x000000080c04723c */ /* 0x050ff60000001804 */
[----:B------:R-:W-:Y:S11]  /*11b00*/  @!UPT UIADD3 URZ, URZ, URZ, URZ ;  /* 0x0000003f3f3ff290 */ /* 0x000ff6000fffe03f */
[----:B------:R-:W-:Y:S01]  /*11b10*/  @!UPT UIADD3 URZ, URZ, URZ, URZ ;  /* 0x0000003f3f3ff290 */ /* 0x000fe2000fffe03f */
[----:B------:R-:W-:Y:S04]  /*11b20*/  STL.64 [R1+0x620], R4 ;  /* 0x0006200401007387 */ /* 0x000fe80000100a00 */
[----:B------:R0:W-:Y:S04]  /*11b30*/  STL.64 [R1+0x628], R6 ;  /* 0x0006280601007387 */ /* 0x0001e80000100a00 */
[----:B0-----:R-:W4:Y:S04]  /*11b40*/  LDL.LU.64 R6, [R1+0x1bf8] ;  /* 0x001bf80001067983 */ /* 0x001f280000300a00 */
[----:B------:R-:W2:Y:S04]  /*11b50*/  LDL.LU.64 R4, [R1+0x1bf0] ;  /* 0x001bf00001047983 */ /* 0x000ea80000300a00 */
[----:B------:R-:W-:Y:S01]  /*11b60*/  STL.64 [R1+0x1ae0], R8 ;  /* 0x001ae00801007387 */ /* 0x000fe20000100a00 */
[----:B--2---:R-:W-:Y:S03]  /*11b70*/  HMMA.16816.F32 R12, R12, R4, R24 ;  /* 0x000000040c0c723c */ /* 0x004fe60000001818 */
[----:B------:R-:W2:Y:S04]  /*11b80*/  LDL.LU.64 R24, [R1+0x610] ;  /* 0x0006100001187983 */ /* 0x000ea80000300a00 */
[----:B------:R-:W2:Y:S11]  /*11b90*/  LDL.LU.64 R26, [R1+0x618] ;  /* 0x00061800011a7983 */ /* 0x000eb60000300a00 */
[----:B------:R-:W-:Y:S05]  /*11ba0*/  @!UPT UIADD3 URZ, URZ, URZ, URZ ;  /* 0x0000003f3f3ff290 */ /* 0x000fea000fffe03f */
[----:B------:R0:W-:Y:S04]  /*11bb0*/  STL.64 [R1+0x260], R12 ;  /* 0x0002600c01007387 */ /* 0x0001e80000100a00 */
[----:B------:R-:W-:Y:S01]  /*11bc0*/  STL.64 [R1+0x268], R14 ;  /* 0x0002680e01007387 */ /* 0x000fe20000100a00 */
[----:B0-----:R-:W-:Y:S02]  /*11bd0*/  IMAD.MOV.U32 R12, RZ, RZ, R3 ;  /* 0x000000ffff0c7224 */ /* 0x001fe400078e0003 */
[----:B------:R-:W-:Y:S01]  /*11be0*/  IMAD.MOV.U32 R13, RZ, RZ, R2 ;  /* 0x000000ffff0d7224 */ /* 0x000fe200078e0002 */
[----:B------:R-:W2:Y:S04]  /*11bf0*/  LDL.LU R3, [R1+0x1bec] ;  /* 0x001bec0001037983 */ /* 0x000ea80000300800 */
[----:B------:R-:W2:Y:S04]  /*11c00*/  LDL.LU R2, [R1+0x1be8] ;  /* 0x001be80001027983 */ /* 0x000ea80000300800 */
[----:B------:R0:W-:Y:S02]  /*11c10*/  STL.64 [R1+0x1af0], R12 ;  /* 0x001af00c01007387 */ /* 0x0001e40000100a00 */
[----:B0-----:R-:W-:-:S02]  /*11c20*/  IMAD.MOV.U32 R12, RZ, RZ, R28 ;  /* 0x000000ffff0c7224 */ /* 0x001fc400078e001c */
        /* <DEDUP_REMOVED lines=10> */
[----:B------:R-:W2:Y:S01]  /*11cd0*/  LDL.LU R19, [R1+0x1bd4] ;  /* 0x001bd40001137983 */ /* 0x000ea20000300800 */
[----:B------:R-:W-:-:S03]  /*11ce0*/  IMAD.MOV.U32 R13, RZ, RZ, R29 ;  /* 0x000000ffff0d7224 */ /* 0x000fc600078e001d */
[----:B------:R-:W2:Y:S04]  /*11cf0*/  LDL.LU R29, [R1+0x1bd0] ;  /* 0x001bd000011d7983 */ /* 0x000ea80000300800 */
[----:B------:R0:W-:Y:S02]  /*11d00*/  STL.64 [R1+0x1b38], R12 ;  /* 0x001b380c01007387 */ /* 0x0001e40000100a00 */
[----:B0-----:R-:W-:Y:S02]  /*11d10*/  IMAD.MOV.U32 R12, RZ, RZ, R10 ;  /* 0x000000ffff0c7224 */ /* 0x001fe400078e000a */
[----:B------:R-:W2:Y:S01]  /*11d20*/  LDL.LU R10, [R1+0x1bcc] ;  /* 0x001bcc00010a7983 */ /* 0x000ea20000300800 */
[----:B------:R-:W-:-:S03]  /*11d30*/  IMAD.MOV.U32 R13, RZ, RZ, R11 ;  /* 0x000000ffff0d7224 */ /* 0x000fc600078e000b */
[----:B------:R-:W2:Y:S04]  /*11d40*/  LDL.LU R11, [R1+0x1bc8] ;  /* 0x001bc800010b7983 */ /* 0x000ea80000300800 */
[----:B------:R4:W-:Y:S02]  /*11d50*/  STL.64 [R1+0x1b50], R12 ;  /* 0x001b500c01007387 */ /* 0x0009e40000100a00 */
[----:B----4-:R-:W-:Y:S02]  /*11d60*/  IMAD.MOV.U32 R12, RZ, RZ, R7 ;  /* 0x000000ffff0c7224 */ /* 0x010fe400078e0007 */
[----:B------:R-:W-:-:S05]  /*11d70*/  IMAD.MOV.U32 R13, RZ, RZ, R6 ;  /* 0x000000ffff0d7224 */ /* 0x000fca00078e0006 */
[----:B------:R2:W-:Y:S01]  /*11d80*/  STL.64 [R1+0x1b68], R12 ;  /* 0x001b680c01007387 */ /* 0x0005e20000100a00 */
[----:B---3--:R-:W-:Y:S02]  /*11d90*/  IMAD.MOV.U32 R7, RZ, RZ, R20 ;  /* 0x000000ffff077224 */ /* 0x008fe400078e0014 */
[----:B------:R-:W-:Y:S01]  /*11da0*/  IMAD.MOV.U32 R6, RZ, RZ, R21 ;  /* 0x000000ffff067224 */ /* 0x000fe200078e0015 */
[----:B--2---:R-:W-:Y:S11]  /*11db0*/  HMMA.16816.F32 R12, R16, R20, R24 ;  /* 0x00000014100c723c */ /* 0x004ff60000001818 */
[----:B------:R-:W-:Y:S11]  /*11dc0*/  @!UPT UIADD3 URZ, URZ, URZ, URZ ;  /* 0x0000003f3f3ff290 */ /* 0x000ff6000fffe03f */
[----:B------:R-:W-:Y:S01]  /*11dd0*/  @!UPT UIADD3 URZ, URZ, URZ, URZ ;  /* 0x0000003f3f3ff290 */ /* 0x000fe2000fffe03f */
[----:B------:R0:W-:Y:S04]  /*11de0*/  STL.64 [R1+0x610], R12 ;  /* 0x0006100c01007387 */ /* 0x0001e80000100a00 */
[----:B------:R-:W-:Y:S01]  /*11df0*/  STL.64 [R1+0x618], R14 ;  /* 0x0006180e01007387 */ /* 0x000fe20000100a00 */
[----:B------:R-:W-:Y:S02]  /*11e00*/  IMAD.MOV.U32 R20, RZ, RZ, R11 ;  /* 0x000000ffff147224 */ /* 0x000fe400078e000b */
        /* <DEDUP_REMOVED lines=14> */
[----:B------:R-:W2:Y:S04]  /*11ef0*/  LDL.64 R12, [R1+0xa0] ;  /* 0x0000a000010c7983 */ /* 0x000ea80000100a00 */
        /* <DEDUP_REMOVED lines=53> */
[----:B------:R-:W4:Y:S01]  /*12250*/  LDL.LU.64 R10, [R1+0x558] ;  /* 0x00055800010a7983 */ /* 0x000f220000300a00 */
        /* <DEDUP_REMOVED lines=63> */
[----:B0-----:R-:W2:Y:S04]  /*12650*/  LDL.LU.64 R12, [R1+0x250] ;  /* 0x00025000010c7983 */ /* 0x001ea80000300a00 */
[----:B-1----:R-:W2:Y:S01]  /*12660*/  LDL.LU.64 R14, [R1+0x258] ;  /* 0x00025800010e7983 */ /* 0x002ea20000300a00 */
[C---:B----4-:R-:W-:Y:S03]  /*12670*/  HMMA.16816.F32 R24, R16.reuse, R24, R8 ;  /* 0x000000181018723c */ /* 0x050fe60000001808 */
[----:B------:R-:W3:Y:S11]  /*12680*/  LDL.LU.64 R8, [R1+0x1ae0] ;  /* 0x001ae00001087983 */ /* 0x000ef60000300a00 */
[----:B------:R-:W-:Y:S09]  /*12690*/  @!UPT UIADD3 URZ, URZ, URZ, URZ ;  /* 0x0000003f3f3ff290 */ /* 0x000ff2000fffe03f */
[----:B------:R-:W-:Y:S04]  /*126a0*/  STL.64 [R1+0x550], R24 ;  /* 0x0005501801007387 */ /* 0x000fe80000100a00 */
[----:B------:R0:W-:Y:S04]  /*126b0*/  STL.64 [R1+0x558], R26 ;  /* 0x0005581a01007387 */ /* 0x0001e80000100a00 */
[----:B0-----:R-:W4:Y:S04]  /*126c0*/  LDL.LU.64 R26, [R1+0x1ad8] ;  /* 0x001ad800011a7983 */ /* 0x001f280000300a00 */
[----:B------:R-:W2:Y:S02]  /*126d0*/  LDL.LU.64 R24, [R1+0x1ad0] ;  /* 0x001ad00001187983 */ /* 0x000ea40000300a00 */
[C---:B--2---:R-:W-:Y:S11]  /*126e0*/  HMMA.16816.F32 R20, R16.reuse, R24, R20 ;  /* 0x000000181014723c */ /* 0x044ff60000001814 */
[----:B------:R-:W-:Y:S11]  /*126f0*/  @!UPT UIADD3 URZ, URZ, URZ, URZ ;  /* 0x0000003f3f3ff290 */ /* 0x000ff6000fffe03f */
[----:B------:R-:W-:Y:S01]  /*12700*/  @!UPT UIADD3 URZ, URZ, URZ, URZ ;  /* 0x0000003f3f3ff290 */ /* 0x000fe2000fffe03f */
[----:B------:R-:W-:Y:S04]  /*12710*/  STL.64 [R1+0x540], R20 ;  /* 0x0005401401007387 */ /* 0x000fe80000100a00 */
[----:B------:R0:W-:Y:S04]  /*12720*/  STL.64 [R1+0x548], R22 ;  /* 0x0005481601007387 */ /* 0x0001e80000100a00 */
[----:B0-----:R-:W2:Y:S04]  /*12730*/  LDL.LU.64 R22, [R1+0x1ac8] ;  /* 0x001ac80001167983 */ /* 0x001ea80000300a00 */
[----:B------:R-:W2:Y:S04]  /*12740*/  LDL.LU.64 R20, [R1+0x1ac0] ;  /* 0x001ac00001147983 */ /* 0x000ea80000300a00 */
[----:B----4-:R-:W-:Y:S04]  /*12750*/  STL.64 [R1+0x1a00], R26 ;  /* 0x001a001a01007387 */ /* 0x010fe80000100a00 */
[----:B------:R0:W-:Y:S04]  /*12760*/  STL.64 [R1+0x19f8], R24 ;  /* 0x0019f81801007387 */ /* 0x0001e80000100a00 */
[----:B0-----:R-:W4:Y:S04]  /*12770*/  LDL.LU.64 R24, [R1+0x90] ;  /* 0x0000900001187983 */ /* 0x001f280000300a00 */
[----:B----4-:R0:W-:Y:S04]  /*12780*/  STL.64 [R1+0x1a80], R24 ;  /* 0x001a801801007387 */ /* 0x0101e80000100a00 */
[----:B0-----:R-:W4:Y:S04]  /*12790*/  LDL.LU.64 R24, [R1+0x530] ;  /* 0x0005300001187983 */ /* 0x001f280000300a00 */
[----:B------:R-:W4:Y:S04]  /*127a0*/  LDL.LU.64 R26, [R1+0x538] ;  /* 0x00053800011a7983 */ /* 0x000f280000300a00 */
[----:B---3--:R-:W-:Y:S04]  /*127b0*/  STL [R1+0x19e4], R9 ;  /* 0x0019e40901007387 */ /* 0x008fe80000100800 */
[----:B------:R-:W-:Y:S01]  /*127c0*/  STL [R1+0x1a38], R8 ;  /* 0x001a380801007387 */ /* 0x000fe20000100800 */
[C---:B----4-:R-:W-:Y:S11]  /*127d0*/  HMMA.16816.F32 R24, R16.reuse, R8, R24 ;  /* 0x000000081018723c */ /* 0x050ff60000001818 */
[----:B------:R-:W-:Y:S11]  /*127e0*/  @!UPT UIADD3 URZ, URZ, URZ, URZ ;  /* 0x0000003f3f3ff290 */ /* 0x000ff6000fffe03f */
[----:B------:R-:W-:Y:S01]  /*127f0*/  @!UPT UIADD3 URZ, URZ, URZ, URZ ;  /* 0x0000003f3f3ff290 */ /* 0x000fe2000fffe03f */
[----:B------:R0:W-:Y:S04]  /*12800*/  STL.64 [R1+0x530], R24 ;  /* 0x0005301801007387 */ /* 0x0001e80000100a00 */
[----:B------:R1:W-:Y:S04]  /*12810*/  STL.64 [R1+0x538], R26 ;  /* 0x0005381a01007387 */ /* 0x0003e80000100a00 */
[----:B0-----:R-:W3:Y:S04]  /*12820*/  LDL.LU.64 R24, [R1+0x220] ;  /* 0x0002200001187983 */ /* 0x001ee80000300a00 */
[----:B-1----:R-:W4:Y:S01]  /*12830*/  LDL.LU.64 R26, [R1+0x228] ;  /* 0x00022800011a7983 */ /* 0x002f220000300a00 */
[----:B------:R-:W-:Y:S11]  /*12840*/  HMMA.16816.F32 R8, R16, R4, R12 ;  /* 0x000000041008723c */ /* 0x000ff6000000180c */
[----:B------:R-:W-:Y:S11]  /*12850*/  @!UPT UIADD3 URZ, URZ, URZ, URZ ;  /* 0x0000003f3f3ff290 */ /* 0x000ff6000fffe03f */
[----:B------:R-:W-:Y:S01]  /*12860*/  @!UPT UIADD3 URZ, URZ, URZ, URZ ;  /* 0x0000003f3f3ff290 */ /* 0x000fe2000fffe03f */
[----:B------:R-:W-:Y:S04]  /*12870*/  STL.64 [R1+0x250], R8 ;  /* 0x0002500801007387 */ /* 0x000fe80000100a00 */
[----:B------:R-:W-:Y:S04]  /*12880*/  STL.64 [R1+0x258], R10 ;  /* 0x0002580a01007387 */ /* 0x000fe80000100a00 */
[----:B----4-:R-:W-:Y:S04]  /*12890*/  STL.64 [R1+0x1a90], R26 ;  /* 0x001a901a01007387 */ /* 0x010fe80000100a00 */
[----:B---3--:R0:W-:Y:S04]  /*128a0*/  STL.64 [R1+0x1a88], R24 ;  /* 0x001a881801007387 */ /* 0x0081e80000100a00 */
[----:B0-----:R-:W3:Y:S04]  /*128b0*/  LDL.LU.64 R24, [R1+0xb0] ;  /* 0x0000b00001187983 */ /* 0x001ee80000300a00 */
[----:B---3--:R-:W-:Y:S04]  /*128c0*/  STL.64 [R1+0x1aa8], R24 ;  /* 0x001aa81801007387 */ /* 0x008fe80000100a00 */
[----:B------:R-:W3:Y:S04]  /*128d0*/  LDL.LU.64 R16, [R1+0x210] ;  /* 0x0002100001107983 */ /* 0x000ee80000300a00 */
[----:B------:R-:W4:Y:S04]  /*128e0*/  LDL.LU.64 R18, [R1+0x218] ;  /* 0x0002180001127983 */ /* 0x000f280000300a00 */
[----:B----4-:R-:W-:Y:S04]  /*128f0*/  STL.64 [R1+0x1aa0], R18 ;  /* 0x001aa01201007387 */ /* 0x010fe80000100a00 */
[----:B---3--:R0:W-:Y:S04]  /*12900*/  STL.64 [R1+0x1a98], R16 ;  /* 0x001a981001007387 */ /* 0x0081e80000100a00 */
[----:B0-----:R-:W3:Y:S04]  /*12910*/  LDL.LU.64 R16, [R1+0x230] ;  /* 0x0002300001107983 */ /* 0x001ee80000300a00 */
[----:B------:R-:W4:Y:S04]  /*12920*/  LDL.LU.64 R18, [R1+0x238] ;  /* 0x0002380001127983 */ /* 0x000f280000300a00 */
[----:B----4-:R-:W-:Y:S04]  /*12930*/  STL.64 [R1+0x1ab8], R18 ;  /* 0x001ab81201007387 */ /* 0x010fe80000100a00 */
[----:B---3--:R0:W-:Y:S04]  /*12940*/  STL.64 [R1+0x1ab0], R16 ;  /* 0x001ab01001007387 */ /* 0x0081e80000100a00 */
[----:B0-----:R-:W2:Y:S04]  /*12950*/  LDL.LU.64 R16, [R1+0x240] ;  /* 0x0002400001107983 */ /* 0x001ea80000300a00 */
[----:B------:R-:W2:Y:S04]  /*12960*/  LDL.LU.64 R18, [R1+0x248] ;  /* 0x0002480001127983 */ /* 0x000ea80000300a00 */
[----:B------:R-:W3:Y:S04]  /*12970*/  LDL.LU.64 R12, [R1+0x80] ;  /* 0x00008000010c7983 */ /* 0x000ee80000300a00 */
[----:B------:R-:W4:Y:S01]  /*12980*/  LDL.LU.64 R8, [R1+0x50] ;  /* 0x0000500001087983 */ /* 0x000f220000300a00 */
[----:B------:R-:W-:-:S02]  /*12990*/  IMAD.MOV.U32 R24, RZ, RZ, R7 ;  /* 0x000000ffff187224 */ /* 0x000fc400078e0007 */
[----:B------:R-:W-:Y:S01]  /*129a0*/  IMAD.MOV.U32 R25, RZ, RZ, R6 ;  /* 0x000000ffff197224 */ /* 0x000fe200078e0006 */
[----:B----4-:R0:W-:Y:S04]  /*129b0*/  STL.64 [R1+0x1a50], R8 ;  /* 0x001a500801007387 */ /* 0x0101e80000100a00 */
[----:B0-----:R-:W4:Y:S02]  /*129c0*/  LDL.LU.64 R8, [R1+0x60] ;  /* 0x0000600001087983 */ /* 0x001f240000300a00 */
[C---:B--2---:R-:W-:Y:S02]  /*129d0*/  HMMA.16816.F32 R24, R20.reuse, R24, R16 ;  /* 0x000000181418723c */ /* 0x044fe40000001810 */
[----:B----4-:R0:W-:Y:S04]  /*129e0*/  STL.64 [R1+0x1a68], R8 ;  /* 0x001a680801007387 */ /* 0x0101e80000100a00 */
[----:B0-----:R-:W2:Y:S04]  /*129f0*/  LDL.LU.64 R8, [R1+0x70] ;  /* 0x0000700001087983 */ /* 0x001ea80000300a00 */
[----:B------:R-:W-:Y:S04]  /*12a00*/  STL [R1+0x19e0], R4 ;  /* 0x0019e00401007387 */ /* 0x000fe80000100800 */
[----:B------:R-:W-:Y:S04]  /*12a10*/  STL [R1+0x19d4], R5 ;  /* 0x0019d40501007387 */ /* 0x000fe80000100800 */
[----:B------:R-:W4:Y:S04]  /*12a20*/  LDL.LU.64 R18, [R1+0x1ab8] ;  /* 0x001ab80001127983 */ /* 0x000f280000300a00 */
[----:B------:R-:W4:Y:S04]  /*12a30*/  LDL.LU.64 R16, [R1+0x1ab0] ;  /* 0x001ab00001107983 */ /* 0x000f280000300a00 */
[----:B------:R0:W-:Y:S04]  /*12a40*/  STL.64 [R1+0x240], R24 ;  /* 0x0002401801007387 */ /* 0x0001e80000100a00 */
[----:B------:R-:W-:Y:S04]  /*12a50*/  STL.64 [R1+0x248], R26 ;  /* 0x0002481a01007387 */ /* 0x000fe80000100a00 */
[----:B0-----:R-:W4:Y:S02]  /*12a60*/  LDL.LU.64 R24, [R1+0x1aa8] ;  /* 0x001aa80001187983 */ /* 0x001f240000300a00 */
[----:B----4-:R-:W-:Y:S01]  /*12a70*/  HMMA.16816.F32 R16, R20, R24, R16 ;  /* 0x000000181410723c */ /* 0x010fe20000001810 */
[----:B------:R-:W-:-:S02]  /*12a80*/  IMAD.MOV.U32 R29, RZ, RZ, R24 ;  /* 0x000000ffff1d7224 */ /* 0x000fc400078e0018 */
[----:B------:R-:W-:Y:S11]  /*12a90*/  IMAD.MOV.U32 R28, RZ, RZ, R25 ;  /* 0x000000ffff1c7224 */ /* 0x000ff600078e0019 */
[----:B------:R-:W-:Y:S09]  /*12aa0*/  @!UPT UIADD3 URZ, URZ, URZ, URZ ;  /* 0x0000003f3f3ff290 */ /* 0x000ff2000fffe03f */
[----:B------:R-:W-:Y:S04]  /*12ab0*/  STL.64 [R1+0x230], R16 ;  /* 0x0002301001007387 */ /* 0x000fe80000100a00 */
[----:B------:R0:W-:Y:S04]  /*12ac0*/  STL.64 [R1+0x238], R18 ;  /* 0x0002381201007387 */ /* 0x0001e80000100a00 */
[----:B0-----:R-:W4:Y:S04]  /*12ad0*/  LDL.LU.64 R18, [R1+0x1aa0] ;  /* 0x001aa00001127983 */ /* 0x001f280000300a00 */
[----:B------:R-:W4:Y:S04]  /*12ae0*/  LDL.LU.64 R16, [R1+0x1a98] ;  /* 0x001a980001107983 */ /* 0x000f280000300a00 */
[----:B------:R-:W2:Y:S04]  /*12af0*/  LDL.LU.64 R26, [R1+0x1a90] ;  /* 0x001a9000011a7983 */ /* 0x000ea80000300a00 */
[----:B------:R-:W2:Y:S01]  /*12b00*/  LDL.LU.64 R24, [R1+0x1a88] ;  /* 0x001a880001187983 */ /* 0x000ea20000300a00 */
[----:B------:R-:W-:-:S02]  /*12b10*/  IMAD.MOV.U32 R4, RZ, RZ, R3 ;  /* 0x000000ffff047224 */ /* 0x000fc400078e0003 */
[----:B------:R-:W-:Y:S01]  /*12b20*/  IMAD.MOV.U32 R5, RZ, RZ, R2 ;  /* 0x000000ffff057224 */ /* 0x000fe200078e0002 */
[----:B------:R-:W-:Y:S04]  /*12b30*/  STL [R1+0x19cc], R28 ;  /* 0x0019cc1c01007387 */ /* 0x000fe80000100800 */
[----:B------:R-:W-:Y:S02]  /*12b40*/  STL [R1+0x19c8], R29 ;  /* 0x0019c81d01007387 */ /* 0x000fe40000100800 */
[C---:B--2---:R-:W-:Y:S02]  /*12b50*/  HMMA.16816.F32 R4, R20.reuse, R4, R24 ;  /* 0x000000041404723c */ /* 0x044fe40000001818 */
[----:B------:R-:W4:Y:S11]  /*12b60*/  LDL.LU.64 R24, [R1+0x1a80] ;  /* 0x001a800001187983 */ /* 0x000f360000300a00 */
[----:B------:R-:W-:Y:S10]  /*12b70*/  @!UPT UIADD3 URZ, URZ, URZ, URZ ;  /* 0x0000003f3f3ff290 */ /* 0x000ff4000fffe03f */
[----:B------:R-:W-:Y:S04]  /*12b80*/  STL.64 [R1+0x220], R4 ;  /* 0x0002200401007387 */ /* 0x000fe80000100a00 */
[----:B------:R4:W-:Y:S02]  /*12b90*/  STL.64 [R1+0x228], R6 ;  /* 0x0002280601007387 */ /* 0x0009e40000100a00 */
[----:B----4-:R-:W-:Y:S11]  /*12ba0*/  HMMA.16816.F32 R4, R20, R24, R16 ;  /* 0x000000181404723c */ /* 0x010ff60000001810 */
[----:B------:R-:W-:Y:S11]  /*12bb0*/  @!UPT UIADD3 URZ, URZ, URZ, URZ ;  /* 0x0000003f3f3ff290 */ /* 0x000ff6000fffe03f */
[----:B------:R-:W-:Y:S01]  /*12bc0*/  @!UPT UIADD3 URZ, URZ, URZ, URZ ;  /* 0x0000003f3f3ff290 */ /* 0x000fe2000fffe03f */
[----:B------:R0:W-:Y:S04]  /*12bd0*/  STL.64 [R1+0x210], R4 ;  /* 0x0002100401007387 */ /* 0x0001e80000100a00 */
[----:B------:R1:W-:Y:S04]  /*12be0*/  STL.64 [R1+0x218], R6 ;  /* 0x0002180601007387 */ /* 0x0003e80000100a00 */
[----:B0-----:R-:W3:Y:S04]  /*12bf0*/  LDL.LU.64 R4, [R1+0x200] ;  /* 0x0002000001047983 */ /* 0x001ee80000300a00 */
[----:B-1----:R-:W3:Y:S04]  /*12c00*/  LDL.LU.64 R6, [R1+0x208] ;  /* 0x0002080001067983 */ /* 0x002ee80000300a00 */
[----:B------:R-:W2:Y:S01]  /*12c10*/  LDL.LU.64 R16, [R1+0x30] ;  /* 0x0000300001107983 */ /* 0x000ea20000300a00 */
[----:B------:R-:W-:-:S02]  /*12c20*/  IMAD.MOV.U32 R3, RZ, RZ, R24 ;  /* 0x000000ffff037224 */ /* 0x000fc400078e0018 */
[----:B------:R-:W-:Y:S01]  /*12c30*/  IMAD.MOV.U32 R2, RZ, RZ, R25 ;  /* 0x000000ffff027224 */ /* 0x000fe200078e0019 */
[----:B--2---:R-:W-:Y:S04]  /*12c40*/  STL.64 [R1+0x1a40], R16 ;  /* 0x001a401001007387 */ /* 0x004fe80000100a00 */
[----:B------:R-:W2:Y:S04]  /*12c50*/  LDL.LU.64 R24, [R1] ;  /* 0x0000000001187983 */ /* 0x000ea80000300a00 */
[----:B--2---:R0:W-:Y:S04]  /*12c60*/  STL.64 [R1+0x1a18], R24 ;  /* 0x001a181801007387 */ /* 0x0041e80000100a00 */
[----:B0-----:R-:W2:Y:S04]  /*12c70*/  LDL.LU.64 R24, [R1+0x10] ;  /* 0x0000100001187983 */ /* 0x001ea80000300a00 */
[----:B--2---:R0:W-:Y:S04]  /*12c80*/  STL.64 [R1+0x1a20], R24 ;  /* 0x001a201801007387 */ /* 0x0041e80000100a00 */
[----:B0-----:R-:W2:Y:S04]  /*12c90*/  LDL.LU.64 R24, [R1+0x20] ;  /* 0x0000200001187983 */ /* 0x001ea80000300a00 */
[----:B--2---:R0:W-:Y:S04]  /*12ca0*/  STL.64 [R1+0x1a48], R24 ;  /* 0x001a481801007387 */ /* 0x0041e80000100a00 */
[----:B0-----:R-:W2:Y:S04]  /*12cb0*/  LDL.LU.64 R24, [R1+0x1d0] ;  /* 0x0001d00001187983 */ /* 0x001ea80000300a00 */
[----:B------:R-:W4:Y:S04]  /*12cc0*/  LDL.LU.64 R26, [R1+0x1d8] ;  /* 0x0001d800011a7983 */ /* 0x000f280000300a00 */
[----:B----4-:R-:W-:Y:S04]  /*12cd0*/  STL.64 [R1+0x1a60], R26 ;  /* 0x001a601a01007387 */ /* 0x010fe80000100a00 */
[----:B--2---:R0:W-:Y:S04]  /*12ce0*/  STL.64 [R1+0x1a58], R24 ;  /* 0x001a581801007387 */ /* 0x0041e80000100a00 */
[----:B0-----:R-:W2:Y:S04]  /*12cf0*/  LDL.LU.64 R24, [R1+0x1e0] ;  /* 0x0001e00001187983 */ /* 0x001ea80000300a00 */
[----:B------:R-:W4:Y:S01]  /*12d00*/  LDL.LU.64 R26, [R1+0x1e8] ;  /* 0x0001e800011a7983 */ /* 0x000f220000300a00 */
[----:B---3--:R-:W-:Y:S03]  /*12d10*/  HMMA.16816.F32 R16, R20, R12, R4 ;  /* 0x0000000c1410723c */ /* 0x008fe60000001804 */
[----:B----4-:R-:W-:Y:S04]  /*12d20*/  STL.64 [R1+0x1a78], R26 ;  /* 0x001a781a01007387 */ /* 0x010fe80000100a00 */
[----:B--2---:R0:W-:Y:S04]  /*12d30*/  STL.64 [R1+0x1a70], R24 ;  /* 0x001a701801007387 */ /* 0x0041e80000100a00 */
[----:B0-----:R-:W2:Y:S04]  /*12d40*/  LDL.LU.64 R24, [R1+0x1f0] ;  /* 0x0001f00001187983 */ /* 0x001ea80000300a00 */
[----:B------:R-:W2:Y:S04]  /*12d50*/  LDL.LU.64 R26, [R1+0x1f8] ;  /* 0x0001f800011a7983 */ /* 0x000ea80000300a00 */
[----:B------:R-:W-:Y:S04]  /*12d60*/  STL [R1+0x19d0], R3 ;  /* 0x0019d00301007387 */ /* 0x000fe80000100800 */
[----:B------:R0:W-:Y:S04]  /*12d70*/  STL.64 [R1+0x200], R16 ;  /* 0x0002001001007387 */ /* 0x0001e80000100a00 */
[----:B------:R1:W-:Y:S01]  /*12d80*/  STL.64 [R1+0x208], R18 ;  /* 0x0002081201007387 */ /* 0x0003e20000100a00 */
[----:B------:R-:W-:-:S02]  /*12d90*/  IMAD.MOV.U32 R7, RZ, RZ, R12 ;  /* 0x000000ffff077224 */ /* 0x000fc400078e000c */
[----:B------:R-:W-:Y:S01]  /*12da0*/  IMAD.MOV.U32 R15, RZ, RZ, R13 ;  /* 0x000000ffff0f7224 */ /* 0x000fe200078e000d */
[----:B0-----:R-:W3:Y:S04]  /*12db0*/  LDL.LU.64 R16, [R1+0x1c0] ;  /* 0x0001c00001107983 */ /* 0x001ee80000300a00 */
[----:B-1----:R-:W3:Y:S01]  /*12dc0*/  LDL.LU.64 R18, [R1+0x1c8] ;  /* 0x0001c80001127983 */ /* 0x002ee20000300a00 */
[----:B------:R-:W-:Y:S02]  /*12dd0*/  IMAD.MOV.U32 R12, RZ, RZ, R8 ;  /* 0x000000ffff0c7224 */ /* 0x000fe400078e0008 */
[----:B------:R-:W-:Y:S01]  /*12de0*/  IMAD.MOV.U32 R13, RZ, RZ, R9 ;  /* 0x000000ffff0d7224 */ /* 0x000fe200078e0009 */
[C---:B--2---:R-:W-:Y:S11]  /*12df0*/  HMMA.16816.F32 R24, R20.reuse, R8, R24 ;  /* 0x000000081418723c */ /* 0x044ff60000001818 */
[----:B------:R-:W-:Y:S11]  /*12e00*/  @!UPT UIADD3 URZ, URZ, URZ, URZ ;  /* 0x0000003f3f3ff290 */ /* 0x000ff6000fffe03f */
[----:B------:R-:W-:Y:S01]  /*12e10*/  @!UPT UIADD3 URZ, URZ, URZ, URZ ;  /* 0x0000003f3f3ff290 */ /* 0x000fe2000fffe03f */
[----:B------:R-:W-:Y:S04]  /*12e20*/  STL.64 [R1+0x1f0], R24 ;  /* 0x0001f01801007387 */ /* 0x000fe80000100a00 */
[----:B------:R0:W-:Y:S04]  /*12e30*/  STL.64 [R1+0x1f8], R26 ;  /* 0x0001f81a01007387 */ /* 0x0001e80000100a00 */
[----:B0-----:R-:W2:Y:S04]  /*12e40*/  LDL.LU.64 R26, [R1+0x1a78] ;  /* 0x001a7800011a7983 */ /* 0x001ea80000300a00 */
[----:B------:R-:W2:Y:S04]  /*12e50*/  LDL.LU.64 R24, [R1+0x1a70] ;  /* 0x001a700001187983 */ /* 0x000ea80000300a00 */
[----:B------:R-:W2:Y:S02]  /*12e60*/  LDL.LU.64 R8, [R1+0x1a68] ;  /* 0x001a680001087983 */ /* 0x000ea40000300a00 */
        /* <DEDUP_REMOVED lines=17> */
[----:B------:R-:W4:Y:S04]  /*12f80*/  LDL.LU.64 R10, [R1+0x1b8] ;  /* 0x0001b800010a7983 */ /* 0x000f280000300a00 */
[----:B------:R-:W-:Y:S04]  /*12f90*/  STL.64 [R1+0x19f0], R14 ;  /* 0x0019f00e01007387 */ /* 0x000fe80000100a00 */
[----:B------:R0:W-:Y:S04]  /*12fa0*/  STL.64 [R1+0x19e8], R12 ;  /* 0x0019e80c01007387 */ /* 0x0001e80000100a00 */
[----:B0-----:R-:W3:Y:S02]  /*12fb0*/  LDL.LU.64 R12, [R1+0x40] ;  /* 0x00004000010c7983 */ /* 0x001ee40000300a00 */
[----:B---3--:R-:W-:Y:S01]  /*12fc0*/  HMMA.16816.F32 R16, R20, R12, R16 ;  /* 0x0000000c1410723c */ /* 0x008fe20000001810 */
[----:B------:R-:W-:-:S02]  /*12fd0*/  IMAD.MOV.U32 R5, RZ, RZ, R12 ;  /* 0x000000ffff057224 */ /* 0x000fc400078e000c */
[----:B------:R-:W-:Y:S11]  /*12fe0*/  IMAD.MOV.U32 R3, RZ, RZ, R13 ;  /* 0x000000ffff037224 */ /* 0x000ff600078e000d */
[----:B------:R-:W-:Y:S09]  /*12ff0*/  @!UPT UIADD3 URZ, URZ, URZ, URZ ;  /* 0x0000003f3f3ff290 */ /* 0x000ff2000fffe03f */
[----:B------:R0:W-:Y:S01]  /*13000*/  STL.64 [R1+0x1c0], R16 ;  /* 0x0001c01001007387 */ /* 0x0001e20000100a00 */
[----:B------:R-:W-:Y:S03]  /*13010*/  STL.64 [R1+0x1c8], R18 ;  /* 0x0001c81201007387 */ /* 0x000fe60000100a00 */
[----:B0-----:R-:W4:Y:S01]  /*13020*/  LDL.LU.64 R16, [R1+0x1a40] ;  /* 0x001a400001107983 */ /* 0x001f220000300a00 */
[----:B------:R-:W-:Y:S02]  /*13030*/  STL.64 [R1+0x1a30], R6 ;  /* 0x001a300601007387 */ /* 0x000fe40000100a00 */
[----:B------:R0:W-:Y:S02]  /*13040*/  STL [R1+0x1a28], R5 ;  /* 0x001a280501007387 */ /* 0x0001e40000100800 */
[----:B0-----:R-:W2:Y:S01]  /*13050*/  LDL.LU.64 R4, [R1+0x1a0] ;  /* 0x0001a00001047983 */ /* 0x001ea20000300a00 */
[----:B------:R-:W2:Y:S02]  /*13060*/  LDL.LU.64 R6, [R1+0x1a8] ;  /* 0x0001a80001067983 */ /* 0x000ea40000300a00 */
[----:B------:R-:W3:Y:S02]  /*13070*/  LDL.LU.64 R12, [R1+0x170] ;  /* 0x00017000010c7983 */ /* 0x000ee40000300a00 */
[----:B------:R-:W2:Y:S01]  /*13080*/  LDL.LU.64 R14, [R1+0x178] ;  /* 0x00017800010e7983 */ /* 0x000ea20000300a00 */
[C---:B----4-:R-:W-:Y:S01]  /*13090*/  HMMA.16816.F32 R8, R20.reuse, R16, R8 ;  /* 0x000000101408723c */ /* 0x050fe20000001808 */
[----:B--2---:R-:W-:Y:S01]  /*130a0*/  STL.64 [R1+0x1a10], R14 ;  /* 0x001a100e01007387 */ /* 0x004fe20000100a00 */
[----:B---3--:R0:W-:Y:S03]  /*130b0*/  STL.64 [R1+0x1a08], R12 ;  /* 0x001a080c01007387 */ /* 0x0081e60000100a00 */
[----:B0-----:R-:W2:Y:S01]  /*130c0*/  LDL.LU.64 R12, [R1+0x180] ;  /* 0x00018000010c7983 */ /* 0x001ea20000300a00 */
[----:B------:R-:W2:Y:S11]  /*130d0*/  LDL.LU.64 R14, [R1+0x188] ;  /* 0x00018800010e7983 */ /* 0x000eb60000300a00 */
[----:B------:R-:W-:Y:S06]  /*130e0*/  @!UPT UIADD3 URZ, URZ, URZ, URZ ;  /* 0x0000003f3f3ff290 */ /* 0x000fec000fffe03f */
[----:B------:R0:W-:Y:S02]  /*130f0*/  STL.64 [R1+0x1b0], R8 ;  /* 0x0001b00801007387 */ /* 0x0001e40000100a00 */
[----:B------:R1:W-:Y:S01]  /*13100*/  STL.64 [R1+0x1b8], R10 ;  /* 0x0001b80a01007387 */ /* 0x0003e20000100a00 */
[----:B------:R-:W-:Y:S01]  /*13110*/  HMMA.16816.F32 R4, R20, R24, R4 ;  /* 0x000000181404723c */ /* 0x000fe20000001804 */
[----:B0-----:R-:W3:Y:S01]  /*13120*/  LDL.LU R8, [R1+0x1a38] ;  /* 0x001a380001087983 */ /* 0x001ee20000300800 */
[----:B-1----:R-:W-:Y:S02]  /*13130*/  IMAD.MOV.U32 R11, RZ, RZ, R16 ;  /* 0x000000ffff0b7224 */ /* 0x002fe400078e0010 */
[----:B------:R-:W-:Y:S02]  /*13140*/  IMAD.MOV.U32 R10, RZ, RZ, R17 ;  /* 0x000000ffff0a7224 */ /* 0x000fe400078e0011 */
[----:B------:R-:W0:Y:S01]  /*13150*/  LDSM.16.MT88.4 R16, [R0+0x4000] ;  /* 0x004000000010783b */ /* 0x000e220000004200 */
[----:B------:R-:W-:-:S03]  /*13160*/  IMAD.MOV.U32 R9, RZ, RZ, R24 ;  /* 0x000000ffff097224 */ /* 0x000fc600078e0018 */
[----:B0-----:R-:W-:Y:S01]  /*13170*/  STL.64 [R1+0x18c8], R18 ;  /* 0x0018c81201007387 */ /* 0x001fe20000100a00 */
[----:B------:R0:W-:Y:S03]  /*13180*/  STL.64 [R1+0x18c0], R16 ;  /* 0x0018c01001007387 */ /* 0x0001e60000100a00 */
[----:B0-----:R-:W4:Y:S01]  /*13190*/  LDL.LU.64 R16, [R1+0x190] ;  /* 0x0001900001107983 */ /* 0x001f220000300a00 */
[----:B------:R-:W4:Y:S08]  /*131a0*/  LDL.LU.64 R18, [R1+0x198] ;  /* 0x0001980001127983 */ /* 0x000f300000300a00 */
[----:B------:R0:W-:Y:S02]  /*131b0*/  STL.64 [R1+0x1a0], R4 ;  /* 0x0001a00401007387 */ /* 0x0001e40000100a00 */
[----:B------:R1:W-:Y:S02]  /*131c0*/  STL.64 [R1+0x1a8], R6 ;  /* 0x0001a80601007387 */ /* 0x0003e40000100a00 */
[----:B0-----:R-:W-:Y:S01]  /*131d0*/  IMAD.MOV.U32 R4, RZ, RZ, R25 ;  /* 0x000000ffff047224 */ /* 0x001fe200078e0019 */
[----:B-1----:R-:W2:Y:S01]  /*131e0*/  LDL.LU.64 R6, [R1+0x1a30] ;  /* 0x001a300001067983 */ /* 0x002ea20000300a00 */
[----:B------:R-:W2:Y:S02]  /*131f0*/  LDL.LU R5, [R1+0x1a28] ;  /* 0x001a280001057983 */ /* 0x000ea40000300800 */
[----:B------:R-:W4:Y:S02]  /*13200*/  LDL.LU.64 R24, [R1+0x1a20] ;  /* 0x001a200001187983 */ /* 0x000f240000300a00 */
[C---:B----4-:R-:W-:Y:S11]  /*13210*/  HMMA.16816.F32 R16, R20.reuse, R24, R16 ;  /* 0x000000181410723c */ /* 0x050ff60000001810 */
[----:B------:R-:W-:Y:S11]  /*13220*/  @!UPT UIADD3 URZ, URZ, URZ, URZ ;  /* 0x0000003f3f3ff290 */ /* 0x000ff6000fffe03f */
[----:B------:R-:W-:Y:S01]  /*13230*/  @!UPT UIADD3 URZ, URZ, URZ, URZ ;  /* 0x0000003f3f3ff290 */ /* 0x000fe2000fffe03f */
[----:B------:R0:W-:Y:S01]  /*13240*/  STL.64 [R1+0x190], R16 ;  /* 0x0001901001007387 */ /* 0x0001e20000100a00 */
[----:B------:R1:W-:Y:S02]  /*13250*/  STL.64 [R1+0x198], R18 ;  /* 0x0001981201007387 */ /* 0x0003e40000100a00 */
[----:B0-----:R-:W-:Y:S02]  /*13260*/  IMAD.MOV.U32 R17, RZ, RZ, R24 ;  /* 0x000000ffff117224 */ /* 0x001fe400078e0018 */
[----:B------:R-:W-:Y:S02]  /*13270*/  IMAD.MOV.U32 R16, RZ, RZ, R25 ;  /* 0x000000ffff107224 */ /* 0x000fe400078e0019 */
[----:B------:R-:W2:Y:S02]  /*13280*/  LDL.LU.64 R24, [R1+0x1a18] ;  /* 0x001a180001187983 */ /* 0x000ea40000300a00 */
[----:B--2---:R-:W-:Y:S01]  /*13290*/  HMMA.16816.F32 R12, R20, R24, R12 ;  /* 0x00000018140c723c */ /* 0x004fe2000000180c */
[----:B-1----:R-:W-:-:S02]  /*132a0*/  IMAD.MOV.U32 R19, RZ, RZ, R24 ;  /* 0x000000ffff137224 */ /* 0x002fc400078e0018 */
[----:B------:R-:W-:Y:S11]  /*132b0*/  IMAD.MOV.U32 R18, RZ, RZ, R25 ;  /* 0x000000ffff127224 */ /* 0x000ff600078e0019 */
[----:B------:R-:W-:Y:S09]  /*132c0*/  @!UPT UIADD3 URZ, URZ, URZ, URZ ;  /* 0x0000003f3f3ff290 */ /* 0x000ff2000fffe03f */
[----:B------:R-:W-:Y:S01]  /*132d0*/  STL.64 [R1+0x180], R12 ;  /* 0x0001800c01007387 */ /* 0x000fe20000100a00 */
[----:B------:R0:W-:Y:S03]  /*132e0*/  STL.64 [R1+0x188], R14 ;  /* 0x0001880e01007387 */ /* 0x0001e60000100a00 */
[----:B0-----:R-:W2:Y:S01]  /*132f0*/  LDL.LU.64 R14, [R1+0x1a10] ;  /* 0x001a1000010e7983 */ /* 0x001ea20000300a00 */
[----:B------:R-:W2:Y:S02]  /*13300*/  LDL.LU.64 R12, [R1+0x1a08] ;  /* 0x001a0800010c7983 */ /* 0x000ea40000300a00 */
[----:B------:R-:W4:Y:S02]  /*13310*/  LDL.LU.64 R26, [R1+0x1a00] ;  /* 0x001a0000011a7983 */ /* 0x000f240000300a00 */
[----:B------:R-:W2:Y:S02]  /*13320*/  LDL.LU.64 R24, [R1+0x19f8] ;  /* 0x0019f80001187983 */ /* 0x000ea40000300a00 */
[----:B--2---:R-:W-:Y:S11]  /*13330*/  HMMA.16816.F32 R12, R20, R24, R12 ;  /* 0x00000018140c723c */ /* 0x004ff6000000180c */
[----:B------:R-:W-:Y:S11]  /*13340*/  @!UPT UIADD3 URZ, URZ, URZ, URZ ;  /* 0x0000003f3f3ff290 */ /* 0x000ff6000fffe03f */
[----:B------:R-:W-:Y:S01]  /*13350*/  @!UPT UIADD3 URZ, URZ, URZ, URZ ;  /* 0x0000003f3f3ff290 */ /* 0x000fe2000fffe03f */
[----:B------:R-:W-:Y:S01]  /*13360*/  STL.64 [R1+0x170], R12 ;  /* 0x0001700c01007387 */ /* 0x000fe20000100a00 */
[----:B------:R0:W-:Y:S03]  /*13370*/  STL.64 [R1+0x178], R14 ;  /* 0x0001780e01007387 */ /* 0x0001e60000100a00 */
[----:B0-----:R-:W2:Y:S01]  /*13380*/  LDL.LU.64 R14, [R1+0x19f0] ;  /* 0x0019f000010e7983 */ /* 0x001ea20000300a00 */
[----:B------:R-:W2:Y:S02]  /*13390*/  LDL.LU.64 R12, [R1+0x19e8] ;  /* 0x0019e800010c7983 */ /* 0x000ea40000300a00 */
[----:B----4-:R-:W-:Y:S02]  /*133a0*/  STL.64 [R1+0x18d8], R26 ;  /* 0x0018d81a01007387 */ /* 0x010fe40000100a00 */
[----:B------:R0:W-:Y:S02]  /*133b0*/  STL.64 [R1+0x18d0], R24 ;  /* 0x0018d01801007387 */ /* 0x0001e40000100a00 */
[----:B0-----:R-:W-:-:S02]  /*133c0*/  IMAD.MOV.U32 R24, RZ, RZ, R19 ;  /* 0x000000ffff187224 */ /* 0x001fc400078e0013 */
[----:B------:R-:W-:-:S05]  /*133d0*/  IMAD.MOV.U32 R25, RZ, RZ, R18 ;  /* 0x000000ffff197224 */ /* 0x000fca00078e0012 */
[----:B------:R0:W-:Y:S02]  /*133e0*/  STL.64 [R1+0x18f0], R24 ;  /* 0x0018f01801007387 */ /* 0x0001e40000100a00 */
[----:B0-----:R-:W-:Y:S02]  /*133f0*/  IMAD.MOV.U32 R24, RZ, RZ, R17 ;  /* 0x000000ffff187224 */ /* 0x001fe400078e0011 */
[----:B------:R-:W-:Y:S02]  /*13400*/  IMAD.MOV.U32 R25, RZ, RZ, R16 ;  /* 0x000000ffff197224 */ /* 0x000fe400078e0010 */
[----:B------:R-:W4:Y:S01]  /*13410*/  LDL.LU.64 R16, [R1+0x150] ;  /* 0x0001500001107983 */ /* 0x000f220000300a00 */
[----:B------:R-:W4:Y:S02]  /*13420*/  LDL.LU.64 R18, [R1+0x158] ;  /* 0x0001580001127983 */ /* 0x000f240000300a00 */
[----:B------:R0:W-:Y:S02]  /*13430*/  STL.64 [R1+0x1908], R24 ;  /* 0x0019081801007387 */ /* 0x0001e40000100a00 */
[----:B0-----:R-:W-:-:S02]  /*13440*/  IMAD.MOV.U32 R24, RZ, RZ, R9 ;  /* 0x000000ffff187224 */ /* 0x001fc400078e0009 */
[----:B------:R-:W-:Y:S01]  /*13450*/  IMAD.MOV.U32 R25, RZ, RZ, R4 ;  /* 0x000000ffff197224 */ /* 0x000fe200078e0004 */
[----:B------:R-:W3:Y:S01]  /*13460*/  LDL.LU R9, [R1+0x19e4] ;  /* 0x0019e40001097983 */ /* 0x000ee20000300800 */
[----:B------:R-:W4:Y:S03]  /*13470*/  LDL.LU R4, [R1+0x19e0] ;  /* 0x0019e00001047983 */ /* 0x000f260000300800 */
[----:B------:R0:W-:Y:S02]  /*13480*/  STL.64 [R1+0x1920], R24 ;  /* 0x0019201801007387 */ /* 0x0001e40000100a00 */
[----:B0-----:R-:W-:Y:S02]  /*13490*/  IMAD.MOV.U32 R24, RZ, RZ, R11 ;  /* 0x000000ffff187224 */ /* 0x001fe400078e000b */
[----:B------:R-:W-:Y:S01]  /*134a0*/  IMAD.MOV.U32 R25, RZ, RZ, R10 ;  /* 0x000000ffff197224 */ /* 0x000fe200078e000a */
[----:B------:R-:W2:Y:S01]  /*134b0*/  LDL.LU R11, [R1+0x19dc] ;  /* 0x0019dc00010b7983 */ /* 0x000ea20000300800 */
[----:B------:R-:W2:Y:S03]  /*134c0*/  LDL.LU R10, [R1+0x19d8] ;  /* 0x0019d800010a7983 */ /* 0x000ea60000300800 */
[----:B------:R0:W-:Y:S04]  /*134d0*/  STL.64 [R1+0x1938], R24 ;  /* 0x0019381801007387 */ /* 0x0001e80000100a00 */
[----:B0-----:R-:W3:Y:S01]  /*134e0*/  LDL.LU.64 R24, [R1+0x160] ;  /* 0x0001600001187983 */ /* 0x001ee20000300a00 */
[----:B------:R-:W3:Y:S02]  /*134f0*/  LDL.LU.64 R26, [R1+0x168] ;  /* 0x00016800011a7983 */ /* 0x000ee40000300a00 */
[----:B---3--:R-:W-:Y:S11]  /*13500*/  HMMA.16816.F32 R24, R20, R8, R24 ;  /* 0x000000081418723c */ /* 0x008ff60000001818 */
[----:B------:R-:W-:Y:S11]  /*13510*/  @!UPT UIADD3 URZ, URZ, URZ, URZ ;  /* 0x0000003f3f3ff290 */ /* 0x000ff6000fffe03f */
[----:B------:R-:W-:Y:S01]  /*13520*/  @!UPT UIADD3 URZ, URZ, URZ, URZ ;  /* 0x0000003f3f3ff290 */ /* 0x000fe2000fffe03f */
[----:B------:R0:W-:Y:S01]  /*13530*/  STL.64 [R1+0x160], R24 ;  /* 0x0001601801007387 */ /* 0x0001e20000100a00 */
[----:B------:R-:W-:Y:S02]  /*13540*/  STL.64 [R1+0x168], R26 ;  /* 0x0001681a01007387 */ /* 0x000fe40000100a00 */
[----:B0-----:R-:W-:Y:S02]  /*13550*/  IMAD.MOV.U32 R24, RZ, RZ, R5 ;  /* 0x000000ffff187224 */ /* 0x001fe400078e0005 */
[----:B------:R-:W4:Y:S01]  /*13560*/  LDL.LU R5, [R1+0x19d4] ;  /* 0x0019d40001057983 */ /* 0x000f220000300800 */
[----:B------:R-:W-:Y:S02]  /*13570*/  IMAD.MOV.U32 R25, RZ, RZ, R3 ;  /* 0x000000ffff197224 */ /* 0x000fe400078e0003 */
[----:B------:R-:W3:Y:S03]  /*13580*/  LDL.LU R3, [R1+0x19d0] ;  /* 0x0019d00001037983 */ /* 0x000ee60000300800 */
[----:B------:R-:W-:Y:S01]  /*13590*/  STL.64 [R1+0x1950], R24 ;  /* 0x0019501801007387 */ /* 0x000fe20000100a00 */
[----:B--2---:R-:W-:Y:S02]  /*135a0*/  STL.64 [R1+0x18e8], R10 ;  /* 0x0018e80a01007387 */ /* 0x004fe40000100a00 */
[----:B------:R0:W-:Y:S02]  /*135b0*/  STL.64 [R1+0x18e0], R8 ;  /* 0x0018e00801007387 */ /* 0x0001e40000100a00 */
[----:B0-----:R-:W2:Y:S01]  /*135c0*/  LDL.LU R8, [R1+0xa0] ;  /* 0x0000a00001087983 */ /* 0x001ea20000300800 */
[----:B------:R-:W2:Y:S02]  /*135d0*/  LDL.LU R9, [R1+0xa4] ;  /* 0x0000a40001097983 */ /* 0x000ea40000300800 */
[----:B------:R-:W-:-:S02]  /*135e0*/  IMAD.MOV.U32 R24, RZ, RZ, R14 ;  /* 0x000000ffff187224 */ /* 0x000fc400078e000e */
[----:B------:R-:W-:Y:S01]  /*135f0*/  IMAD.MOV.U32 R25, RZ, RZ, R6 ;  /* 0x000000ffff197224 */ /* 0x000fe200078e0006 */
[----:B----4-:R-:W-:Y:S01]  /*13600*/  HMMA.16816.F32 R16, R20, R4, R16 ;  /* 0x000000041410723c */ /* 0x010fe20000001810 */
[----:B--2---:R0:W-:Y:S04]  /*13610*/  STL.64 [R1+0x19a8], R8 ;  /* 0x0019a80801007387 */ /* 0x0041e80000100a00 */
[----:B0-----:R-:W2:Y:S01]  /*13620*/  LDL.LU.64 R8, [R1+0x140] ;  /* 0x0001400001087983 */ /* 0x001ea20000300a00 */
[----:B------:R-:W2:Y:S11]  /*13630*/  LDL.LU.64 R10, [R1+0x148] ;  /* 0x00014800010a7983 */ /* 0x000eb60000300a00 */
[----:B------:R-:W-:Y:S06]  /*13640*/  @!UPT UIADD3 URZ, URZ, URZ, URZ ;  /* 0x0000003f3f3ff290 */ /* 0x000fec000fffe03f */
[----:B------:R0:W-:Y:S02]  /*13650*/  STL.64 [R1+0x150], R16 ;  /* 0x0001501001007387 */ /* 0x0001e40000100a00 */
[----:B------:R-:W-:Y:S02]  /*13660*/  STL.64 [R1+0x158], R18 ;  /* 0x0001581201007387 */ /* 0x000fe40000100a00 */
[----:B0-----:R-:W-:Y:S02]  /*13670*/  IMAD.MOV.U32 R16, RZ, RZ, R28 ;  /* 0x000000ffff107224 */ /* 0x001fe400078e001c */
[----:B------:R-:W-:Y:S01]  /*13680*/  IMAD.MOV.U32 R17, RZ, RZ, R29 ;  /* 0x000000ffff117224 */ /* 0x000fe200078e001d */
[----:B------:R-:W4:Y:S01]  /*13690*/  LDL.LU R28, [R1+0x19cc] ;  /* 0x0019cc00011c7983 */ /* 0x000f220000300800 */
[----:B------:R-:W2:Y:S02]  /*136a0*/  LDL.LU R29, [R1+0x19c8] ;  /* 0x0019c800011d7983 */ /* 0x000ea40000300800 */
[----:B------:R-:W2:Y:S02]  /*136b0*/  LDL.LU.64 R20, [R1+0x120] ;  /* 0x0001200001147983 */ /* 0x000ea40000300a00 */
[----:B------:R-:W2:Y:S01]  /*136c0*/  LDL.LU.64 R22, [R1+0x128] ;  /* 0x0001280001167983 */ /* 0x000ea20000300a00 */
[----:B------:R0:W-:Y:S02]  /*136d0*/  STL.64 [R1+0x1968], R16 ;  /* 0x0019681001007387 */ /* 0x0001e40000100a00 */
[----:B0-----:R-:W-:-:S02]  /*136e0*/  IMAD.MOV.U32 R16, RZ, RZ, R12 ;  /* 0x000000ffff107224 */ /* 0x001fc400078e000c */
[----:B------:R-:W-:Y:S01]  /*136f0*/  IMAD.MOV.U32 R17, RZ, RZ, R13 ;  /* 0x000000ffff117224 */ /* 0x000fe200078e000d */
[----:B------:R-:W2:Y:S01]  /*13700*/  LDL.LU R12, [R1+0x19c4] ;  /* 0x0019c400010c7983 */ /* 0x000ea20000300800 */
[----:B------:R-:W2:Y:S03]  /*13710*/  LDL.LU R13, [R1+0x19c0] ;  /* 0x0019c000010d7983 */ /* 0x000ea60000300800 */
[----:B------:R0:W-:Y:S01]  /*13720*/  STL.64 [R1+0x1978], R16 ;  /* 0x0019781001007387 */ /* 0x0001e20000100a00 */
[----:B------:R-:W2:Y:S02]  /*13730*/  LDL.LU R14, [R1+0x19bc] ;  /* 0x0019bc00010e7983 */ /* 0x000ea40000300800 */
[----:B------:R-:W2:Y:S02]  /*13740*/  LDL.LU R6, [R1+0x19b8] ;  /* 0x0019b80001067983 */ /* 0x000ea40000300800 */
[----:B0-----:R-:W-:-:S02]  /*13750*/  IMAD.MOV.U32 R16, RZ, RZ, R7 ;  /* 0x000000ffff107224 */ /* 0x001fc400078e0007 */
[----:B------:R-:W2:Y:S01]  /*13760*/  LDL.LU R7, [R1+0x19b4] ;  /* 0x0019b40001077983 */ /* 0x000ea20000300800 */
[----:B------:R-:W-:Y:S02]  /*13770*/  IMAD.MOV.U32 R17, RZ, RZ, R15 ;  /* 0x000000ffff117224 */ /* 0x000fe400078e000f */
[----:B------:R-:W3:Y:S03]  /*13780*/  LDL.LU R15, [R1+0x19b0] ;  /* 0x0019b000010f7983 */ /* 0x000ee60000300800 */
[----:B------:R0:W-:Y:S04]  /*13790*/  STL.64 [R1+0x1990], R16 ;  /* 0x0019901001007387 */ /* 0x0001e80000100a00 */
[----:B0-----:R-:W3:Y:S01]  /*137a0*/  LDL.LU R16, [R1+0xc0] ;  /* 0x0000c00001107983 */ /* 0x001ee20000300800 */
[----:B------:R-:W3:Y:S02]  /*137b0*/  LDL.LU R17, [R1+0xc4] ;  /* 0x0000c40001117983 */ /* 0x000ee40000300800 */
[----:B------:R-:W-:Y:S01]  /*137c0*/  STL.64 [R1+0x1970], R24 ;  /* 0x0019701801007387 */ /* 0x000fe20000100a00 */
[----:B--2---:R-:W-:Y:S01]  /*137d0*/  STL.64 [R1+0x1900], R6 ;  /* 0x0019000601007387 */ /* 0x004fe20000100a00 */
[----:B------:R0:W-:Y:S03]  /*137e0*/  STL.64 [R1+0x18f8], R4 ;  /* 0x0018f80401007387 */ /* 0x0001e60000100a00 */
[----:B0-----:R-:W2:Y:S01]  /*137f0*/  LDL.LU.64 R4, [R1+0x130] ;  /* 0x0001300001047983 */ /* 0x001ea20000300a00 */
[----:B------:R-:W2:Y:S02]  /*13800*/  LDL.LU.64 R6, [R1+0x138] ;  /* 0x0001380001067983 */ /* 0x000ea40000300a00 */
[----:B------:R-:W-:-:S02]  /*13810*/  IMAD.MOV.U32 R24, RZ, RZ, R29 ;  /* 0x000000ffff187224 */ /* 0x000fc400078e001d */
[----:B----4-:R-:W-:Y:S01]  /*13820*/  IMAD.MOV.U32 R25, RZ, RZ, R28 ;  /* 0x000000ffff197224 */ /* 0x010fe200078e001c */
[C---:B---3--:R-:W-:Y:S01]  /*13830*/  HMMA.16816.F32 R16, R12.reuse, R16, R8 ;  /* 0x000000100c10723c */ /* 0x048fe20000001808 */
[----:B------:R-:W3:Y:S11]  /*13840*/  LDL.LU.64 R8, [R1+0x19a8] ;  /* 0x0019a80001087983 */ /* 0x000ef60000300a00 */
[----:B------:R-:W-:Y:S11]  /*13850*/  @!UPT UIADD3 URZ, URZ, URZ, URZ ;  /* 0x0000003f3f3ff290 */ /* 0x000ff6000fffe03f */
[----:B------:R-:W-:Y:S01]  /*13860*/  STL.64 [R1+0x140], R16 ;  /* 0x0001401001007387 */ /* 0x000fe20000100a00 */
[----:B------:R-:W-:Y:S01]  /*13870*/  STL.64 [R1+0x148], R18 ;  /* 0x0001481201007387 */ /* 0x000fe20000100a00 */
[C---:B--2---:R-:W-:Y:S11]  /*13880*/  HMMA.16816.F32 R24, R12.reuse, R24, R4 ;  /* 0x000000180c18723c */ /* 0x044ff60000001804 */
[----:B------:R-:W-:Y:S11]  /*13890*/  @!UPT UIADD3 URZ, URZ, URZ, URZ ;  /* 0x0000003f3f3ff290 */ /* 0x000ff6000fffe03f */
[----:B------:R-:W-:Y:S01]  /*138a0*/  @!UPT UIADD3 URZ, URZ, URZ, URZ ;  /* 0x0000003f3f3ff290 */ /* 0x000fe2000fffe03f */
[----:B------:R0:W-:Y:S01]  /*138b0*/  STL.64 [R1+0x130], R24 ;  /* 0x0001301801007387 */ /* 0x0001e20000100a00 */
[----:B------:R1:W-:Y:S03]  /*138c0*/  STL.64 [R1+0x138], R26 ;  /* 0x0001381a01007387 */ /* 0x0003e60000100a00 */
[----:B0-----:R-:W2:Y:S01]  /*138d0*/  LDL.LU.64 R24, [R1+0xe0] ;  /* 0x0000e00001187983 */ /* 0x001ea20000300a00 */
[----:B-1----:R-:W4:Y:S01]  /*138e0*/  LDL.LU.64 R26, [R1+0xe8] ;  /* 0x0000e800011a7983 */ /* 0x002f220000300a00 */
[----:B---3--:R-:W-:Y:S11]  /*138f0*/  HMMA.16816.F32 R4, R12, R8, R20 ;  /* 0x000000080c04723c */ /* 0x008ff60000001814 */
[----:B------:R-:W-:Y:S11]  /*13900*/  @!UPT UIADD3 URZ, URZ, URZ, URZ ;  /* 0x0000003f3f3ff290 */ /* 0x000ff6000fffe03f */
[----:B------:R-:W-:Y:S01]  /*13910*/  @!UPT UIADD3 URZ, URZ, URZ, URZ ;  /* 0x0000003f3f3ff290 */ /* 0x000fe2000fffe03f */
[----:B------:R-:W-:Y:S01]  /*13920*/  STL.64 [R1+0x120], R4 ;  /* 0x0001200401007387 */ /* 0x000fe20000100a00 */
[----:B------:R-:W-:Y:S03]  /*13930*/  STL.64 [R1+0x128], R6 ;  /* 0x0001280601007387 */ /* 0x000fe60000100a00 */
[----:B----4-:R-:W-:Y:S01]  /*13940*/  STL.64 [R1+0x1988], R26 ;  /* 0x0019881a01007387 */ /* 0x010fe20000100a00 */
[----:B--2---:R0:W-:Y:S03]  /*13950*/  STL.64 [R1+0x1980], R24 ;  /* 0x0019801801007387 */ /* 0x0041e60000100a00 */
[----:B0-----:R-:W2:Y:S01]  /*13960*/  LDL.LU.64 R24, [R1+0xf0] ;  /* 0x0000f00001187983 */ /* 0x001ea20000300a00 */
[----:B------:R-:W3:Y:S03]  /*13970*/  LDL.LU.64 R26, [R1+0xf8] ;  /* 0x0000f800011a7983 */ /* 0x000ee60000300a00 */
[----:B---3--:R-:W-:Y:S01]  /*13980*/  STL.64 [R1+0x19a0], R26 ;  /* 0x0019a01a01007387 */ /* 0x008fe20000100a00 */
[----:B--2---:R0:W-:Y:S03]  /*13990*/  STL.64 [R1+0x1998], R24 ;  /* 0x0019981801007387 */ /* 0x0041e60000100a00 */
[----:B0-----:R-:W2:Y:S01]  /*139a0*/  LDL.LU.64 R24, [R1+0x100] ;  /* 0x0001000001187983 */ /* 0x001ea20000300a00 */
[----:B------:R-:W2:Y:S02]  /*139b0*/  LDL.LU.64 R26, [R1+0x108] ;  /* 0x00010800011a7983 */ /* 0x000ea40000300a00 */
[----:B------:R-:W3:Y:S02]  /*139c0*/  LDL.LU.64 R20, [R1+0x520] ;  /* 0x0005200001147983 */ /* 0x000ee40000300a00 */
[----:B------:R-:W3:Y:S01]  /*139d0*/  LDL.LU.64 R22, [R1+0x528] ;  /* 0x0005280001167983 */ /* 0x000ee20000300a00 */
[----:B------:R-:W4:Y:S01]  /*139e0*/  LDL.LU.64 R4, [R1+0x8b0] ;  /* 0x0008b00001047983 */ /* 0x000f220000300a00 */
[----:B------:R-:W2:Y:S03]  /*139f0*/  LDL.LU.64 R6, [R1+0x8b8] ;  /* 0x0008b80001067983 */ /* 0x000ea60000300a00 */
[----:B--2---:R-:W-:Y:S01]  /*13a00*/  STL.64 [R1+0x1918], R6 ;  /* 0x0019180601007387 */ /* 0x004fe20000100a00 */
[----:B----4-:R0:W-:Y:S03]  /*13a10*/  STL.64 [R1+0x1910], R4 ;  /* 0x0019100401007387 */ /* 0x0101e60000100a00 */
[----:B0-----:R-:W2:Y:S01]  /*13a20*/  LDL.LU.64 R4, [R1+0x8a0] ;  /* 0x0008a00001047983 */ /* 0x001ea20000300a00 */
[----:B------:R-:W4:Y:S03]  /*13a30*/  LDL.LU.64 R6, [R1+0x8a8] ;  /* 0x0008a80001067983 */ /* 0x000f260000300a00 */
[----:B----4-:R-:W-:Y:S01]  /*13a40*/  STL.64 [R1+0x1930], R6 ;  /* 0x0019300601007387 */ /* 0x010fe20000100a00 */
[----:B--2---:R0:W-:Y:S03]  /*13a50*/  STL.64 [R1+0x1928], R4 ;  /* 0x0019280401007387 */ /* 0x0041e60000100a00 */
[----:B0-----:R-:W2:Y:S01]  /*13a60*/  LDL.LU.64 R4, [R1+0x880] ;  /* 0x0008800001047983 */ /* 0x001ea20000300a00 */
[----:B------:R-:W4:Y:S02]  /*13a70*/  LDL.LU.64 R6, [R1+0x888] ;  /* 0x0008880001067983 */ /* 0x000f240000300a00 */
[----:B------:R-:W-:-:S02]  /*13a80*/  IMAD.MOV.U32 R16, RZ, RZ, R3 ;  /* 0x000000ffff107224 */ /* 0x000fc400078e0003 */
[----:B------:R-:W-:-:S07]  /*13a90*/  IMAD.MOV.U32 R17, RZ, RZ, R2 ;  /* 0x000000ffff117224 */ /* 0x000fce00078e0002 */
[C---:B------:R-:W-:Y:S01]  /*13aa0*/  HMMA.16816.F32 R16, R12.reuse, R16, R24 ;  /* 0x000000100c10723c */ /* 0x040fe20000001818 */
[----:B----4-:R-:W-:Y:S01]  /*13ab0*/  STL.64 [R1+0x1948], R6 ;  /* 0x0019480601007387 */ /* 0x010fe20000100a00 */
[----:B--2---:R0:W-:Y:S03]  /*13ac0*/  STL.64 [R1+0x1940], R4 ;  /* 0x0019400401007387 */ /* 0x0041e60000100a00 */
[----:B0-----:R-:W2:Y:S01]  /*13ad0*/  LDL.LU.64 R4, [R1+0x870] ;  /* 0x0008700001047983 */ /* 0x001ea20000300a00 */
[----:B------:R-:W4:Y:S03]  /*13ae0*/  LDL.LU.64 R6, [R1+0x878] ;  /* 0x0008780001067983 */ /* 0x000f260000300a00 */
[----:B----4-:R-:W-:Y:S01]  /*13af0*/  STL.64 [R1+0x1960], R6 ;  /* 0x0019600601007387 */ /* 0x010fe20000100a00 */
[----:B--2---:R0:W-:Y:S03]  /*13b00*/  STL.64 [R1+0x1958], R4 ;  /* 0x0019580401007387 */ /* 0x0041e60000100a00 */
[----:B0-----:R-:W2:Y:S01]  /*13b10*/  LDL.LU.64 R4, [R1+0x860] ;  /* 0x0008600001047983 */ /* 0x001ea20000300a00 */
[----:B------:R-:W2:Y:S02]  /*13b20*/  LDL.LU.64 R6, [R1+0x868] ;  /* 0x0008680001067983 */ /* 0x000ea40000300a00 */
[----:B------:R-:W4:Y:S02]  /*13b30*/  LDL.LU.64 R8, [R1+0x8c0] ;  /* 0x0008c00001087983 */ /* 0x000f240000300a00 */
[----:B------:R-:W4:Y:S01]  /*13b40*/  LDL.LU.64 R10, [R1+0x8c8] ;  /* 0x0008c800010a7983 */ /* 0x000f220000300a00 */
[----:B------:R-:W2:Y:S01]  /*13b50*/  LDL.LU.64 R26, [R1+0x19a0] ;  /* 0x0019a000011a7983 */ /* 0x000ea20000300a00 */
[----:B------:R-:W2:Y:S03]  /*13b60*/  LDL.LU.64 R24, [R1+0x1998] ;  /* 0x0019980001187983 */ /* 0x000ea60000300a00 */
[----:B------:R0:W-:Y:S02]  /*13b70*/  STL.64 [R1+0x100], R16 ;  /* 0x0001001001007387 */ /* 0x0001e40000100a00 */
[----:B------:R2:W-:Y:S01]  /*13b80*/  STL.64 [R1+0x108], R18 ;  /* 0x0001081201007387 */ /* 0x0005e20000100a00 */
[----:B0-----:R-:W2:Y:S02]  /*13b90*/  LDL.LU.64 R16, [R1+0x1990] ;  /* 0x0019900001107983 */ /* 0x001ea40000300a00 */
[C---:B--2---:R-:W-:Y:S02]  /*13ba0*/  HMMA.16816.F32 R16, R12.reuse, R16, R24 ;  /* 0x000000100c10723c */ /* 0x044fe40000001818 */
[----:B------:R-:W2:Y:S01]  /*13bb0*/  LDL.LU.64 R26, [R1+0x1988] ;  /* 0x00198800011a7983 */ /* 0x000ea20000300a00 */
[----:B------:R-:W2:Y:S11]  /*13bc0*/  LDL.LU.64 R24, [R1+0x1980] ;  /* 0x0019800001187983 */ /* 0x000eb60000300a00 */
[----:B------:R-:W-:Y:S09]  /*13bd0*/  @!UPT UIADD3 URZ, URZ, URZ, URZ ;  /* 0x0000003f3f3ff290 */ /* 0x000ff2000fffe03f */
[----:B------:R0:W-:Y:S01]  /*13be0*/  STL.64 [R1+0xf0], R16 ;  /* 0x0000f01001007387 */ /* 0x0001e20000100a00 */
[----:B------:R2:W-:Y:S03]  /*13bf0*/  STL.64 [R1+0xf8], R18 ;  /* 0x0000f81201007387 */ /* 0x0005e60000100a00 */
[----:B0-----:R-:W2:Y:S02]  /*13c00*/  LDL.LU.64 R16, [R1+0x1978] ;  /* 0x0019780001107983 */ /* 0x001ea40000300a00 */
[C---:B--2---:R-:W-:Y:S02]  /*13c10*/  HMMA.16816.F32 R16, R12.reuse, R16, R24 ;  /* 0x000000100c10723c */ /* 0x044fe40000001818 */
[----:B------:R-:W2:Y:S11]  /*13c20*/  LDL.LU.64 R24, [R1+0x1970] ;  /* 0x0019700001187983 */ /* 0x000eb60000300a00 */
[----:B------:R-:W-:Y:S10]  /*13c30*/  @!UPT UIADD3 URZ, URZ, URZ, URZ ;  /* 0x0000003f3f3ff290 */ /* 0x000ff4000fffe03f */
[----:B------:R0:W-:Y:S01]  /*13c40*/  STL.64 [R1+0xe0], R16 ;  /* 0x0000e01001007387 */ /* 0x0001e20000100a00 */
[----:B------:R3:W-:Y:S03]  /*13c50*/  STL.64 [R1+0xe8], R18 ;  /* 0x0000e81201007387 */ /* 0x0007e60000100a00 */
[----:B0-----:R-:W3:Y:S01]  /*13c60*/  LDL.LU.64 R16, [R1+0x1968] ;  /* 0x0019680001107983 */ /* 0x001ee20000300a00 */
[C---:B--2---:R-:W-:Y:S08]  /*13c70*/  HMMA.16816.F32 R24, R12.reuse, R24, R4 ;  /* 0x000000180c18723c */ /* 0x044ff00000001804 */
[C---:B---3--:R-:W-:Y:S01]  /*13c80*/  HMMA.16816.F32 R16, R12.reuse, R16, R20 ;  /* 0x000000100c10723c */ /* 0x048fe20000001814 */
[----:B------:R-:W0:Y:S11]  /*13c90*/  LDSM.16.MT88.4 R20, [R0+0x4080] ;  /* 0x004080000014783b */ /* 0x000e360000004200 */
[----:B------:R-:W-:Y:S11]  /*13ca0*/  @!UPT UIADD3 URZ, URZ, URZ, URZ ;  /* 0x0000003f3f3ff290 */ /* 0x000ff6000fffe03f */
[----:B------:R1:W-:Y:S01]  /*13cb0*/  STL.64 [R1+0x520], R16 ;  /* 0x0005201001007387 */ /* 0x0003e20000100a00 */
[----:B------:R2:W-:Y:S03]  /*13cc0*/  STL.64 [R1+0x528], R18 ;  /* 0x0005281201007387 */ /* 0x0005e60000100a00 */
[----:B-1----:R-:W3:Y:S01]  /*13cd0*/  LDL.LU.64 R16, [R1+0x110] ;  /* 0x0001100001107983 */ /* 0x002ee20000300a00 */
[----:B--2---:R-:W3:Y:S03]  /*13ce0*/  LDL.LU.64 R18, [R1+0x118] ;  /* 0x0001180001127983 */ /* 0x004ee60000300a00 */
[----:B0-----:R-:W-:Y:S01]  /*13cf0*/  STL.64 [R1+0x17c0], R22 ;  /* 0x0017c01601007387 */ /* 0x001fe20000100a00 */
[----:B------:R0:W-:Y:S03]  /*13d00*/  STL.64 [R1+0x17b8], R20 ;  /* 0x0017b81401007387 */ /* 0x0001e60000100a00 */
[----:B0-----:R-:W2:Y:S01]  /*13d10*/  LDL.LU.64 R20, [R1+0x8d0] ;  /* 0x0008d00001147983 */ /* 0x001ea20000300a00 */
[----:B------:R-:W2:Y:S02]  /*13d20*/  LDL.LU.64 R22, [R1+0x8d8] ;  /* 0x0008d80001167983 */ /* 0x000ea40000300a00 */
[----:B------:R-:W2:Y:S02]  /*13d30*/  LDL.LU.64 R6, [R1+0x1960] ;  /* 0x0019600001067983 */ /* 0x000ea40000300a00 */
[----:B------:R-:W2:Y:S01]  /*13d40*/  LDL.LU.64 R4, [R1+0x1958] ;  /* 0x0019580001047983 */ /* 0x000ea20000300a00 */
[----:B------:R0:W-:Y:S01]  /*13d50*/  STL.64 [R1+0x860], R24 ;  /* 0x0008601801007387 */ /* 0x0001e20000100a00 */
[----:B------:R2:W-:Y:S03]  /*13d60*/  STL.64 [R1+0x868], R26 ;  /* 0x0008681a01007387 */ /* 0x0005e60000100a00 */
        /* <DEDUP_REMOVED lines=28> */
[----:B0-----:R-:W4:Y:S02]  /*13f30*/  LDL.LU.64 R24, [R1+0x18f0] ;  /* 0x0018f00001187983 */ /* 0x001f240000300a00 */
[C---:B----4-:R-:W-:Y:S02]  /*13f40*/  HMMA.16816.F32 R24, R12.reuse, R24, R8 ;  /* 0x000000180c18723c */ /* 0x050fe40000001808 */
[----:B------:R-:W4:Y:S01]  /*13f50*/  LDL.LU.64 R10, [R1+0x18e8] ;  /* 0x0018e800010a7983 */ /* 0x000f220000300a00 */
[----:B------:R-:W3:Y:S11]  /*13f60*/  LDL.LU.64 R8, [R1+0x18e0] ;  /* 0x0018e00001087983 */ /* 0x000ef60000300a00 */
[----:B------:R-:W-:Y:S09]  /*13f70*/  @!UPT UIADD3 URZ, URZ, URZ, URZ ;  /* 0x0000003f3f3ff290 */ /* 0x000ff2000fffe03f */
[----:B------:R-:W-:Y:S01]  /*13f80*/  STL.64 [R1+0x8c0], R24 ;  /* 0x0008c01801007387 */ /* 0x000fe20000100a00 */
[----:B------:R0:W-:Y:S03]  /*13f90*/  STL.64 [R1+0x8c8], R26 ;  /* 0x0008c81a01007387 */ /* 0x0001e60000100a00 */
[----:B0-----:R-:W2:Y:S01]  /*13fa0*/  LDL.LU.64 R26, [R1+0x18d8] ;  /* 0x0018d800011a7983 */ /* 0x001ea20000300a00 */
[----:B------:R-:W2:Y:S01]  /*13fb0*/  LDL.LU.64 R24, [R1+0x18d0] ;  /* 0x0018d00001187983 */ /* 0x000ea20000300a00 */
[C---:B---3--:R-:W-:Y:S08]  /*13fc0*/  HMMA.16816.F32 R16, R12.reuse, R8, R16 ;  /* 0x000000080c10723c */ /* 0x048ff00000001810 */
[----:B--2---:R-:W-:Y:S11]  /*13fd0*/  HMMA.16816.F32 R20, R12, R24, R20 ;  /* 0x000000180c14723c */ /* 0x004ff60000001814 */
[----:B------:R-:W-:Y:S11]  /*13fe0*/  @!UPT UIADD3 URZ, URZ, URZ, URZ ;  /* 0x0000003f3f3ff290 */ /* 0x000ff6000fffe03f */
[----:B------:R-:W-:Y:S02]  /*13ff0*/  @!UPT UIADD3 URZ, URZ, URZ, URZ ;  /* 0x0000003f3f3ff290 */ /* 0x000fe4000fffe03f */
[----:B------:R-:W-:Y:S02]  /*14000*/  IMAD.MOV.U32 R25, RZ, RZ, R23 ;  /* 0x000000ffff197224 */ /* 0x000fe400078e0017 */
[----:B------:R-:W-:Y:S02]  /*14010*/  IMAD.MOV.U32 R29, RZ, RZ, R22 ;  /* 0x000000ffff1d7224 */ /* 0x000fe400078e0016 */
[----:B------:R-:W-:Y:S02]  /*14020*/  IMAD.MOV.U32 R0, RZ, RZ, R21 ;  /* 0x000000ffff007224 */ /* 0x000fe400078e0015 */
[----:B------:R-:W-:Y:S01]  /*14030*/  IMAD.MOV.U32 R3, RZ, RZ, R20 ;  /* 0x000000ffff037224 */ /* 0x000fe200078e0014 */
[----:B------:R-:W-:Y:S01]  /*14040*/  STL [R1+0xff4], R25 ;  /* 0x000ff41901007387 */ /* 0x000fe20000100800 */
[----:B------:R-:W-:Y:S02]  /*14050*/  STL [R1+0xff0], R29 ;  /* 0x000ff01d01007387 */ /* 0x000fe40000100800 */
[----:B------:R-:W-:Y:S02]  /*14060*/  STL [R1+0xfec], R0 ;  /* 0x000fec0001007387 */ /* 0x000fe40000100800 */
[----:B------:R-:W-:Y:S01]  /*14070*/  STL [R1+0xfe8], R3 ;  /* 0x000fe80301007387 */ /* 0x000fe20000100800 */
[----:B------:R-:W-:Y:S01]  /*14080*/  STL.64 [R1+0x110], R16 ;  /* 0x0001101001007387 */ /* 0x000fe20000100a00 */
[----:B----4-:R0:W-:Y:S02]  /*14090*/  STL.64 [R1+0x1860], R10 ;  /* 0x0018600a01007387 */ /* 0x0101e40000100a00 */
[----:B------:R-:W2:Y:S02]  /*140a0*/  LDL.LU R8, [R1+0x4d0] ;  /* 0x0004d00001087983 */ /* 0x000ea40000300800 */
[----:B------:R-:W2:Y:S01]  /*140b0*/  LDL.LU R9, [R1+0x4d4] ;  /* 0x0004d40001097983 */ /* 0x000ea20000300800 */
[----:B0-----:R-:W3:Y:S01]  /*140c0*/  LDL.LU R10, [R1+0x4d8] ;  /* 0x0004d800010a7983 */ /* 0x001ee20000300800 */
[----:B------:R-:W3:Y:S02]  /*140d0*/  LDL.LU R11, [R1+0x4dc] ;  /* 0x0004dc00010b7983 */ /* 0x000ee40000300800 */
[----:B------:R-:W-:-:S02]  /*140e0*/  IMAD.MOV.U32 R28, RZ, RZ, R18 ;  /* 0x000000ffff1c7224 */ /* 0x000fc400078e0012 */
[----:B------:R-:W-:Y:S01]  /*140f0*/  IMAD.MOV.U32 R2, RZ, RZ, R19 ;  /* 0x000000ffff027224 */ /* 0x000fe200078e0013 */
[----:B------:R-:W4:Y:S01]  /*14100*/  LDL.LU.64 R16, [R1+0xd0] ;  /* 0x0000d00001107983 */ /* 0x000f220000300a00 */
[----:B------:R-:W4:Y:S03]  /*14110*/  LDL.LU.64 R18, [R1+0xd8] ;  /* 0x0000d80001127983 */ /* 0x000f260000300a00 */
[----:B---3--:R0:W-:Y:S01]  /*14120*/  STL.64 [R1+0x1870], R10 ;  /* 0x0018700a01007387 */ /* 0x0081e20000100a00 */
[----:B--2---:R-:W-:Y:S03]  /*14130*/  STL.64 [R1+0x1868], R8 ;  /* 0x0018680801007387 */ /* 0x004fe60000100a00 */
[----:B0-----:R-:W2:Y:S04]  /*14140*/  LDL.64 R10, [R1+0x98] ;  /* 0x00009800010a7983 */ /* 0x001ea80000100a00 */
[----:B--2---:R0:W-:Y:S04]  /*14150*/  STL.64 [R1+0x1880], R10 ;  /* 0x0018800a01007387 */ /* 0x0041e80000100a00 */
[----:B0-----:R-:W2:Y:S04]  /*14160*/  LDL.64 R10, [R1+0xa8] ;  /* 0x0000a800010a7983 */ /* 0x001ea80000100a00 */
[----:B--2---:R0:W-:Y:S04]  /*14170*/  STL.64 [R1+0x1888], R10 ;  /* 0x0018880a01007387 */ /* 0x0041e80000100a00 */
[----:B0-----:R-:W2:Y:S04]  /*14180*/  LDL.64 R10, [R1+0xb8] ;  /* 0x0000b800010a7983 */ /* 0x001ea80000100a00 */
[----:B--2---:R0:W-:Y:S01]  /*14190*/  STL.64 [R1+0x18a0], R10 ;  /* 0x0018a00a01007387 */ /* 0x0041e20000100a00 */
[----:B------:R-:W2:Y:S03]  /*141a0*/  LDL.64 R22, [R1+0x78] ;  /* 0x0000780001167983 */ /* 0x000ea60000100a00 */
[----:B0-----:R-:W3:Y:S04]  /*141b0*/  LDL R10, [R1+0xc8] ;  /* 0x0000c800010a7983 */ /* 0x001ee80000100800 */
[----:B------:R-:W3:Y:S04]  /*141c0*/  LDL R11, [R1+0xcc] ;  /* 0x0000cc00010b7983 */ /* 0x000ee80000100800 */
[----:B--2---:R0:W-:Y:S01]  /*141d0*/  STL.64 [R1+0x1878], R22 ;  /* 0x0018781601007387 */ /* 0x0041e20000100a00 */
[----:B------:R-:W2:Y:S02]  /*141e0*/  LDL.LU R20, [R1+0x4e0] ;  /* 0x0004e00001147983 */ /* 0x000ea40000300800 */
[----:B------:R-:W2:Y:S01]  /*141f0*/  LDL.LU R21, [R1+0x4e4] ;  /* 0x0004e40001157983 */ /* 0x000ea20000300800 */
[----:B0-----:R-:W2:Y:S01]  /*14200*/  LDL.LU R22, [R1+0x4e8] ;  /* 0x0004e80001167983 */ /* 0x001ea20000300800 */
[----:B------:R-:W2:Y:S03]  /*14210*/  LDL.LU R23, [R1+0x4ec] ;  /* 0x0004ec0001177983 */ /* 0x000ea60000300800 */
[----:B--2---:R-:W-:Y:S01]  /*14220*/  STL.64 [R1+0x1898], R22 ;  /* 0x0018981601007387 */ /* 0x004fe20000100a00 */
[----:B------:R0:W-:Y:S03]  /*14230*/  STL.64 [R1+0x1890], R20 ;  /* 0x0018901401007387 */ /* 0x0001e60000100a00 */
[----:B0-----:R-:W2:Y:S01]  /*14240*/  LDL.LU R20, [R1+0x500] ;  /* 0x0005000001147983 */ /* 0x001ea20000300800 */
[----:B------:R-:W2:Y:S02]  /*14250*/  LDL.LU R21, [R1+0x504] ;  /* 0x0005040001157983 */ /* 0x000ea40000300800 */
[----:B------:R-:W2:Y:S02]  /*14260*/  LDL.LU R22, [R1+0x508] ;  /* 0x0005080001167983 */ /* 0x000ea40000300800 */
[----:B------:R-:W2:Y:S01]  /*14270*/  LDL.LU R23, [R1+0x50c] ;  /* 0x00050c0001177983 */ /* 0x000ea20000300800 */
[----:B----4-:R-:W-:Y:S01]  /*14280*/  HMMA.16816.F32 R12, R12, R4, R16 ;  /* 0x000000040c0c723c */ /* 0x010fe20000001810 */
[----:B--2---:R-:W-:Y:S01]  /*14290*/  STL.64 [R1+0x18b0], R22 ;  /* 0x0018b01601007387 */ /* 0x004fe20000100a00 */
[----:B------:R0:W-:Y:S03]  /*142a0*/  STL.64 [R1+0x18a8], R20 ;  /* 0x0018a81401007387 */ /* 0x0001e60000100a00 */
[----:B0-----:R-:W3:Y:S01]  /*142b0*/  LDL.LU R20, [R1+0x510] ;  /* 0x0005100001147983 */ /* 0x001ee20000300800 */
[----:B------:R-:W3:Y:S02]  /*142c0*/  LDL.LU R21, [R1+0x514] ;  /* 0x0005140001157983 */ /* 0x000ee40000300800 */
[----:B------:R-:W3:Y:S02]  /*142d0*/  LDL.LU R22, [R1+0x518] ;  /* 0x0005180001167983 */ /* 0x000ee40000300800 */
[----:B------:R-:W3:Y:S01]  /*142e0*/  LDL.LU R23, [R1+0x51c] ;  /* 0x00051c0001177983 */ /* 0x000ee20000300800 */
[----:B------:R-:W-:Y:S01]  /*142f0*/  STL [R1+0x1054], R2 ;  /* 0x0010540201007387 */ /* 0x000fe20000100800 */
[----:B------:R-:W-:Y:S02]  /*14300*/  STL [R1+0x1050], R28 ;  /* 0x0010501c01007387 */ /* 0x000fe40000100800 */
[----:B------:R-:W3:Y:S02]  /*14310*/  LDL.LU.64 R18, [R1+0x18c8] ;  /* 0x0018c80001127983 */ /* 0x000ee40000300a00 */
[----:B------:R-:W3:Y:S08]  /*14320*/  LDL.LU.64 R16, [R1+0x18c0] ;  /* 0x0018c00001107983 */ /* 0x000ef00000300a00 */
[----:B------:R-:W-:-:S02]  /*14330*/  IMAD.MOV.U32 R25, RZ, RZ, R12 ;  /* 0x000000ffff197224 */ /* 0x000fc400078e000c */
[----:B------:R-:W-:Y:S02]  /*14340*/  IMAD.MOV.U32 R29, RZ, RZ, R13 ;  /* 0x000000ffff1d7224 */ /* 0x000fe400078e000d */
[----:B------:R-:W-:Y:S01]  /*14350*/  IMAD.MOV.U32 R0, RZ, RZ, R14 ;  /* 0x000000ffff007224 */ /* 0x000fe200078e000e */
[----:B------:R-:W2:Y:S01]  /*14360*/  LDL.LU R12, [R1+0x4c0] ;  /* 0x0004c000010c7983 */ /* 0x000ea20000300800 */
[----:B------:R-:W-:Y:S02]  /*14370*/  IMAD.MOV.U32 R3, RZ, RZ, R15 ;  /* 0x000000ffff037224 */ /* 0x000fe400078e000f */
[----:B------:R-:W2:Y:S02]  /*14380*/  LDL.LU R13, [R1+0x4c4] ;  /* 0x0004c400010d7983 */ /* 0x000ea40000300800 */
[----:B------:R-:W-:Y:S02]  /*14390*/  IMAD.MOV.U32 R14, RZ, RZ, R26 ;  /* 0x000000ffff0e7224 */ /* 0x000fe400078e001a */
[----:B------:R-:W-:Y:S01]  /*143a0*/  IMAD.MOV.U32 R15, RZ, RZ, R27 ;  /* 0x000000ffff0f7224 */ /* 0x000fe200078e001b */
[----:B------:R-:W4:Y:S01]  /*143b0*/  LDL.LU R26, [R1+0x18bc] ;  /* 0x0018bc00011a7983 */ /* 0x000f220000300800 */
[----:B------:R-:W4:Y:S02]  /*143c0*/  LDL.LU R27, [R1+0x18b8] ;  /* 0x0018b800011b7983 */ /* 0x000f240000300800 */
[----:B------:R0:W-:Y:S02]  /*143d0*/  STL.64 [R1+0x17e8], R6 ;  /* 0x0017e80601007387 */ /* 0x0001e40000100a00 */
[----:B0-----:R-:W2:Y:S01]  /*143e0*/  LDL.64 R6, [R1+0x88] ;  /* 0x0000880001067983 */ /* 0x001ea20000100a00 */
[----:B------:R-:W-:Y:S02]  /*143f0*/  STL [R1+0x1064], R3 ;  /* 0x0010640301007387 */ /* 0x000fe40000100800 */
[----:B------:R-:W-:Y:S02]  /*14400*/  STL [R1+0x1060], R0 ;  /* 0x0010600001007387 */ /* 0x000fe40000100800 */
[----:B------:R-:W-:Y:S01]  /*14410*/  STL [R1+0x105c], R29 ;  /* 0x00105c1d01007387 */ /* 0x000fe20000100800 */
[----:B------:R-:W-:Y:S01]  /*14420*/  STL [R1+0x1058], R25 ;  /* 0x0010581901007387 */ /* 0x000fe20000100800 */
[C---:B---3--:R-:W-:Y:S03]  /*14430*/  HMMA.16816.F32 R8, R16.reuse, R10, R20 ;  /* 0x0000000a1008723c */ /* 0x048fe60000001814 */
[----:B------:R-:W3:Y:S01]  /*14440*/  LDL.LU.64 R22, [R1+0x18b0] ;  /* 0x0018b00001167983 */ /* 0x000ee20000300a00 */
[----:B------:R-:W3:Y:S11]  /*14450*/  LDL.LU.64 R20, [R1+0x18a8] ;  /* 0x0018a80001147983 */ /* 0x000ef60000300a00 */
[----:B------:R-:W-:Y:S08]  /*14460*/  @!UPT UIADD3 URZ, URZ, URZ, URZ ;  /* 0x0000003f3f3ff290 */ /* 0x000ff0000fffe03f */
[----:B------:R-:W-:Y:S01]  /*14470*/  STL.64 [R1+0x510], R8 ;  /* 0x0005100801007387 */ /* 0x000fe20000100a00 */
[----:B------:R0:W-:Y:S03]  /*14480*/  STL.64 [R1+0x518], R10 ;  /* 0x0005180a01007387 */ /* 0x0001e60000100a00 */
[----:B0-----:R-:W3:Y:S02]  /*14490*/  LDL.LU.64 R10, [R1+0x18a0] ;  /* 0x0018a000010a7983 */ /* 0x001ee40000300a00 */
[C---:B---3--:R-:W-:Y:S01]  /*144a0*/  HMMA.16816.F32 R20, R16.reuse, R10, R20 ;  /* 0x0000000a1014723c */ /* 0x048fe20000001814 */
[----:B------:R-:W-:Y:S02]  /*144b0*/  IMAD.MOV.U32 R25, RZ, RZ, R10 ;  /* 0x000000ffff197224 */ /* 0x000fe400078e000a */
[----:B------:R-:W-:Y:S11]  /*144c0*/  IMAD.MOV.U32 R24, RZ, RZ, R11 ;  /* 0x000000ffff187224 */ /* 0x000ff600078e000b */
[----:B------:R-:W-:Y:S09]  /*144d0*/  @!UPT UIADD3 URZ, URZ, URZ, URZ ;  /* 0x0000003f3f3ff290 */ /* 0x000ff2000fffe03f */
[----:B------:R-:W-:Y:S01]  /*144e0*/  STL.64 [R1+0x500], R20 ;  /* 0x0005001401007387 */ /* 0x000fe20000100a00 */
[----:B------:R0:W-:Y:S03]  /*144f0*/  STL.64 [R1+0x508], R22 ;  /* 0x0005081601007387 */ /* 0x0001e60000100a00 */
[----:B0-----:R-:W3:Y:S01]  /*14500*/  LDL.LU.64 R22, [R1+0x1898] ;  /* 0x0018980001167983 */ /* 0x001ee20000300a00 */
[----:B------:R-:W3:Y:S02]  /*14510*/  LDL.LU.64 R20, [R1+0x1890] ;  /* 0x0018900001147983 */ /* 0x000ee40000300a00 */
[----:B------:R-:W2:Y:S02]  /*14520*/  LDL.LU.64 R10, [R1+0x1888] ;  /* 0x00188800010a7983 */ /* 0x000ea40000300a00 */
[----:B----4-:R-:W-:Y:S01]  /*14530*/  STL.64 [R1+0x17e0], R26 ;  /* 0x0017e01a01007387 */ /* 0x010fe20000100a00 */
[----:B------:R0:W-:Y:S04]  /*14540*/  STL.64 [R1+0x17d8], R24 ;  /* 0x0017d81801007387 */ /* 0x0001e80000100a00 */
[----:B0-----:R-:W2:Y:S01]  /*14550*/  LDL.LU R24, [R1+0x4f0] ;  /* 0x0004f00001187983 */ /* 0x001ea20000300800 */
[----:B------:R-:W2:Y:S02]  /*14560*/  LDL.LU R25, [R1+0x4f4] ;  /* 0x0004f40001197983 */ /* 0x000ea40000300800 */
[----:B------:R-:W2:Y:S02]  /*14570*/  LDL.LU R26, [R1+0x4f8] ;  /* 0x0004f800011a7983 */ /* 0x000ea40000300800 */
[----:B------:R-:W2:Y:S02]  /*14580*/  LDL.LU R27, [R1+0x4fc] ;  /* 0x0004fc00011b7983 */ /* 0x000ea40000300800 */
[----:B--2---:R-:W-:Y:S11]  /*14590*/  HMMA.16816.F32 R24, R16, R10, R24 ;  /* 0x0000000a1018723c */ /* 0x004ff60000001818 */
[----:B------:R-:W-:Y:S11]  /*145a0*/  @!UPT UIADD3 URZ, URZ, URZ, URZ ;  /* 0x0000003f3f3ff290 */ /* 0x000ff6000fffe03f */
[----:B------:R-:W-:Y:S01]  /*145b0*/  @!UPT UIADD3 URZ, URZ, URZ, URZ ;  /* 0x0000003f3f3ff290 */ /* 0x000fe2000fffe03f */
[----:B------:R0:W-:Y:S01]  /*145c0*/  STL.64 [R1+0x4f0], R24 ;  /* 0x0004f01801007387 */ /* 0x0001e20000100a00 */
[----:B------:R-:W-:Y:S02]  /*145d0*/  STL.64 [R1+0x4f8], R26 ;  /* 0x0004f81a01007387 */ /* 0x000fe40000100a00 */
[----:B0-----:R-:W-:Y:S02]  /*145e0*/  IMAD.MOV.U32 R25, RZ, RZ, R10 ;  /* 0x000000ffff197224 */ /* 0x001fe400078e000a */
[----:B------:R-:W-:Y:S02]  /*145f0*/  IMAD.MOV.U32 R24, RZ, RZ, R11 ;  /* 0x000000ffff187224 */ /* 0x000fe400078e000b */
[----:B------:R-:W3:Y:S04]  /*14600*/  LDL.LU.64 R10, [R1+0x1880] ;  /* 0x00188000010a7983 */ /* 0x000ee80000300a00 */
[----:B------:R-:W0:Y:S02]  /*14610*/  S2R R2, SR_TID.X ;  /* 0x0000000000027919 */ /* 0x000e240000002100 */
[C---:B0-----:R-:W-:Y:S01]  /*14620*/  IMAD.SHL.U32 R28, R2.reuse, 0x2, RZ ;  /* 0x00000002021c7824 */ /* 0x041fe200078e00ff */
[C---:B------:R-:W-:Y:S01]  /*14630*/  LOP3.LUT R8, R2.reuse, 0x7, RZ, 0xc0, !PT ;  /* 0x0000000702087812 */ /* 0x040fe200078ec0ff */
[----:B------:R-:W-:-:S03]  /*14640*/  IMAD.SHL.U32 R9, R2, 0x200, RZ ;  /* 0x0000020002097824 */ /* 0x000fc600078e00ff */
[----:B------:R-:W-:Y:S01]  /*14650*/  LOP3.LUT R29, R28, 0x10, RZ, 0xc0, !PT ;  /* 0x000000101c1d7812 */ /* 0x000fe200078ec0ff */
[----:B------:R-:W-:-:S03]  /*14660*/  IMAD R8, R8, 0x410, RZ ;  /* 0x0000041008087824 */ /* 0x000fc600078e02ff */
[----:B------:R-:W-:Y:S02]  /*14670*/  LOP3.LUT R29, R29, 0x60, R2, 0xf8, !PT ;  /* 0x000000601d1d7812 */ /* 0x000fe400078ef802 */
[----:B------:R-:W-:Y:S02]  /*14680*/  LOP3.LUT R9, R9, 0x2000, RZ, 0xc0, !PT ;  /* 0x0000200009097812 */ /* 0x000fe400078ec0ff */
[----:B------:R-:W-:-:S05]  /*14690*/  LOP3.LUT R29, R8, R29, RZ, 0x3c, !PT ;  /* 0x0000001d081d7212 */ /* 0x000fca00078e3cff */
[----:B------:R-:W-:Y:S01]  /*146a0*/  IMAD.IADD R29, R9, 0x1, R29 ;  /* 0x00000001091d7824 */ /* 0x000fe200078e021d */
[C---:B---3--:R-:W-:Y:S01]  /*146b0*/  HMMA.16816.F32 R20, R16.reuse, R10, R20 ;  /* 0x0000000a1014723c */ /* 0x048fe20000001814 */
[----:B------:R-:W-:Y:S02]  /*146c0*/  IMAD.MOV.U32 R2, RZ, RZ, R10 ;  /* 0x000000ffff027224 */ /* 0x000fe400078e000a */
[----:B------:R-:W-:Y:S11]  /*146d0*/  IMAD.MOV.U32 R0, RZ, RZ, R11 ;  /* 0x000000ffff007224 */ /* 0x000ff600078e000b */
[----:B------:R-:W-:Y:S09]  /*146e0*/  @!UPT UIADD3 URZ, URZ, URZ, URZ ;  /* 0x0000003f3f3ff290 */ /* 0x000ff2000fffe03f */
[----:B------:R-:W-:Y:S01]  /*146f0*/  STL.64 [R1+0x4e0], R20 ;  /* 0x0004e01401007387 */ /* 0x000fe20000100a00 */
[----:B------:R0:W-:Y:S03]  /*14700*/  STL.64 [R1+0x4e8], R22 ;  /* 0x0004e81601007387 */ /* 0x0001e60000100a00 */
[----:B0-----:R-:W2:Y:S01]  /*14710*/  LDL.LU.64 R22, [R1+0x1878] ;  /* 0x0018780001167983 */ /* 0x001ea20000300a00 */
[----:B------:R-:W3:Y:S02]  /*14720*/  LDL.LU.64 R10, [R1+0x1870] ;  /* 0x00187000010a7983 */ /* 0x000ee40000300a00 */
[----:B------:R-:W3:Y:S02]  /*14730*/  LDL.LU.64 R8, [R1+0x1868] ;  /* 0x0018680001087983 */ /* 0x000ee40000300a00 */
[----:B------:R-:W-:Y:S02]  /*14740*/  IMAD.MOV.U32 R28, RZ, RZ, R6 ;  /* 0x000000ffff1c7224 */ /* 0x000fe400078e0006 */
[----:B------:R-:W-:Y:S01]  /*14750*/  IMAD.MOV.U32 R3, RZ, RZ, R7 ;  /* 0x000000ffff037224 */ /* 0x000fe200078e0007 */
[C---:B---3--:R-:W-:Y:S11]  /*14760*/  HMMA.16816.F32 R8, R16.reuse, R6, R8 ;  /* 0x000000061008723c */ /* 0x048ff60000001808 */
[----:B------:R-:W-:Y:S11]  /*14770*/  @!UPT UIADD3 URZ, URZ, URZ, URZ ;  /* 0x0000003f3f3ff290 */ /* 0x000ff6000fffe03f */
[----:B------:R-:W-:Y:S01]  /*14780*/  @!UPT UIADD3 URZ, URZ, URZ, URZ ;  /* 0x0000003f3f3ff290 */ /* 0x000fe2000fffe03f */
[----:B------:R-:W-:Y:S01]  /*14790*/  STL.64 [R1+0x4d0], R8 ;  /* 0x0004d00801007387 */ /* 0x000fe20000100a00 */
[----:B------:R0:W-:Y:S03]  /*147a0*/  STL.64 [R1+0x4d8], R10 ;  /* 0x0004d80a01007387 */ /* 0x0001e60000100a00 */
[----:B0-----:R-:W3:Y:S01]  /*147b0*/  LDL.LU.64 R10, [R1+0x1860] ;  /* 0x00186000010a7983 */ /* 0x001ee20000300a00 */
[C---:B--2---:R-:W-:Y:S01]  /*147c0*/  HMMA.16816.F32 R4, R16.reuse, R22, R12 ;  /* 0x000000161004723c */ /* 0x044fe2000000180c */
[----:B------:R-:W-:Y:S02]  /*147d0*/  IMAD.MOV.U32 R9, RZ, RZ, R22 ;  /* 0x000000ffff097224 */ /* 0x000fe400078e0016 */
[----:B------:R-:W-:Y:S01]  /*147e0*/  IMAD.MOV.U32 R8, RZ, RZ, R23 ;  /* 0x000000ffff087224 */ /* 0x000fe200078e0017 */
[----:B------:R-:W0:Y:S11]  /*147f0*/  LDSM.16.MT88.4 R12, [R29+0x4100] ;  /* 0x004100001d0c783b */ /* 0x000e360000004200 */
[----:B------:R-:W-:Y:S08]  /*14800*/  @!UPT UIADD3 URZ, URZ, URZ, URZ ;  /* 0x0000003f3f3ff290 */ /* 0x000ff0000fffe03f */
[----:B------:R1:W-:Y:S01]  /*14810*/  STL.64 [R1+0x4c0], R4 ;  /* 0x0004c00401007387 */ /* 0x0003e20000100a00 */
[----:B------:R2:W-:Y:S02]  /*14820*/  STL.64 [R1+0x4c8], R6 ;  /* 0x0004c80601007387 */ /* 0x0005e40000100a00 */
[----:B------:R-:W4:Y:S02]  /*14830*/  LDL R22, [R1+0x68] ;  /* 0x0000680001167983 */ /* 0x000f240000100800 */
[----:B------:R-:W4:Y:S01]  /*14840*/  LDL R23, [R1+0x6c] ;  /* 0x00006c0001177983 */ /* 0x000f220000100800 */
[----:B-1----:R-:W4:Y:S01]  /*14850*/  LDL.LU R4, [R1+0x850] ;  /* 0x0008500001047983 */ /* 0x002f220000300800 */
[----:B------:R-:W4:Y:S02]  /*14860*/  LDL.LU R5, [R1+0x854] ;  /* 0x0008540001057983 */ /* 0x000f240000300800 */
[----:B--2---:R-:W4:Y:S02]  /*14870*/  LDL.LU R6, [R1+0x858] ;  /* 0x0008580001067983 */ /* 0x004f240000300800 */
[----:B------:R-:W4:Y:S01]  /*14880*/  LDL.LU R7, [R1+0x85c] ;  /* 0x00085c0001077983 */ /* 0x000f220000300800 */
[----:B---3--:R-:W-:Y:S01]  /*14890*/  STL.64 [R1+0x1800], R10 ;  /* 0x0018000a01007387 */ /* 0x008fe20000100a00 */
[----:B------:R1:W-:Y:S03]  /*148a0*/  STL.64 [R1+0x17f8], R8 ;  /* 0x0017f80801007387 */ /* 0x0003e60000100a00 */
[----:B-1----:R-:W2:Y:S01]  /*148b0*/  LDL.LU R8, [R1+0x800] ;  /* 0x0008000001087983 */ /* 0x002ea20000300800 */
[----:B------:R-:W2:Y:S02]  /*148c0*/  LDL.LU R9, [R1+0x804] ;  /* 0x0008040001097983 */ /* 0x000ea40000300800 */
[----:B------:R-:W3:Y:S02]  /*148d0*/  LDL.LU R10, [R1+0x808] ;  /* 0x00080800010a7983 */ /* 0x000ee40000300800 */
[----:B------:R-:W3:Y:S02]  /*148e0*/  LDL.LU R11, [R1+0x80c] ;  /* 0x00080c00010b7983 */ /* 0x000ee40000300800 */
[----:B---3--:R1:W-:Y:S01]  /*148f0*/  STL.64 [R1+0x1810], R10 ;  /* 0x0018100a01007387 */ /* 0x0083e20000100a00 */
[----:B--2---:R2:W-:Y:S03]  /*14900*/  STL.64 [R1+0x1808], R8 ;  /* 0x0018080801007387 */ /* 0x0045e60000100a00 */
[----:B-1----:R-:W3:Y:S04]  /*14910*/  LDL.64 R10, [R1+0x28] ;  /* 0x00002800010a7983 */ /* 0x002ee80000100a00 */
[----:B---3--:R1:W-:Y:S01]  /*14920*/  STL.64 [R1+0x1828], R10 ;  /* 0x0018280a01007387 */ /* 0x0083e20000100a00 */
[----:B--2---:R-:W2:Y:S02]  /*14930*/  LDL.LU R8, [R1+0x820] ;  /* 0x0008200001087983 */ /* 0x004ea40000300800 */
[----:B------:R-:W2:Y:S01]  /*14940*/  LDL.LU R9, [R1+0x824] ;  /* 0x0008240001097983 */ /* 0x000ea20000300800 */
[----:B-1----:R-:W3:Y:S01]  /*14950*/  LDL.LU R10, [R1+0x828] ;  /* 0x00082800010a7983 */ /* 0x002ee20000300800 */
[----:B------:R-:W3:Y:S03]  /*14960*/  LDL.LU R11, [R1+0x82c] ;  /* 0x00082c00010b7983 */ /* 0x000ee60000300800 */
[----:B---3--:R1:W-:Y:S01]  /*14970*/  STL.64 [R1+0x1838], R10 ;  /* 0x0018380a01007387 */ /* 0x0083e20000100a00 */
[----:B--2---:R-:W-:Y:S03]  /*14980*/  STL.64 [R1+0x1830], R8 ;  /* 0x0018300801007387 */ /* 0x004fe60000100a00 */
[----:B-1----:R-:W2:Y:S04]  /*14990*/  LDL R10, [R1+0x48] ;  /* 0x00004800010a7983 */ /* 0x002ea80000100800 */
[----:B------:R-:W2:Y:S01]  /*149a0*/  LDL R11, [R1+0x4c] ;  /* 0x00004c00010b7983 */ /* 0x000ea20000100800 */
[C---:B----4-:R-:W-:Y:S03]  /*149b0*/  HMMA.16816.F32 R20, R16.reuse, R22, R4 ;  /* 0x000000161014723c */ /* 0x050fe60000001804 */
[----:B--2---:R1:W-:Y:S04]  /*149c0*/  STL.64 [R1+0x1850], R10 ;  /* 0x0018500a01007387 */ /* 0x0043e80000100a00 */
[----:B-1----:R-:W2:Y:S01]  /*149d0*/  LDL.64 R10, [R1+0x58] ;  /* 0x00005800010a7983 */ /* 0x002ea20000100a00 */
[----:B0-----:R0:W-:Y:S02]  /*149e0*/  STL.64 [R1+0x16a8], R14 ;  /* 0x0016a80e01007387 */ /* 0x0011e40000100a00 */
[----:B------:R1:W-:Y:S01]  /*149f0*/  STL.64 [R1+0x16a0], R12 ;  /* 0x0016a00c01007387 */ /* 0x0003e20000100a00 */
[----:B0-----:R-:W3:Y:S04]  /*14a00*/  LDL R14, [R1+0x38] ;  /* 0x00003800010e7983 */ /* 0x001ee80000100800 */
[----:B------:R-:W3:Y:S04]  /*14a10*/  LDL R15, [R1+0x3c] ;  /* 0x00003c00010f7983 */ /* 0x000ee80000100800 */
[----:B---3--:R0:W-:Y:S01]  /*14a20*/  STL.64 [R1+0x1858], R14 ;  /* 0x0018580e01007387 */ /* 0x0081e20000100a00 */
[----:B-1----:R-:W2:Y:S02]  /*14a30*/  LDL.LU R12, [R1+0x840] ;  /* 0x00084000010c7983 */ /* 0x002ea40000300800 */
[----:B------:R-:W2:Y:S01]  /*14a40*/  LDL.LU R13, [R1+0x844] ;  /* 0x00084400010d7983 */ /* 0x000ea20000300800 */
[----:B0-----:R-:W2:Y:S01]  /*14a50*/  LDL.LU R14, [R1+0x848] ;  /* 0x00084800010e7983 */ /* 0x001ea20000300800 */
[----:B------:R-:W2:Y:S02]  /*14a60*/  LDL.LU R15, [R1+0x84c] ;  /* 0x00084c00010f7983 */ /* 0x000ea40000300800 */
[----:B------:R-:W3:Y:S02]  /*14a70*/  LDL.LU R4, [R1+0x7f0] ;  /* 0x0007f00001047983 */ /* 0x000ee40000300800 */
[----:B------:R-:W-:Y:S01]  /*14a80*/  STL.64 [R1+0x850], R20 ;  /* 0x0008501401007387 */ /* 0x000fe20000100a00 */
[----:B------:R-:W-:Y:S01]  /*14a90*/  STL.64 [R1+0x858], R22 ;  /* 0x0008581601007387 */ /* 0x000fe20000100a00 */
[----:B------:R-:W3:Y:S02]  /*14aa0*/  LDL.LU R5, [R1+0x7f4] ;  /* 0x0007f40001057983 */ /* 0x000ee40000300800 */
[----:B------:R-:W4:Y:S02]  /*14ab0*/  LDL.LU R6, [R1+0x7f8] ;  /* 0x0007f80001067983 */ /* 0x000f240000300800 */
[----:B------:R-:W4:Y:S02]  /*14ac0*/  LDL.LU R7, [R1+0x7fc] ;  /* 0x0007fc0001077983 */ /* 0x000f240000300800 */
[----:B----4-:R-:W-:Y:S01]  /*14ad0*/  STL.64 [R1+0x1820], R6 ;  /* 0x0018200601007387 */ /* 0x010fe20000100a00 */
[----:B---3--:R0:W-:Y:S03]  /*14ae0*/  STL.64 [R1+0x1818], R4 ;  /* 0x0018180401007387 */ /* 0x0081e60000100a00 */
[----:B0-----:R-:W3:Y:S01]  /*14af0*/  LDL.LU R4, [R1+0x810] ;  /* 0x0008100001047983 */ /* 0x001ee20000300800 */
[----:B------:R-:W3:Y:S02]  /*14b00*/  LDL.LU R5, [R1+0x814] ;  /* 0x0008140001057983 */ /* 0x000ee40000300800 */
[----:B------:R-:W4:Y:S02]  /*14b10*/  LDL.LU R6, [R1+0x818] ;  /* 0x0008180001067983 */ /* 0x000f240000300800 */
[----:B------:R-:W4:Y:S01]  /*14b20*/  LDL.LU R7, [R1+0x81c] ;  /* 0x00081c0001077983 */ /* 0x000f220000300800 */
[----:B--2---:R-:W-:Y:S01]  /*14b30*/  HMMA.16816.F32 R12, R16, R10, R12 ;  /* 0x0000000a100c723c */ /* 0x004fe2000000180c */
[----:B----4-:R-:W-:Y:S01]  /*14b40*/  STL.64 [R1+0x1848], R6 ;  /* 0x0018480601007387 */ /* 0x010fe20000100a00 */
[----:B---3--:R0:W-:Y:S03]  /*14b50*/  STL.64 [R1+0x1840], R4 ;  /* 0x0018400401007387 */ /* 0x0081e60000100a00 */
[----:B0-----:R-:W2:Y:S01]  /*14b60*/  LDL.LU R4, [R1+0x830] ;  /* 0x0008300001047983 */ /* 0x001ea20000300800 */
[----:B------:R-:W2:Y:S02]  /*14b70*/  LDL.LU R5, [R1+0x834] ;  /* 0x0008340001057983 */ /* 0x000ea40000300800 */
[----:B------:R-:W2:Y:S02]  /*14b80*/  LDL.LU R6, [R1+0x838] ;  /* 0x0008380001067983 */ /* 0x000ea40000300800 */
[----:B------:R-:W2:Y:S01]  /*14b90*/  LDL.LU R7, [R1+0x83c] ;  /* 0x00083c0001077983 */ /* 0x000ea20000300800 */
[----:B------:R-:W3:Y:S01]  /*14ba0*/  LDL.64 R26, [R1+0x8] ;  /* 0x00000800011a7983 */ /* 0x000ee20000100a00 */
[----:B------:R-:W4:Y:S02]  /*14bb0*/  LDL.LU R20, [R1+0x7d0] ;  /* 0x0007d00001147983 */ /* 0x000f240000300800 */
[----:B------:R-:W4:Y:S02]  /*14bc0*/  LDL.LU R21, [R1+0x7d4] ;  /* 0x0007d40001157983 */ /* 0x000f240000300800 */
[----:B------:R-:W4:Y:S01]  /*14bd0*/  LDL.LU R22, [R1+0x7d8] ;  /* 0x0007d80001167983 */ /* 0x000f220000300800 */
[----:B------:R-:W4:Y:S06]  /*14be0*/  LDL.LU R23, [R1+0x7dc] ;  /* 0x0007dc0001177983 */ /* 0x000f2c0000300800 */
[----:B------:R0:W-:Y:S02]  /*14bf0*/  STL.64 [R1+0x840], R12 ;  /* 0x0008400c01007387 */ /* 0x0001e40000100a00 */
[----:B------:R1:W-:Y:S02]  /*14c00*/  STL.64 [R1+0x848], R14 ;  /* 0x0008480e01007387 */ /* 0x0003e40000100a00 */
[----:B0-----:R-:W-:Y:S01]  /*14c10*/  IMAD.MOV.U32 R13, RZ, RZ, R10 ;  /* 0x000000ffff0d7224 */ /* 0x001fe200078e000a */
[----:B-1----:R-:W2:Y:S01]  /*14c20*/  LDL.LU.64 R14, [R1+0x1858] ;  /* 0x00185800010e7983 */ /* 0x002ea20000300a00 */
[----:B------:R-:W-:-:S02]  /*14c30*/  IMAD.MOV.U32 R12, RZ, RZ, R11 ;  /* 0x000000ffff0c7224 */ /* 0x000fc400078e000b */
[----:B------:R-:W2:Y:S02]  /*14c40*/  LDL.LU.64 R10, [R1+0x1850] ;  /* 0x00185000010a7983 */ /* 0x000ea40000300a00 */
[C---:B--2---:R-:W-:Y:S01]  /*14c50*/  HMMA.16816.F32 R8, R16.reuse, R10, R4 ;  /* 0x0000000a1008723c */ /* 0x044fe20000001804 */
[----:B------:R-:W2:Y:S01]  /*14c60*/  LDL.LU.64 R6, [R1+0x1848] ;  /* 0x0018480001067983 */ /* 0x000ea20000300a00 */
[----:B------:R-:W2:Y:S11]  /*14c70*/  LDL.LU.64 R4, [R1+0x1840] ;  /* 0x0018400001047983 */ /* 0x000eb60000300a00 */
[----:B------:R-:W-:Y:S10]  /*14c80*/  @!UPT UIADD3 URZ, URZ, URZ, URZ ;  /* 0x0000003f3f3ff290 */ /* 0x000ff4000fffe03f */
[----:B------:R-:W-:Y:S01]  /*14c90*/  STL.64 [R1+0x830], R8 ;  /* 0x0008300801007387 */ /* 0x000fe20000100a00 */
[----:B------:R0:W-:Y:S03]  /*14ca0*/  STL.64 [R1+0x838], R10 ;  /* 0x0008380a01007387 */ /* 0x0001e60000100a00 */
[----:B0-----:R-:W2:Y:S01]  /*14cb0*/  LDL.LU.64 R10, [R1+0x1838] ;  /* 0x00183800010a7983 */ /* 0x001ea20000300a00 */
[----:B------:R-:W2:Y:S02]  /*14cc0*/  LDL.LU.64 R8, [R1+0x1830] ;  /* 0x0018300001087983 */ /* 0x000ea40000300a00 */
[----:B--2---:R-:W-:Y:S11]  /*14cd0*/  HMMA.16816.F32 R8, R16, R14, R8 ;  /* 0x0000000e1008723c */ /* 0x004ff60000001808 */
[----:B------:R-:W-:Y:S11]  /*14ce0*/  @!UPT UIADD3 URZ, URZ, URZ, URZ ;  /* 0x0000003f3f3ff290 */ /* 0x000ff6000fffe03f */
[----:B------:R-:W-:Y:S01]  /*14cf0*/  @!UPT UIADD3 URZ, URZ, URZ, URZ ;  /* 0x0000003f3f3ff290 */ /* 0x000fe2000fffe03f */
[----:B------:R-:W-:Y:S01]  /*14d00*/  STL.64 [R1+0x820], R8 ;  /* 0x0008200801007387 */ /* 0x000fe20000100a00 */
[----:B------:R0:W-:Y:S03]  /*14d10*/  STL.64 [R1+0x828], R10 ;  /* 0x0008280a01007387 */ /* 0x0001e60000100a00 */
[----:B0-----:R-:W2:Y:S01]  /*14d20*/  LDL.LU.64 R10, [R1+0x1828] ;  /* 0x00182800010a7983 */ /* 0x001ea20000300a00 */
[----:B------:R0:W-:Y:S02]  /*14d30*/  STL.64 [R1+0x1718], R14 ;  /* 0x0017180e01007387 */ /* 0x0001e40000100a00 */
[----:B------:R-:W-:Y:S02]  /*14d40*/  STL.64 [R1+0x1758], R12 ;  /* 0x0017580c01007387 */ /* 0x000fe40000100a00 */
[----:B0-----:R-:W-:Y:S02]  /*14d50*/  IMAD.MOV.U32 R14, RZ, RZ, R28 ;  /* 0x000000ffff0e7224 */ /* 0x001fe400078e001c */
[----:B------:R-:W-:-:S05]  /*14d60*/  IMAD.MOV.U32 R15, RZ, RZ, R3 ;  /* 0x000000ffff0f7224 */ /* 0x000fca00078e0003 */
[----:B------:R0:W-:Y:S02]  /*14d70*/  STL.64 [R1+0x1768], R14 ;  /* 0x0017680e01007387 */ /* 0x0001e40000100a00 */
[----:B0-----:R-:W-:Y:S02]  /*14d80*/  IMAD.MOV.U32 R14, RZ, RZ, R2 ;  /* 0x000000ffff0e7224 */ /* 0x001fe400078e0002 */
[----:B------:R-:W-:-:S05]  /*14d90*/  IMAD.MOV.U32 R15, RZ, RZ, R0 ;  /* 0x000000ffff0f7224 */ /* 0x000fca00078e0000 */
[----:B------:R0:W-:Y:S04]  /*14da0*/  STL.64 [R1+0x1780], R14 ;  /* 0x0017800e01007387 */ /* 0x0001e80000100a00 */
[----:B0-----:R-:W3:Y:S01]  /*14db0*/  LDL.64 R14, [R1+0x18] ;  /* 0x00001800010e7983 */ /* 0x001ee20000100a00 */
[C---:B--2---:R-:W-:Y:S01]  /*14dc0*/  HMMA.16816.F32 R4, R16.reuse, R10, R4 ;  /* 0x0000000a1004723c */ /* 0x044fe20000001804 */
[----:B------:R-:W-:Y:S02]  /*14dd0*/  IMAD.MOV.U32 R2, RZ, RZ, R10 ;  /* 0x000000ffff027224 */ /* 0x000fe400078e000a */
[----:B------:R-:W-:Y:S11]  /*14de0*/  IMAD.MOV.U32 R0, RZ, RZ, R11 ;  /* 0x000000ffff007224 */ /* 0x000ff600078e000b */
[----:B------:R-:W-:Y:S09]  /*14df0*/  @!UPT UIADD3 URZ, URZ, URZ, URZ ;  /* 0x0000003f3f3ff290 */ /* 0x000ff2000fffe03f */
[----:B------:R-:W-:Y:S01]  /*14e00*/  STL.64 [R1+0x810], R4 ;  /* 0x0008100401007387 */ /* 0x000fe20000100a00 */
[----:B------:R0:W-:Y:S03]  /*14e10*/  STL.64 [R1+0x818], R6 ;  /* 0x0008180601007387 */ /* 0x0001e60000100a00 */
[----:B0-----:R-:W2:Y:S01]  /*14e20*/  LDL.LU.64 R6, [R1+0x1820] ;  /* 0x0018200001067983 */ /* 0x001ea20000300a00 */
[----:B------:R-:W2:Y:S02]  /*14e30*/  LDL.LU.64 R4, [R1+0x1818] ;  /* 0x0018180001047983 */ /* 0x000ea40000300a00 */
[----:B------:R-:W3:Y:S02]  /*14e40*/  LDL.LU.64 R10, [R1+0x1810] ;  /* 0x00181000010a7983 */ /* 0x000ee40000300a00 */
[----:B------:R-:W3:Y:S02]  /*14e50*/  LDL.LU.64 R8, [R1+0x1808] ;  /* 0x0018080001087983 */ /* 0x000ee40000300a00 */
[C---:B---3--:R-:W-:Y:S11]  /*14e60*/  HMMA.16816.F32 R8, R16.reuse, R14, R8 ;  /* 0x0000000e1008723c */ /* 0x048ff60000001808 */
[----:B------:R-:W-:Y:S11]  /*14e70*/  @!UPT UIADD3 URZ, URZ, URZ, URZ ;  /* 0x0000003f3f3ff290 */ /* 0x000ff6000fffe03f */
[----:B------:R-:W-:Y:S01]  /*14e80*/  @!UPT UIADD3 URZ, URZ, URZ, URZ ;  /* 0x0000003f3f3ff290 */ /* 0x000fe2000fffe03f */
[----:B------:R-:W-:Y:S01]  /*14e90*/  STL.64 [R1+0x800], R8 ;  /* 0x0008000801007387 */ /* 0x000fe20000100a00 */
[----:B------:R0:W-:Y:S03]  /*14ea0*/  STL.64 [R1+0x808], R10 ;  /* 0x0008080a01007387 */ /* 0x0001e60000100a00 */
[----:B0-----:R-:W3:Y:S01]  /*14eb0*/  LDL.LU.64 R10, [R1+0x1800] ;  /* 0x00180000010a7983 */ /* 0x001ee20000300a00 */
[----:B--2---:R-:W-:Y:S01]  /*14ec0*/  HMMA.16816.F32 R4, R16, R26, R4 ;  /* 0x0000001a1004723c */ /* 0x004fe20000001804 */
[----:B------:R-:W-:Y:S02]  /*14ed0*/  IMAD.MOV.U32 R28, RZ, RZ, R14 ;  /* 0x000000ffff1c7224 */ /* 0x000fe400078e000e */
[----:B------:R-:W-:Y:S02]  /*14ee0*/  IMAD.MOV.U32 R3, RZ, RZ, R15 ;  /* 0x000000ffff037224 */ /* 0x000fe400078e000f */
[----:B------:R-:W-:-:S02]  /*14ef0*/  IMAD.MOV.U32 R14, RZ, RZ, R25 ;  /* 0x000000ffff0e7224 */ /* 0x000fc400078e0019 */
[----:B------:R-:W-:Y:S01]  /*14f00*/  IMAD.MOV.U32 R15, RZ, RZ, R24 ;  /* 0x000000ffff0f7224 */ /* 0x000fe200078e0018 */
[----:B------:R-:W2:Y:S04]  /*14f10*/  LDL.LU.64 R8, [R1+0x17f8] ;  /* 0x0017f80001087983 */ /* 0x000ea80000300a00 */
[----:B------:R3:W-:Y:S01]  /*14f20*/  STL.64 [R1+0x1798], R14 ;  /* 0x0017980e01007387 */ /* 0x0007e20000100a00 */
[----:B------:R-:W2:Y:S02]  /*14f30*/  LDL.LU R12, [R1+0x7e0] ;  /* 0x0007e000010c7983 */ /* 0x000ea40000300800 */
[----:B------:R-:W2:Y:S02]  /*14f40*/  LDL.LU R13, [R1+0x7e4] ;  /* 0x0007e400010d7983 */ /* 0x000ea40000300800 */
[----:B---3--:R-:W-:-:S02]  /*14f50*/  IMAD.MOV.U32 R14, RZ, RZ, R10 ;  /* 0x000000ffff0e7224 */ /* 0x008fc400078e000a */
[----:B------:R-:W-:Y:S01]  /*14f60*/  IMAD.MOV.U32 R15, RZ, RZ, R11 ;  /* 0x000000ffff0f7224 */ /* 0x000fe200078e000b */
[----:B------:R-:W4:Y:S01]  /*14f70*/  LDL.LU R10, [R1+0x17f4] ;  /* 0x0017f400010a7983 */ /* 0x000f220000300800 */
[----:B------:R-:W4:Y:S02]  /*14f80*/  LDL.LU R11, [R1+0x17f0] ;  /* 0x0017f000010b7983 */ /* 0x000f240000300800 */
[----:B------:R0:W-:Y:S02]  /*14f90*/  STL.64 [R1+0x7f0], R4 ;  /* 0x0007f00401007387 */ /* 0x0001e40000100a00 */
[----:B------:R1:W-:Y:S02]  /*14fa0*/  STL.64 [R1+0x7f8], R6 ;  /* 0x0007f80601007387 */ /* 0x0003e40000100a00 */
[----:B0-----:R-:W-:Y:S01]  /*14fb0*/  IMAD.MOV.U32 R5, RZ, RZ, R26 ;  /* 0x000000ffff057224 */ /* 0x001fe200078e001a */
[----:B-1----:R-:W3:Y:S01]  /*14fc0*/  LDL.LU.64 R6, [R1+0x17e8] ;  /* 0x0017e80001067983 */ /* 0x002ee20000300a00 */
[----:B------:R-:W-:-:S02]  /*14fd0*/  IMAD.MOV.U32 R4, RZ, RZ, R27 ;  /* 0x000000ffff047224 */ /* 0x000fc400078e001b */
[----:B------:R-:W2:Y:S02]  /*14fe0*/  LDL.LU.64 R26, [R1+0x17e0] ;  /* 0x0017e000011a7983 */ /* 0x000ea40000300a00 */
[----:B------:R-:W3:Y:S01]  /*14ff0*/  LDL.LU.64 R24, [R1+0x17d8] ;  /* 0x0017d80001187983 */ /* 0x000ee20000300a00 */
[----:B--2---:R-:W-:Y:S11]  /*15000*/  HMMA.16816.F32 R12, R16, R26, R12 ;  /* 0x0000001a100c723c */ /* 0x004ff6000000180c */
[----:B------:R-:W-:Y:S11]  /*15010*/  @!UPT UIADD3 URZ, URZ, URZ, URZ ;  /* 0x0000003f3f3ff290 */ /* 0x000ff6000fffe03f */
[----:B------:R-:W-:Y:S01]  /*15020*/  @!UPT UIADD3 URZ, URZ, URZ, URZ ;  /* 0x0000003f3f3ff290 */ /* 0x000fe2000fffe03f */
[----:B------:R-:W-:Y:S01]  /*15030*/  STL.64 [R1+0x7e0], R12 ;  /* 0x0007e00c01007387 */ /* 0x000fe20000100a00 */
[----:B------:R3:W-:Y:S02]  /*15040*/  STL.64 [R1+0x7e8], R14 ;  /* 0x0007e80e01007387 */ /* 0x0007e40000100a00 */
[----:B---3--:R-:W-:Y:S02]  /*15050*/  IMAD.MOV.U32 R14, RZ, RZ, R25 ;  /* 0x000000ffff0e7224 */ /* 0x008fe400078e0019 */
[----:B------:R-:W-:-:S05]  /*15060*/  IMAD.MOV.U32 R15, RZ, RZ, R24 ;  /* 0x000000ffff0f7224 */ /* 0x000fca00078e0018 */
[----:B------:R4:W-:Y:S02]  /*15070*/  STL.64 [R1+0x17b0], R14 ;  /* 0x0017b00e01007387 */ /* 0x0009e40000100a00 */
[----:B----4-:R-:W-:Y:S02]  /*15080*/  HMMA.16816.F32 R12, R16, R10, R20 ;  /* 0x0000000a100c723c */ /* 0x010fe40000001814 */
[----:B------:R0:W-:Y:S01]  /*15090*/  STL.64 [R1+0x16c8], R26 ;  /* 0x0016c81a01007387 */ /* 0x0001e20000100a00 */
[----:B------:R-:W2:Y:S11]  /*150a0*/  LDL.LU R20, [R1+0x4b0] ;  /* 0x0004b00001147983 */ /* 0x000eb60000300800 */
[----:B------:R-:W-:Y:S09]  /*150b0*/  @!UPT UIADD3 URZ, URZ, URZ, URZ ;  /* 0x0000003f3f3ff290 */ /* 0x000ff2000fffe03f */
[----:B------:R-:W-:Y:S01]  /*150c0*/  STL.64 [R1+0x7d0], R12 ;  /* 0x0007d00c01007387 */ /* 0x000fe20000100a00 */
[----:B------:R1:W-:Y:S02]  /*150d0*/  STL.64 [R1+0x7d8], R14 ;  /* 0x0007d80e01007387 */ /* 0x0003e40000100a00 */
[----:B------:R-:W2:Y:S02]  /*150e0*/  LDL.LU R21, [R1+0x4b4] ;  /* 0x0004b40001157983 */ /* 0x000ea40000300800 */
[----:B------:R-:W2:Y:S01]  /*150f0*/  LDL.LU R22, [R1+0x4b8] ;  /* 0x0004b80001167983 */ /* 0x000ea20000300800 */
[----:B------:R-:W2:Y:S01]  /*15100*/  LDL.LU R23, [R1+0x4bc] ;  /* 0x0004bc0001177983 */ /* 0x000ea20000300800 */
[----:B------:R-:W3:Y:S02]  /*15110*/  LDL.LU R24, [R1+0x4a0] ;  /* 0x0004a00001187983 */ /* 0x000ee40000300800 */
[----:B------:R-:W3:Y:S02]  /*15120*/  LDL.LU R25, [R1+0x4a4] ;  /* 0x0004a40001197983 */ /* 0x000ee40000300800 */
[----:B0-----:R-:W3:Y:S01]  /*15130*/  LDL.LU R26, [R1+0x4a8] ;  /* 0x0004a800011a7983 */ /* 0x001ee20000300800 */
[----:B------:R-:W3:Y:S04]  /*15140*/  LDL.LU R27, [R1+0x4ac] ;  /* 0x0004ac00011b7983 */ /* 0x000ee80000300800 */
[----:B-1----:R-:W3:Y:S01]  /*15150*/  LDL.64 R14, [R1+0xc8] ;  /* 0x0000c800010e7983 */ /* 0x002ee20000100a00 */
[----:B------:R0:W-:Y:S02]  /*15160*/  STL.64 [R1+0x16c0], R10 ;  /* 0x0016c00a01007387 */ /* 0x0001e40000100a00 */
[----:B0-----:R-:W-:-:S02]  /*15170*/  IMAD.MOV.U32 R10, RZ, RZ, R9 ;  /* 0x000000ffff0a7224 */ /* 0x001fc400078e0009 */
[----:B------:R-:W-:-:S05]  /*15180*/  IMAD.MOV.U32 R11, RZ, RZ, R8 ;  /* 0x000000ffff0b7224 */ /* 0x000fca00078e0008 */
[----:B------:R0:W-:Y:S01]  /*15190*/  STL.64 [R1+0x1760], R10 ;  /* 0x0017600a01007387 */ /* 0x0001e20000100a00 */
[----:B------:R-:W4:Y:S02]  /*151a0*/  LDL.LU R8, [R1+0x460] ;  /* 0x0004600001087983 */ /* 0x000f240000300800 */
[----:B------:R-:W4:Y:S02]  /*151b0*/  LDL.LU R9, [R1+0x464] ;  /* 0x0004640001097983 */ /* 0x000f240000300800 */
[----:B0-----:R-:W-:Y:S02]  /*151c0*/  IMAD.MOV.U32 R10, RZ, RZ, R7 ;  /* 0x000000ffff0a7224 */ /* 0x001fe400078e0007 */
[----:B------:R-:W-:Y:S01]  /*151d0*/  IMAD.MOV.U32 R11, RZ, RZ, R6 ;  /* 0x000000ffff0b7224 */ /* 0x000fe200078e0006 */
[----:B------:R-:W2:Y:S01]  /*151e0*/  LDL.LU R7, [R1+0x17d4] ;  /* 0x0017d40001077983 */ /* 0x000ea20000300800 */
[----:B------:R-:W2:Y:S03]  /*151f0*/  LDL.LU R6, [R1+0x17d0] ;  /* 0x0017d00001067983 */ /* 0x000ea60000300800 */
[----:B------:R-:W-:Y:S04]  /*15200*/  STL.64 [R1+0x1778], R10 ;  /* 0x0017780a01007387 */ /* 0x000fe80000100a00 */
[----:B----4-:R0:W-:Y:S04]  /*15210*/  STL.64 [R1+0x1770], R8 ;  /* 0x0017700801007387 */ /* 0x0101e80000100a00 */
[----:B0-----:R-:W4:Y:S01]  /*15220*/  LDL.LU R8, [R1+0x470] ;  /* 0x0004700001087983 */ /* 0x001f220000300800 */
[----:B------:R-:W4:Y:S02]  /*15230*/  LDL.LU R9, [R1+0x474] ;  /* 0x0004740001097983 */ /* 0x000f240000300800 */
[----:B------:R-:W2:Y:S02]  /*15240*/  LDL.LU R10, [R1+0x478] ;  /* 0x00047800010a7983 */ /* 0x000ea40000300800 */
[----:B------:R-:W2:Y:S02]  /*15250*/  LDL.LU R11, [R1+0x47c] ;  /* 0x00047c00010b7983 */ /* 0x000ea40000300800 */
[----:B--2---:R-:W-:Y:S01]  /*15260*/  STL.64 [R1+0x1790], R10 ;  /* 0x0017900a01007387 */ /* 0x004fe20000100a00 */
[----:B----4-:R0:W-:Y:S03]  /*15270*/  STL.64 [R1+0x1788], R8 ;  /* 0x0017880801007387 */ /* 0x0101e60000100a00 */
[----:B0-----:R-:W2:Y:S01]  /*15280*/  LDL.LU R8, [R1+0x480] ;  /* 0x0004800001087983 */ /* 0x001ea20000300800 */
[----:B------:R-:W2:Y:S02]  /*15290*/  LDL.LU R9, [R1+0x484] ;  /* 0x0004840001097983 */ /* 0x000ea40000300800 */
[----:B------:R-:W-:-:S02]  /*152a0*/  IMAD.MOV.U32 R10, RZ, RZ, R6 ;  /* 0x000000ffff0a7224 */ /* 0x000fc400078e0006 */
[----:B------:R-:W-:Y:S01]  /*152b0*/  IMAD.MOV.U32 R11, RZ, RZ, R7 ;  /* 0x000000ffff0b7224 */ /* 0x000fe200078e0007 */
[----:B------:R-:W4:Y:S01]  /*152c0*/  LDL.LU R6, [R1+0x17cc] ;  /* 0x0017cc0001067983 */ /* 0x000f220000300800 */
[----:B------:R-:W4:Y:S03]  /*152d0*/  LDL.LU R7, [R1+0x17c8] ;  /* 0x0017c80001077983 */ /* 0x000f260000300800 */
[----:B------:R-:W-:Y:S04]  /*152e0*/  STL.64 [R1+0x17a8], R10 ;  /* 0x0017a80a01007387 */ /* 0x000fe80000100a00 */
[----:B--2---:R0:W-:Y:S01]  /*152f0*/  STL.64 [R1+0x17a0], R8 ;  /* 0x0017a00801007387 */ /* 0x0041e20000100a00 */
[----:B----4-:R-:W-:Y:S03]  /*15300*/  HMMA.16816.F32 R16, R16, R6, R20 ;  /* 0x000000061010723c */ /* 0x010fe60000001814 */
[----:B0-----:R-:W2:Y:S01]  /*15310*/  LDL.LU R8, [R1+0x490] ;  /* 0x0004900001087983 */ /* 0x001ea20000300800 */
[----:B------:R-:W2:Y:S02]  /*15320*/  LDL.LU R9, [R1+0x494] ;  /* 0x0004940001097983 */ /* 0x000ea40000300800 */
[----:B------:R-:W2:Y:S02]  /*15330*/  LDL.LU R10, [R1+0x498] ;  /* 0x00049800010a7983 */ /* 0x000ea40000300800 */
[----:B------:R-:W2:Y:S01]  /*15340*/  LDL.LU R11, [R1+0x49c] ;  /* 0x00049c00010b7983 */ /* 0x000ea20000300800 */
[----:B------:R-:W3:Y:S01]  /*15350*/  LDL.LU.64 R22, [R1+0x17c0] ;  /* 0x0017c00001167983 */ /* 0x000ee20000300a00 */
[----:B------:R-:W3:Y:S11]  /*15360*/  LDL.LU.64 R20, [R1+0x17b8] ;  /* 0x0017b80001147983 */ /* 0x000ef60000300a00 */
[----:B------:R-:W-:Y:S02]  /*15370*/  @!UPT UIADD3 URZ, URZ, URZ, URZ ;  /* 0x0000003f3f3ff290 */ /* 0x000fe4000fffe03f */
[----:B------:R0:W-:Y:S01]  /*15380*/  STL.64 [R1+0x4b0], R16 ;  /* 0x0004b01001007387 */ /* 0x0001e20000100a00 */
[----:B------:R1:W-:Y:S03]  /*15390*/  STL.64 [R1+0x4b8], R18 ;  /* 0x0004b81201007387 */ /* 0x0003e60000100a00 */
[----:B0-----:R-:W4:Y:S01]  /*153a0*/  LDL.LU R16, [R1+0x450] ;  /* 0x0004500001107983 */ /* 0x001f220000300800 */
[----:B------:R-:W4:Y:S02]  /*153b0*/  LDL.LU R17, [R1+0x454] ;  /* 0x0004540001117983 */ /* 0x000f240000300800 */
[----:B-1----:R-:W4:Y:S02]  /*153c0*/  LDL.LU R18, [R1+0x458] ;  /* 0x0004580001127983 */ /* 0x002f240000300800 */
[----:B------:R-:W4:Y:S01]  /*153d0*/  LDL.LU R19, [R1+0x45c] ;  /* 0x00045c0001137983 */ /* 0x000f220000300800 */
[----:B------:R-:W-:Y:S01]  /*153e0*/  STL.64 [R1+0x1720], R6 ;  /* 0x0017200601007387 */ /* 0x000fe20000100a00 */
[C---:B---3--:R-:W-:Y:S11]  /*153f0*/  HMMA.16816.F32 R24, R20.reuse, R14, R24 ;  /* 0x0000000e1418723c */ /* 0x048ff60000001818 */
[----:B------:R-:W-:Y:S11]  /*15400*/  @!UPT UIADD3 URZ, URZ, URZ, URZ ;  /* 0x0000003f3f3ff290 */ /* 0x000ff6000fffe03f */
[----:B------:R-:W-:Y:S01]  /*15410*/  @!UPT UIADD3 URZ, URZ, URZ, URZ ;  /* 0x0000003f3f3ff290 */ /* 0x000fe2000fffe03f */
[----:B------:R0:W-:Y:S01]  /*15420*/  STL.64 [R1+0x4a0], R24 ;  /* 0x0004a01801007387 */ /* 0x0001e20000100a00 */
[----:B------:R-:W-:Y:S02]  /*15430*/  STL.64 [R1+0x4a8], R26 ;  /* 0x0004a81a01007387 */ /* 0x000fe40000100a00 */
[----:B0-----:R-:W-:Y:S02]  /*15440*/  IMAD.MOV.U32 R25, RZ, RZ, R14 ;  /* 0x000000ffff197224 */ /* 0x001fe400078e000e */
[----:B------:R-:W-:Y:S02]  /*15450*/  IMAD.MOV.U32 R24, RZ, RZ, R15 ;  /* 0x000000ffff187224 */ /* 0x000fe400078e000f */
[----:B------:R-:W2:Y:S02]  /*15460*/  LDL.LU.64 R14, [R1+0x17b0] ;  /* 0x0017b000010e7983 */ /* 0x000ea40000300a00 */
[C---:B--2---:R-:W-:Y:S02]  /*15470*/  HMMA.16816.F32 R12, R20.reuse, R14, R8 ;  /* 0x0000000e140c723c */ /* 0x044fe40000001808 */
[----:B------:R-:W2:Y:S01]  /*15480*/  LDL.LU.64 R10, [R1+0x17a8] ;  /* 0x0017a800010a7983 */ /* 0x000ea20000300a00 */
[----:B------:R-:W2:Y:S11]  /*15490*/  LDL.LU.64 R8, [R1+0x17a0] ;  /* 0x0017a00001087983 */ /* 0x000eb60000300a00 */
[----:B------:R-:W-:Y:S09]  /*154a0*/  @!UPT UIADD3 URZ, URZ, URZ, URZ ;  /* 0x0000003f3f3ff290 */ /* 0x000ff2000fffe03f */
[----:B------:R-:W-:Y:S01]  /*154b0*/  STL.64 [R1+0x490], R12 ;  /* 0x0004900c01007387 */ /* 0x000fe20000100a00 */
[----:B------:R0:W-:Y:S03]  /*154c0*/  STL.64 [R1+0x498], R14 ;  /* 0x0004980e01007387 */ /* 0x0001e60000100a00 */
[----:B0-----:R-:W2:Y:S02]  /*154d0*/  LDL.LU.64 R14, [R1+0x1798] ;  /* 0x00179800010e7983 */ /* 0x001ea40000300a00 */
        /* <DEDUP_REMOVED lines=15> */
[----:B------:R-:W4:Y:S11]  /*155d0*/  LDL.LU.64 R10, [R1+0x1760] ;  /* 0x00176000010a7983 */ /* 0x000f360000300a00 */
[----:B------:R-:W-:Y:S10]  /*155e0*/  @!UPT UIADD3 URZ, URZ, URZ, URZ ;  /* 0x0000003f3f3ff290 */ /* 0x000ff4000fffe03f */
[----:B------:R0:W-:Y:S01]  /*155f0*/  STL.64 [R1+0x460], R12 ;  /* 0x0004600c01007387 */ /* 0x0001e20000100a00 */
[----:B------:R-:W-:Y:S03]  /*15600*/  STL.64 [R1+0x468], R14 ;  /* 0x0004680e01007387 */ /* 0x000fe60000100a00 */
[----:B0-----:R-:W2:Y:S01]  /*15610*/  LDL.LU.64 R12, [R1+0x1758] ;  /* 0x00175800010c7983 */ /* 0x001ea20000300a00 */
[----:B------:R-:W3:Y:S01]  /*15620*/  LDL.LU R8, [R1+0x750] ;  /* 0x0007500001087983 */ /* 0x000ee20000300800 */
[----:B----4-:R-:W-:Y:S11]  /*15630*/  HMMA.16816.F32 R16, R20, R10, R16 ;  /* 0x0000000a1410723c */ /* 0x010ff60000001810 */
[----:B------:R-:W-:Y:S11]  /*15640*/  @!UPT UIADD3 URZ, URZ, URZ, URZ ;  /* 0x0000003f3f3ff290 */ /* 0x000ff6000fffe03f */
[----:B------:R-:W-:Y:S01]  /*15650*/  @!UPT UIADD3 URZ, URZ, URZ, URZ ;  /* 0x0000003f3f3ff290 */ /* 0x000fe2000fffe03f */
[----:B------:R-:W-:Y:S01]  /*15660*/  STL.64 [R1+0x450], R16 ;  /* 0x0004501001007387 */ /* 0x000fe20000100a00 */
[----:B------:R-:W-:Y:S02]  /*15670*/  STL.64 [R1+0x458], R18 ;  /* 0x0004581201007387 */ /* 0x000fe40000100a00 */
[----:B------:R-:W3:Y:S02]  /*15680*/  LDL.LU R9, [R1+0x754] ;  /* 0x0007540001097983 */ /* 0x000ee40000300800 */
[----:B------:R-:W4:Y:S01]  /*15690*/  LDL.LU R10, [R1+0x758] ;  /* 0x00075800010a7983 */ /* 0x000f220000300800 */
[----:B------:R-:W4:Y:S01]  /*156a0*/  LDL.LU R11, [R1+0x75c] ;  /* 0x00075c00010b7983 */ /* 0x000f220000300800 */
[----:B------:R-:W-:Y:S02]  /*156b0*/  IMAD.MOV.U32 R27, RZ, RZ, R4 ;  /* 0x000000ffff1b7224 */ /* 0x000fe400078e0004 */
[----:B------:R-:W-:Y:S01]  /*156c0*/  IMAD.MOV.U32 R26, RZ, RZ, R5 ;  /* 0x000000ffff1a7224 */ /* 0x000fe200078e0005 */
[----:B------:R-:W0:Y:S04]  /*156d0*/  LDSM.16.MT88.4 R16, [R29+0x4180] ;  /* 0x004180001d10783b */ /* 0x000e280000004200 */
[----:B----4-:R-:W-:Y:S01]  /*156e0*/  STL.64 [R1+0x16d8], R10 ;  /* 0x0016d80a01007387 */ /* 0x010fe20000100a00 */
[----:B---3--:R-:W-:Y:S02]  /*156f0*/  STL.64 [R1+0x16d0], R8 ;  /* 0x0016d00801007387 */ /* 0x008fe40000100a00 */
[----:B------:R-:W3:Y:S02]  /*15700*/  LDL.LU R4, [R1+0x7a0] ;  /* 0x0007a00001047983 */ /* 0x000ee40000300800 */
[----:B------:R-:W3:Y:S01]  /*15710*/  LDL.LU R5, [R1+0x7a4] ;  /* 0x0007a40001057983 */ /* 0x000ee20000300800 */
[----:B------:R-:W4:Y:S01]  /*15720*/  LDL.LU R6, [R1+0x7a8] ;  /* 0x0007a80001067983 */ /* 0x000f220000300800 */
[----:B------:R-:W4:Y:S03]  /*15730*/  LDL.LU R7, [R1+0x7ac] ;  /* 0x0007ac0001077983 */ /* 0x000f260000300800 */
[----:B----4-:R2:W-:Y:S01]  /*15740*/  STL.64 [R1+0x1730], R6 ;  /* 0x0017300601007387 */ /* 0x0105e20000100a00 */
[----:B---3--:R-:W-:Y:S02]  /*15750*/  STL.64 [R1+0x1728], R4 ;  /* 0x0017280401007387 */ /* 0x008fe40000100a00 */
[----:B--2---:R-:W-:-:S02]  /*15760*/  IMAD.MOV.U32 R6, RZ, RZ, R13 ;  /* 0x000000ffff067224 */ /* 0x004fc400078e000d */
[----:B------:R-:W-:-:S05]  /*15770*/  IMAD.MOV.U32 R7, RZ, RZ, R12 ;  /* 0x000000ffff077224 */ /* 0x000fca00078e000c */
[----:B------:R-:W-:Y:S01]  /*15780*/  STL.64 [R1+0x1740], R6 ;  /* 0x0017400601007387 */ /* 0x000fe20000100a00 */
[----:B------:R-:W2:Y:S03]  /*15790*/  LDL.64 R14, [R1+0x48] ;  /* 0x00004800010e7983 */ /* 0x000ea60000100a00 */
[----:B--2---:R1:W-:Y:S01]  /*157a0*/  STL.64 [R1+0x1738], R14 ;  /* 0x0017380e01007387 */ /* 0x0043e20000100a00 */
[----:B------:R-:W2:Y:S02]  /*157b0*/  LDL.LU R12, [R1+0x7b0] ;  /* 0x0007b000010c7983 */ /* 0x000ea40000300800 */
[----:B------:R-:W2:Y:S01]  /*157c0*/  LDL.LU R13, [R1+0x7b4] ;  /* 0x0007b400010d7983 */ /* 0x000ea20000300800 */
[----:B-1----:R-:W3:Y:S01]  /*157d0*/  LDL.LU R14, [R1+0x7b8] ;  /* 0x0007b800010e7983 */ /* 0x002ee20000300800 */
[----:B------:R-:W3:Y:S03]  /*157e0*/  LDL.LU R15, [R1+0x7bc] ;  /* 0x0007bc00010f7983 */ /* 0x000ee60000300800 */
[----:B---3--:R-:W-:Y:S01]  /*157f0*/  STL.64 [R1+0x1750], R14 ;  /* 0x0017500e01007387 */ /* 0x008fe20000100a00 */
[----:B--2---:R1:W-:Y:S03]  /*15800*/  STL.64 [R1+0x1748], R12 ;  /* 0x0017480c01007387 */ /* 0x0043e60000100a00 */
[----:B-1----:R-:W2:Y:S01]  /*15810*/  LDL.LU R12, [R1+0x7c0] ;  /* 0x0007c000010c7983 */ /* 0x002ea20000300800 */
[----:B------:R-:W2:Y:S02]  /*15820*/  LDL.LU R13, [R1+0x7c4] ;  /* 0x0007c400010d7983 */ /* 0x000ea40000300800 */
[----:B------:R-:W2:Y:S02]  /*15830*/  LDL.LU R14, [R1+0x7c8] ;  /* 0x0007c800010e7983 */ /* 0x000ea40000300800 */
[----:B------:R-:W2:Y:S01]  /*15840*/  LDL.LU R15, [R1+0x7cc] ;  /* 0x0007cc00010f7983 */ /* 0x000ea20000300800 */
[----:B------:R-:W2:Y:S01]  /*15850*/  LDL.64 R6, [R1+0x68] ;  /* 0x0000680001067983 */ /* 0x000ea20000100a00 */
[----:B------:R1:W-:Y:S02]  /*15860*/  STL.64 [R1+0x16e0], R26 ;  /* 0x0016e01a01007387 */ /* 0x0003e40000100a00 */
[----:B------:R-:W3:Y:S02]  /*15870*/  LDL.LU R8, [R1+0x760] ;  /* 0x0007600001087983 */ /* 0x000ee40000300800 */
[----:B------:R-:W3:Y:S01]  /*15880*/  LDL.LU R9, [R1+0x764] ;  /* 0x0007640001097983 */ /* 0x000ee20000300800 */
[----:B------:R-:W4:Y:S01]  /*15890*/  LDL.LU R10, [R1+0x768] ;  /* 0x00076800010a7983 */ /* 0x000f220000300800 */
[----:B------:R-:W4:Y:S02]  /*158a0*/  LDL.LU R11, [R1+0x76c] ;  /* 0x00076c00010b7983 */ /* 0x000f240000300800 */
[----:B-1----:R-:W-:-:S02]  /*158b0*/  IMAD.MOV.U32 R26, RZ, RZ, R28 ;  /* 0x000000ffff1a7224 */ /* 0x002fc400078e001c */
[----:B------:R-:W-:Y:S01]  /*158c0*/  IMAD.MOV.U32 R27, RZ, RZ, R3 ;  /* 0x000000ffff1b7224 */ /* 0x000fe200078e0003 */
[----:B----4-:R-:W-:Y:S01]  /*158d0*/  STL.64 [R1+0x16f0], R10 ;  /* 0x0016f00a01007387 */ /* 0x010fe20000100a00 */
[----:B---3--:R-:W-:Y:S03]  /*158e0*/  STL.64 [R1+0x16e8], R8 ;  /* 0x0016e80801007387 */ /* 0x008fe60000100a00 */
[----:B------:R-:W-:Y:S02]  /*158f0*/  STL.64 [R1+0x1700], R26 ;  /* 0x0017001a01007387 */ /* 0x000fe40000100a00 */
[----:B------:R1:W-:Y:S02]  /*15900*/  STL.64 [R1+0x16f8], R24 ;  /* 0x0016f81801007387 */ /* 0x0003e40000100a00 */
[----:B-1----:R-:W3:Y:S01]  /*15910*/  LDL.LU R24, [R1+0x780] ;  /* 0x0007800001187983 */ /* 0x002ee20000300800 */
[----:B------:R-:W3:Y:S02]  /*15920*/  LDL.LU R25, [R1+0x784] ;  /* 0x0007840001197983 */ /* 0x000ee40000300800 */
[----:B------:R-:W4:Y:S02]  /*15930*/  LDL.LU R26, [R1+0x788] ;  /* 0x00078800011a7983 */ /* 0x000f240000300800 */
[----:B------:R-:W4:Y:S01]  /*15940*/  LDL.LU R27, [R1+0x78c] ;  /* 0x00078c00011b7983 */ /* 0x000f220000300800 */
[----:B--2---:R-:W-:Y:S01]  /*15950*/  HMMA.16816.F32 R12, R20, R6, R12 ;  /* 0x00000006140c723c */ /* 0x004fe2000000180c */
[----:B----4-:R-:W-:Y:S01]  /*15960*/  STL.64 [R1+0x1710], R26 ;  /* 0x0017101a01007387 */ /* 0x010fe20000100a00 */
[----:B---3--:R1:W-:Y:S03]  /*15970*/  STL.64 [R1+0x1708], R24 ;  /* 0x0017081801007387 */ /* 0x0083e60000100a00 */
[----:B-1----:R-:W2:Y:S01]  /*15980*/  LDL.LU R24, [R1+0x790] ;  /* 0x0007900001187983 */ /* 0x002ea20000300800 */
[----:B------:R-:W2:Y:S02]  /*15990*/  LDL.LU R25, [R1+0x794] ;  /* 0x0007940001197983 */ /* 0x000ea40000300800 */
[----:B------:R-:W2:Y:S02]  /*159a0*/  LDL.LU R26, [R1+0x798] ;  /* 0x00079800011a7983 */ /* 0x000ea40000300800 */
[----:B------:R-:W2:Y:S01]  /*159b0*/  LDL.LU R27, [R1+0x79c] ;  /* 0x00079c00011b7983 */ /* 0x000ea20000300800 */
[----:B------:R-:W3:Y:S01]  /*159c0*/  LDL.LU R8, [R1+0x770] ;  /* 0x0007700001087983 */ /* 0x000ee20000300800 */
[----:B------:R-:W3:Y:S02]  /*159d0*/  LDL.LU R9, [R1+0x774] ;  /* 0x0007740001097983 */ /* 0x000ee40000300800 */
[----:B------:R-:W3:Y:S02]  /*159e0*/  LDL.LU R10, [R1+0x778] ;  /* 0x00077800010a7983 */ /* 0x000ee40000300800 */
[----:B------:R-:W3:Y:S01]  /*159f0*/  LDL.LU R11, [R1+0x77c] ;  /* 0x00077c00010b7983 */ /* 0x000ee20000300800 */
[----:B0-----:R0:W-:Y:S01]  /*15a00*/  STL.64 [R1+0x15b0], R18 ;  /* 0x0015b01201007387 */ /* 0x0011e20000100a00 */
[----:B------:R-:W-:Y:S05]  /*15a10*/  STL.64 [R1+0x15a8], R16 ;  /* 0x0015a81001007387 */ /* 0x000fea0000100a00 */
[----:B------:R-:W-:Y:S02]  /*15a20*/  STL.64 [R1+0x7c0], R12 ;  /* 0x0007c00c01007387 */ /* 0x000fe40000100a00 */
[----:B------:R1:W-:Y:S02]  /*15a30*/  STL.64 [R1+0x7c8], R14 ;  /* 0x0007c80e01007387 */ /* 0x0003e40000100a00 */
[----:B0-----:R-:W-:-:S02]  /*15a40*/  IMAD.MOV.U32 R18, RZ, RZ, R2 ;  /* 0x000000ffff127224 */ /* 0x001fc400078e0002 */
[----:B------:R-:W-:Y:S02]  /*15a50*/  IMAD.MOV.U32 R19, RZ, RZ, R0 ;  /* 0x000000ffff137224 */ /* 0x000fe400078e0000 */
[----:B------:R-:W-:Y:S01]  /*15a60*/  IMAD.MOV.U32 R2, RZ, RZ, R6 ;  /* 0x000000ffff027224 */ /* 0x000fe200078e0006 */
[----:B-1----:R-:W4:Y:S01]  /*15a70*/  LDL.LU.64 R14, [R1+0x1750] ;  /* 0x00175000010e7983 */ /* 0x002f220000300a00 */
[----:B------:R-:W4:Y:S02]  /*15a80*/  LDL.LU.64 R12, [R1+0x1748] ;  /* 0x00174800010c7983 */ /* 0x000f240000300a00 */
[----:B------:R-:W-:Y:S02]  /*15a90*/  IMAD.MOV.U32 R0, RZ, RZ, R7 ;  /* 0x000000ffff007224 */ /* 0x000fe400078e0007 */
[----:B------:R-:W4:Y:S02]  /*15aa0*/  LDL.LU.64 R6, [R1+0x1740] ;  /* 0x0017400001067983 */ /* 0x000f240000300a00 */
[C---:B----4-:R-:W-:Y:S02]  /*15ab0*/  HMMA.16816.F32 R4, R20.reuse, R6, R12 ;  /* 0x000000061404723c */ /* 0x050fe4000000180c */
[----:B------:R-:W4:Y:S11]  /*15ac0*/  LDL.LU.64 R14, [R1+0x1738] ;  /* 0x00173800010e7983 */ /* 0x000f360000300a00 */
[----:B------:R-:W-:Y:S10]  /*15ad0*/  @!UPT UIADD3 URZ, URZ, URZ, URZ ;  /* 0x0000003f3f3ff290 */ /* 0x000ff4000fffe03f */
[----:B------:R-:W-:Y:S01]  /*15ae0*/  STL.64 [R1+0x7b0], R4 ;  /* 0x0007b00401007387 */ /* 0x000fe20000100a00 */
[----:B------:R0:W-:Y:S03]  /*15af0*/  STL.64 [R1+0x7b8], R6 ;  /* 0x0007b80601007387 */ /* 0x0001e60000100a00 */
[----:B0-----:R-:W2:Y:S01]  /*15b00*/  LDL.LU.64 R6, [R1+0x1730] ;  /* 0x0017300001067983 */ /* 0x001ea20000300a00 */
[----:B------:R-:W2:Y:S02]  /*15b10*/  LDL.LU.64 R4, [R1+0x1728] ;  /* 0x0017280001047983 */ /* 0x000ea40000300a00 */
[----:B----4-:R-:W-:Y:S01]  /*15b20*/  IMAD.MOV.U32 R3, RZ, RZ, R15 ;  /* 0x000000ffff037224 */ /* 0x010fe200078e000f */
[C---:B--2---:R-:W-:Y:S11]  /*15b30*/  HMMA.16816.F32 R4, R20.reuse, R14, R4 ;  /* 0x0000000e1404723c */ /* 0x044ff60000001804 */
[----:B------:R-:W-:Y:S11]  /*15b40*/  @!UPT UIADD3 URZ, URZ, URZ, URZ ;  /* 0x0000003f3f3ff290 */ /* 0x000ff6000fffe03f */
[----:B------:R-:W-:Y:S01]  /*15b50*/  @!UPT UIADD3 URZ, URZ, URZ, URZ ;  /* 0x0000003f3f3ff290 */ /* 0x000fe2000fffe03f */
[----:B------:R-:W-:Y:S01]  /*15b60*/  STL.64 [R1+0x7a0], R4 ;  /* 0x0007a00401007387 */ /* 0x000fe20000100a00 */
[----:B------:R0:W-:Y:S03]  /*15b70*/  STL.64 [R1+0x7a8], R6 ;  /* 0x0007a80601007387 */ /* 0x0001e60000100a00 */
[----:B0-----:R-:W2:Y:S01]  /*15b80*/  LDL.LU.64 R6, [R1+0x1720] ;  /* 0x0017200001067983 */ /* 0x001ea20000300a00 */
[----:B------:R-:W-:Y:S02]  /*15b90*/  IMAD.MOV.U32 R4, RZ, RZ, R14 ;  /* 0x000000ffff047224 */ /* 0x000fe400078e000e */
[----:B------:R-:W4:Y:S01]  /*15ba0*/  LDL.LU.64 R14, [R1+0x1718] ;  /* 0x00171800010e7983 */ /* 0x000f220000300a00 */
[----:B--2---:R-:W-:Y:S02]  /*15bb0*/  STL.64 [R1+0x16b8], R6 ;  /* 0x0016b80601007387 */ /* 0x004fe40000100a00 */
[----:B------:R0:W-:Y:S01]  /*15bc0*/  STL [R1+0x16b0], R4 ;  /* 0x0016b00401007387 */ /* 0x0001e20000100800 */
[C---:B----4-:R-:W-:Y:S01]  /*15bd0*/  HMMA.16816.F32 R12, R20.reuse, R14, R24 ;  /* 0x0000000e140c723c */ /* 0x050fe20000001818 */
[----:B0-----:R-:W2:Y:S01]  /*15be0*/  LDL.LU R4, [R1+0x740] ;  /* 0x0007400001047983 */ /* 0x001ea20000300800 */
[----:B------:R-:W2:Y:S02]  /*15bf0*/  LDL.LU R5, [R1+0x744] ;  /* 0x0007440001057983 */ /* 0x000ea40000300800 */
[----:B------:R-:W2:Y:S02]  /*15c00*/  LDL.LU R6, [R1+0x748] ;  /* 0x0007480001067983 */ /* 0x000ea40000300800 */
[----:B------:R-:W2:Y:S01]  /*15c10*/  LDL.LU R7, [R1+0x74c] ;  /* 0x00074c0001077983 */ /* 0x000ea20000300800 */
[----:B------:R-:W4:Y:S01]  /*15c20*/  LDL.LU.64 R26, [R1+0x1710] ;  /* 0x00171000011a7983 */ /* 0x000f220000300a00 */
[----:B------:R-:W4:Y:S11]  /*15c30*/  LDL.LU.64 R24, [R1+0x1708] ;  /* 0x0017080001187983 */ /* 0x000f360000300a00 */
[----:B------:R-:W-:Y:S04]  /*15c40*/  @!UPT UIADD3 URZ, URZ, URZ, URZ ;  /* 0x0000003f3f3ff290 */ /* 0x000fe8000fffe03f */
[----:B------:R0:W-:Y:S01]  /*15c50*/  STL.64 [R1+0x790], R12 ;  /* 0x0007900c01007387 */ /* 0x0001e20000100a00 */
[----:B------:R1:W-:Y:S03]  /*15c60*/  STL.64 [R1+0x798], R14 ;  /* 0x0007980e01007387 */ /* 0x0003e60000100a00 */
[----:B0-----:R-:W2:Y:S01]  /*15c70*/  LDL.LU R12, [R1+0x440] ;  /* 0x00044000010c7983 */ /* 0x001ea20000300800 */
[----:B------:R-:W2:Y:S02]  /*15c80*/  LDL.LU R13, [R1+0x444] ;  /* 0x00044400010d7983 */ /* 0x000ea40000300800 */
[----:B-1----:R-:W2:Y:S02]  /*15c90*/  LDL.LU R14, [R1+0x448] ;  /* 0x00044800010e7983 */ /* 0x002ea40000300800 */
[----:B------:R-:W2:Y:S01]  /*15ca0*/  LDL.LU R15, [R1+0x44c] ;  /* 0x00044c00010f7983 */ /* 0x000ea20000300800 */
[----:B----4-:R-:W-:Y:S01]  /*15cb0*/  HMMA.16816.F32 R16, R20, R18, R24 ;  /* 0x000000121410723c */ /* 0x010fe20000001818 */
[----:B------:R-:W3:Y:S01]  /*15cc0*/  LDL.LU.64 R26, [R1+0x1700] ;  /* 0x00170000011a7983 */ /* 0x000ee20000300a00 */
[----:B------:R-:W4:Y:S11]  /*15cd0*/  LDL.LU.64 R24, [R1+0x16f8] ;  /* 0x0016f80001187983 */ /* 0x000f360000300a00 */
[----:B------:R-:W-:Y:S10]  /*15ce0*/  @!UPT UIADD3 URZ, URZ, URZ, URZ ;  /* 0x0000003f3f3ff290 */ /* 0x000ff4000fffe03f */
[----:B------:R0:W-:Y:S01]  /*15cf0*/  STL.64 [R1+0x780], R16 ;  /* 0x0007801001007387 */ /* 0x0001e20000100a00 */
[----:B------:R1:W-:Y:S03]  /*15d00*/  STL.64 [R1+0x788], R18 ;  /* 0x0007881201007387 */ /* 0x0003e60000100a00 */
[----:B0-----:R-:W2:Y:S01]  /*15d10*/  LDL.LU R16, [R1+0x410] ;  /* 0x0004100001107983 */ /* 0x001ea20000300800 */
[----:B------:R-:W2:Y:S02]  /*15d20*/  LDL.LU R17, [R1+0x414] ;  /* 0x0004140001117983 */ /* 0x000ea40000300800 */
[----:B-1----:R-:W2:Y:S02]  /*15d30*/  LDL.LU R18, [R1+0x418] ;  /* 0x0004180001127983 */ /* 0x002ea40000300800 */
[----:B------:R-:W2:Y:S02]  /*15d40*/  LDL.LU R19, [R1+0x41c] ;  /* 0x00041c0001137983 */ /* 0x000ea40000300800 */
[----:B--2---:R0:W-:Y:S01]  /*15d50*/  STL.64 [R1+0x1688], R18 ;  /* 0x0016881201007387 */ /* 0x0041e20000100a00 */
[----:B------:R-:W-:Y:S03]  /*15d60*/  STL.64 [R1+0x1680], R16 ;  /* 0x0016801001007387 */ /* 0x000fe60000100a00 */
[----:B0-----:R-:W2:Y:S04]  /*15d70*/  LDL.64 R18, [R1+0xb8] ;  /* 0x0000b80001127983 */ /* 0x001ea80000100a00 */
[----:B--2---:R4:W-:Y:S02]  /*15d80*/  STL.64 [R1+0x1690], R18 ;  /* 0x0016901201007387 */ /* 0x0049e40000100a00 */
[----:B----4-:R-:W-:-:S02]  /*15d90*/  IMAD.MOV.U32 R18, RZ, RZ, R25 ;  /* 0x000000ffff127224 */ /* 0x010fc400078e0019 */
[----:B------:R-:W-:Y:S02]  /*15da0*/  IMAD.MOV.U32 R19, RZ, RZ, R24 ;  /* 0x000000ffff137224 */ /* 0x000fe400078e0018 */
[C---:B---3--:R-:W-:Y:S01]  /*15db0*/  HMMA.16816.F32 R24, R20.reuse, R26, R8 ;  /* 0x0000001a1418723c */ /* 0x048fe20000001808 */
[----:B------:R-:W2:Y:S01]  /*15dc0*/  LDL.LU.64 R10, [R1+0x16f0] ;  /* 0x0016f000010a7983 */ /* 0x000ea20000300a00 */
[----:B------:R-:W2:Y:S11]  /*15dd0*/  LDL.LU.64 R8, [R1+0x16e8] ;  /* 0x0016e80001087983 */ /* 0x000eb60000300a00 */
[----:B------:R-:W-:Y:S10]  /*15de0*/  @!UPT UIADD3 URZ, URZ, URZ, URZ ;  /* 0x0000003f3f3ff290 */ /* 0x000ff4000fffe03f */
        /* <DEDUP_REMOVED lines=10> */
[C---:B--2---:R-:W-:Y:S11]  /*15e90*/  HMMA.16816.F32 R8, R20.reuse, R26, R8 ;  /* 0x0000001a1408723c */ /* 0x044ff60000001808 */
[----:B------:R-:W-:Y:S11]  /*15ea0*/  @!UPT UIADD3 URZ, URZ, URZ, URZ ;  /* 0x0000003f3f3ff290 */ /* 0x000ff6000fffe03f */
[----:B------:R-:W-:Y:S01]  /*15eb0*/  @!UPT UIADD3 URZ, URZ, URZ, URZ ;  /* 0x0000003f3f3ff290 */ /* 0x000fe2000fffe03f */
[----:B------:R-:W-:Y:S01]  /*15ec0*/  STL.64 [R1+0x750], R8 ;  /* 0x0007500801007387 */ /* 0x000fe20000100a00 */
[----:B------:R0:W-:Y:S03]  /*15ed0*/  STL.64 [R1+0x758], R10 ;  /* 0x0007580a01007387 */ /* 0x0001e60000100a00 */
[----:B0-----:R-:W2:Y:S01]  /*15ee0*/  LDL.LU.64 R10, [R1+0x16c0] ;  /* 0x0016c000010a7983 */ /* 0x001ea20000300a00 */
[----:B------:R0:W-:Y:S03]  /*15ef0*/  STL.64 [R1+0x1618], R26 ;  /* 0x0016181a01007387 */ /* 0x0001e60000100a00 */
[----:B0-----:R-:W3:Y:S04]  /*15f00*/  LDL.64 R26, [R1+0x88] ;  /* 0x00008800011a7983 */ /* 0x001ee80000100a00 */
[----:B---3--:R0:W-:Y:S04]  /*15f10*/  STL.64 [R1+0x1668], R26 ;  /* 0x0016681a01007387 */ /* 0x0081e80000100a00 */
[----:B0-----:R-:W3:Y:S01]  /*15f20*/  LDL.64 R26, [R1+0x98] ;  /* 0x00009800011a7983 */ /* 0x001ee20000100a00 */
[C---:B--2---:R-:W-:Y:S03]  /*15f30*/  HMMA.16816.F32 R4, R20.reuse, R10, R4 ;  /* 0x0000000a1404723c */ /* 0x044fe60000001804 */
[----:B---3--:R0:W-:Y:S01]  /*15f40*/  STL.64 [R1+0x1698], R26 ;  /* 0x0016981a01007387 */ /* 0x0081e20000100a00 */
[----:B------:R-:W2:Y:S02]  /*15f50*/  LDL.LU R24, [R1+0x430] ;  /* 0x0004300001187983 */ /* 0x000ea40000300800 */
[----:B------:R-:W2:Y:S01]  /*15f60*/  LDL.LU R25, [R1+0x434] ;  /* 0x0004340001197983 */ /* 0x000ea20000300800 */
[----:B0-----:R-:W2:Y:S01]  /*15f70*/  LDL.LU R26, [R1+0x438] ;  /* 0x00043800011a7983 */ /* 0x001ea20000300800 */
[----:B------:R-:W2:Y:S11]  /*15f80*/  LDL.LU R27, [R1+0x43c] ;  /* 0x00043c00011b7983 */ /* 0x000eb60000300800 */
[----:B------:R-:W-:Y:S04]  /*15f90*/  @!UPT UIADD3 URZ, URZ, URZ, URZ ;  /* 0x0000003f3f3ff290 */ /* 0x000fe8000fffe03f */
[----:B------:R-:W-:Y:S02]  /*15fa0*/  STL.64 [R1+0x740], R4 ;  /* 0x0007400401007387 */ /* 0x000fe40000100a00 */
[----:B------:R0:W-:Y:S02]  /*15fb0*/  STL.64 [R1+0x748], R6 ;  /* 0x0007480601007387 */ /* 0x0001e40000100a00 */
[----:B0-----:R-:W3:Y:S01]  /*15fc0*/  LDL.LU.64 R6, [R1+0x16b8] ;  /* 0x0016b80001067983 */ /* 0x001ee20000300a00 */
[----:B------:R-:W4:Y:S02]  /*15fd0*/  LDL.LU R4, [R1+0x16b0] ;  /* 0x0016b00001047983 */ /* 0x000f240000300800 */
[----:B------:R0:W-:Y:S02]  /*15fe0*/  STL [R1+0x15cc], R10 ;  /* 0x0015cc0a01007387 */ /* 0x0001e40000100800 */
[----:B------:R1:W-:Y:S01]  /*15ff0*/  STL [R1+0x15c8], R11 ;  /* 0x0015c80b01007387 */ /* 0x0003e20000100800 */
[----:B------:R-:W2:Y:S01]  /*16000*/  LDL.LU R8, [R1+0x420] ;  /* 0x0004200001087983 */ /* 0x000ea20000300800 */
[----:B------:R-:W2:Y:S03]  /*16010*/  LDL.LU R9, [R1+0x424] ;  /* 0x0004240001097983 */ /* 0x000ea60000300800 */
[----:B0-----:R-:W2:Y:S01]  /*16020*/  LDL.LU R10, [R1+0x428] ;  /* 0x00042800010a7983 */ /* 0x001ea20000300800 */
[----:B-1----:R-:W2:Y:S01]  /*16030*/  LDL.LU R11, [R1+0x42c] ;  /* 0x00042c00010b7983 */ /* 0x002ea20000300800 */
[----:B---3--:R-:W-:Y:S02]  /*16040*/  HMMA.16816.F32 R20, R20, R6, R12 ;  /* 0x000000061414723c */ /* 0x008fe4000000180c */
[----:B------:R-:W2:Y:S01]  /*16050*/  LDL.LU.64 R14, [R1+0x16a8] ;  /* 0x0016a800010e7983 */ /* 0x000ea20000300a00 */
[----:B------:R-:W2:Y:S11]  /*16060*/  LDL.LU.64 R12, [R1+0x16a0] ;  /* 0x0016a000010c7983 */ /* 0x000eb60000300a00 */
[----:B------:R-:W-:Y:S09]  /*16070*/  @!UPT UIADD3 URZ, URZ, URZ, URZ ;  /* 0x0000003f3f3ff290 */ /* 0x000ff2000fffe03f */
[----:B------:R-:W-:Y:S01]  /*16080*/  STL.64 [R1+0x440], R20 ;  /* 0x0004401401007387 */ /* 0x000fe20000100a00 */
[----:B------:R0:W-:Y:S03]  /*16090*/  STL.64 [R1+0x448], R22 ;  /* 0x0004481601007387 */ /* 0x0001e60000100a00 */
[----:B0-----:R-:W3:Y:S01]  /*160a0*/  LDL.64 R22, [R1+0xa8] ;  /* 0x0000a80001167983 */ /* 0x001ee20000100a00 */
[C---:B--2---:R-:W-:Y:S03]  /*160b0*/  HMMA.16816.F32 R16, R12.reuse, R18, R24 ;  /* 0x000000120c10723c */ /* 0x044fe60000001818 */
[----:B------:R-:W2:Y:S11]  /*160c0*/  LDL.LU.64 R26, [R1+0x1698] ;  /* 0x00169800011a7983 */ /* 0x000eb60000300a00 */
[----:B------:R-:W-:Y:S09]  /*160d0*/  @!UPT UIADD3 URZ, URZ, URZ, URZ ;  /* 0x0000003f3f3ff290 */ /* 0x000ff2000fffe03f */
[----:B------:R-:W-:Y:S01]  /*160e0*/  STL.64 [R1+0x430], R16 ;  /* 0x0004301001007387 */ /* 0x000fe20000100a00 */
[----:B------:R0:W-:Y:S03]  /*160f0*/  STL.64 [R1+0x438], R18 ;  /* 0x0004381201007387 */ /* 0x0001e60000100a00 */
[----:B0-----:R-:W2:Y:S02]  /*16100*/  LDL.LU.64 R18, [R1+0x1690] ;  /* 0x0016900001127983 */ /* 0x001ea40000300a00 */
[C---:B--2---:R-:W-:Y:S01]  /*16110*/  HMMA.16816.F32 R8, R12.reuse, R18, R8 ;  /* 0x000000120c08723c */ /* 0x044fe20000001808 */
[----:B------:R-:W-:Y:S11]  /*16120*/  IMAD.MOV.U32 R5, RZ, RZ, R19 ;  /* 0x000000ffff057224 */ /* 0x000ff600078e0013 */
[----:B------:R-:W-:Y:S11]  /*16130*/  @!UPT UIADD3 URZ, URZ, URZ, URZ ;  /* 0x0000003f3f3ff290 */ /* 0x000ff6000fffe03f */
[----:B------:R0:W-:Y:S01]  /*16140*/  STL.64 [R1+0x420], R8 ;  /* 0x0004200801007387 */ /* 0x0001e20000100a00 */
[----:B------:R-:W-:Y:S02]  /*16150*/  STL.64 [R1+0x428], R10 ;  /* 0x0004280a01007387 */ /* 0x000fe40000100a00 */
[----:B0-----:R-:W-:Y:S02]  /*16160*/  IMAD.MOV.U32 R8, RZ, RZ, R18 ;  /* 0x000000ffff087224 */ /* 0x001fe400078e0012 */
[----:B------:R-:W3:Y:S01]  /*16170*/  LDL.LU.64 R18, [R1+0x1688] ;  /* 0x0016880001127983 */ /* 0x000ee20000300a00 */
[----:B------:R-:W3:Y:S02]  /*16180*/  LDL.LU.64 R16, [R1+0x1680] ;  /* 0x0016800001107983 */ /* 0x000ee40000300a00 */
[----:B------:R-:W-:Y:S02]  /*16190*/  STL [R1+0x15d4], R5 ;  /* 0x0015d40501007387 */ /* 0x000fe40000100800 */
[----:B------:R-:W-:Y:S01]  /*161a0*/  STL.64 [R1+0x1640], R6 ;  /* 0x0016400601007387 */ /* 0x000fe20000100a00 */
[----:B----4-:R0:W-:Y:S04]  /*161b0*/  STL [R1+0x1660], R4 ;  /* 0x0016600401007387 */ /* 0x0101e80000100800 */
[----:B0-----:R-:W2:Y:S01]  /*161c0*/  LDL.LU R4, [R1+0x3f0] ;  /* 0x0003f00001047983 */ /* 0x001ea20000300800 */
[----:B------:R-:W2:Y:S02]  /*161d0*/  LDL.LU R5, [R1+0x3f4] ;  /* 0x0003f40001057983 */ /* 0x000ea40000300800 */
[----:B------:R-:W4:Y:S02]  /*161e0*/  LDL.LU R6, [R1+0x3f8] ;  /* 0x0003f80001067983 */ /* 0x000f240000300800 */
[----:B------:R-:W4:Y:S02]  /*161f0*/  LDL.LU R7, [R1+0x3fc] ;  /* 0x0003fc0001077983 */ /* 0x000f240000300800 */
[----:B----4-:R-:W-:Y:S01]  /*16200*/  STL.64 [R1+0x1678], R6 ;  /* 0x0016780601007387 */ /* 0x010fe20000100a00 */
[----:B--2---:R0:W-:Y:S03]  /*16210*/  STL.64 [R1+0x1670], R4 ;  /* 0x0016700401007387 */ /* 0x0041e60000100a00 */
[----:B0-----:R-:W2:Y:S01]  /*16220*/  LDL.LU R4, [R1+0x400] ;  /* 0x0004000001047983 */ /* 0x001ea20000300800 */
[----:B------:R-:W2:Y:S02]  /*16230*/  LDL.LU R5, [R1+0x404] ;  /* 0x0004040001057983 */ /* 0x000ea40000300800 */
[----:B------:R-:W2:Y:S02]  /*16240*/  LDL.LU R6, [R1+0x408] ;  /* 0x0004080001067983 */ /* 0x000ea40000300800 */
[----:B------:R-:W2:Y:S01]  /*16250*/  LDL.LU R7, [R1+0x40c] ;  /* 0x00040c0001077983 */ /* 0x000ea20000300800 */
[----:B------:R3:W-:Y:S02]  /*16260*/  STL [R1+0x15d0], R8 ;  /* 0x0015d00801007387 */ /* 0x0007e40000100800 */
[----:B---3--:R-:W-:Y:S07]  /*16270*/  HMMA.16816.F32 R8, R12, R22, R16 ;  /* 0x000000160c08723c */ /* 0x008fee0000001810 */
[----:B------:R-:W-:-:S02]  /*16280*/  IMAD.MOV.U32 R16, RZ, RZ, R22 ;  /* 0x000000ffff107224 */ /* 0x000fc400078e0016 */
[----:B------:R-:W-:Y:S02]  /*16290*/  IMAD.MOV.U32 R18, RZ, RZ, R26 ;  /* 0x000000ffff127224 */ /* 0x000fe400078e001a */
[----:B------:R-:W-:Y:S11]  /*162a0*/  IMAD.MOV.U32 R17, RZ, RZ, R27 ;  /* 0x000000ffff117224 */ /* 0x000ff600078e001b */
[----:B------:R-:W-:Y:S01]  /*162b0*/  @!UPT UIADD3 URZ, URZ, URZ, URZ ;  /* 0x0000003f3f3ff290 */ /* 0x000fe2000fffe03f */
[----:B------:R0:W-:Y:S01]  /*162c0*/  STL.64 [R1+0x410], R8 ;  /* 0x0004100801007387 */ /* 0x0001e20000100a00 */
[----:B------:R-:W-:Y:S02]  /*162d0*/  STL.64 [R1+0x418], R10 ;  /* 0x0004180a01007387 */ /* 0x000fe40000100a00 */
[----:B0-----:R-:W-:Y:S02]  /*162e0*/  IMAD.MOV.U32 R9, RZ, RZ, R23 ;  /* 0x000000ffff097224 */ /* 0x001fe400078e0017 */
[----:B------:R-:W3:Y:S01]  /*162f0*/  LDL.64 R22, [R1+0x78] ;  /* 0x0000780001167983 */ /* 0x000ee20000100a00 */
[C---:B--2---:R-:W-:Y:S11]  /*16300*/  HMMA.16816.F32 R4, R12.reuse, R26, R4 ;  /* 0x0000001a0c04723c */ /* 0x044ff60000001804 */
[----:B------:R-:W-:Y:S11]  /*16310*/  @!UPT UIADD3 URZ, URZ, URZ, URZ ;  /* 0x0000003f3f3ff290 */ /* 0x000ff6000fffe03f */
[----:B------:R-:W-:Y:S01]  /*16320*/  @!UPT UIADD3 URZ, URZ, URZ, URZ ;  /* 0x0000003f3f3ff290 */ /* 0x000fe2000fffe03f */
[----:B------:R-:W-:Y:S01]  /*16330*/  STL.64 [R1+0x400], R4 ;  /* 0x0004000401007387 */ /* 0x000fe20000100a00 */
[----:B------:R0:W-:Y:S03]  /*16340*/  STL.64 [R1+0x408], R6 ;  /* 0x0004080601007387 */ /* 0x0001e60000100a00 */
[----:B0-----:R-:W2:Y:S01]  /*16350*/  LDL.LU.64 R6, [R1+0x1678] ;  /* 0x0016780001067983 */ /* 0x001ea20000300a00 */
[----:B------:R-:W2:Y:S02]  /*16360*/  LDL.LU.64 R4, [R1+0x1670] ;  /* 0x0016700001047983 */ /* 0x000ea40000300a00 */
[----:B------:R-:W2:Y:S02]  /*16370*/  LDL.LU.64 R26, [R1+0x1668] ;  /* 0x00166800011a7983 */ /* 0x000ea40000300a00 */
[----:B--2---:R-:W-:Y:S01]  /*16380*/  HMMA.16816.F32 R4, R12, R26, R4 ;  /* 0x0000001a0c04723c */ /* 0x004fe20000001804 */
[----:B------:R-:W-:-:S02]  /*16390*/  IMAD.MOV.U32 R28, RZ, RZ, R26 ;  /* 0x000000ffff1c7224 */ /* 0x000fc400078e001a */
[----:B------:R-:W-:Y:S11]  /*163a0*/  IMAD.MOV.U32 R19, RZ, RZ, R27 ;  /* 0x000000ffff137224 */ /* 0x000ff600078e001b */
[----:B------:R-:W-:Y:S09]  /*163b0*/  @!UPT UIADD3 URZ, URZ, URZ, URZ ;  /* 0x0000003f3f3ff290 */ /* 0x000ff2000fffe03f */
[----:B------:R0:W-:Y:S01]  /*163c0*/  STL.64 [R1+0x3f0], R4 ;  /* 0x0003f00401007387 */ /* 0x0001e20000100a00 */
[----:B------:R-:W-:Y:S03]  /*163d0*/  STL.64 [R1+0x3f8], R6 ;  /* 0x0003f80601007387 */ /* 0x000fe60000100a00 */
[----:B0-----:R-:W2:Y:S01]  /*163e0*/  LDL.LU R4, [R1+0x1660] ;  /* 0x0016600001047983 */ /* 0x001ea20000300800 */
[----:B------:R-:W4:Y:S02]  /*163f0*/  LDL.LU R24, [R1+0x700] ;  /* 0x0007000001187983 */ /* 0x000f240000300800 */
[----:B------:R-:W4:Y:S02]  /*16400*/  LDL.LU R25, [R1+0x704] ;  /* 0x0007040001197983 */ /* 0x000f240000300800 */
[----:B------:R-:W2:Y:S01]  /*16410*/  LDL.LU R26, [R1+0x708] ;  /* 0x00070800011a7983 */ /* 0x000ea20000300800 */
[----:B------:R-:W2:Y:S04]  /*16420*/  LDL.LU R27, [R1+0x70c] ;  /* 0x00070c00011b7983 */ /* 0x000ea80000300800 */
[----:B--2---:R0:W-:Y:S01]  /*16430*/  STL.64 [R1+0x1628], R26 ;  /* 0x0016281a01007387 */ /* 0x0041e20000100a00 */
[----:B----4-:R-:W-:Y:S02]  /*16440*/  STL.64 [R1+0x1620], R24 ;  /* 0x0016201801007387 */ /* 0x010fe40000100a00 */
[----:B0-----:R-:W-:-:S02]  /*16450*/  IMAD.MOV.U32 R26, RZ, RZ, R4 ;  /* 0x000000ffff1a7224 */ /* 0x001fc400078e0004 */
[----:B------:R-:W2:Y:S01]  /*16460*/  LDL.LU R4, [R1+0x720] ;  /* 0x0007200001047983 */ /* 0x000ea20000300800 */
[----:B------:R-:W2:Y:S02]  /*16470*/  LDL.LU R5, [R1+0x724] ;  /* 0x0007240001057983 */ /* 0x000ea40000300800 */
[----:B------:R-:W4:Y:S02]  /*16480*/  LDL.LU R6, [R1+0x728] ;  /* 0x0007280001067983 */ /* 0x000f240000300800 */
[----:B------:R-:W4:Y:S02]  /*16490*/  LDL.LU R7, [R1+0x72c] ;  /* 0x00072c0001077983 */ /* 0x000f240000300800 */
[----:B------:R-:W-:Y:S01]  /*164a0*/  IMAD.MOV.U32 R27, RZ, RZ, R3 ;  /* 0x000000ffff1b7224 */ /* 0x000fe200078e0003 */
[----:B----4-:R-:W-:Y:S01]  /*164b0*/  STL.64 [R1+0x1650], R6 ;  /* 0x0016500601007387 */ /* 0x010fe20000100a00 */
[----:B--2---:R-:W-:Y:S03]  /*164c0*/  STL.64 [R1+0x1648], R4 ;  /* 0x0016480401007387 */ /* 0x004fe60000100a00 */
[----:B------:R0:W-:Y:S02]  /*164d0*/  STL.64 [R1+0x1638], R26 ;  /* 0x0016381a01007387 */ /* 0x0001e40000100a00 */
[----:B0-----:R-:W2:Y:S04]  /*164e0*/  LDL.64 R26, [R1+0x58] ;  /* 0x00005800011a7983 */ /* 0x001ea80000100a00 */
[----:B--2---:R0:W-:Y:S01]  /*164f0*/  STL.64 [R1+0x1658], R26 ;  /* 0x0016581a01007387 */ /* 0x0041e20000100a00 */
[----:B------:R-:W2:Y:S02]  /*16500*/  LDL.LU R24, [R1+0x730] ;  /* 0x0007300001187983 */ /* 0x000ea40000300800 */
[----:B------:R-:W2:Y:S01]  /*16510*/  LDL.LU R25, [R1+0x734] ;  /* 0x0007340001197983 */ /* 0x000ea20000300800 */
[----:B0-----:R-:W2:Y:S01]  /*16520*/  LDL.LU R26, [R1+0x738] ;  /* 0x00073800011a7983 */ /* 0x001ea20000300800 */
[----:B------:R-:W2:Y:S02]  /*16530*/  LDL.LU R27, [R1+0x73c] ;  /* 0x00073c00011b7983 */ /* 0x000ea40000300800 */
[----:B------:R-:W-:Y:S02]  /*16540*/  STL.64 [R1+0x15e0], R18 ;  /* 0x0015e01201007387 */ /* 0x000fe40000100a00 */
[----:B------:R0:W-:Y:S02]  /*16550*/  STL.64 [R1+0x15d8], R16 ;  /* 0x0015d81001007387 */ /* 0x0001e40000100a00 */
[----:B0-----:R-:W3:Y:S01]  /*16560*/  LDL.LU R16, [R1+0x3e0] ;  /* 0x0003e00001107983 */ /* 0x001ee20000300800 */
[----:B------:R-:W3:Y:S02]  /*16570*/  LDL.LU R17, [R1+0x3e4] ;  /* 0x0003e40001117983 */ /* 0x000ee40000300800 */
[----:B------:R-:W3:Y:S02]  /*16580*/  LDL.LU R18, [R1+0x3e8] ;  /* 0x0003e80001127983 */ /* 0x000ee40000300800 */
[----:B------:R-:W3:Y:S02]  /*16590*/  LDL.LU R19, [R1+0x3ec] ;  /* 0x0003ec0001137983 */ /* 0x000ee40000300800 */
[----:B---3--:R-:W-:Y:S11]  /*165a0*/  HMMA.16816.F32 R16, R12, R22, R16 ;  /* 0x000000160c10723c */ /* 0x008ff60000001810 */
[----:B------:R-:W-:Y:S11]  /*165b0*/  @!UPT UIADD3 URZ, URZ, URZ, URZ ;  /* 0x0000003f3f3ff290 */ /* 0x000ff6000fffe03f */
[----:B------:R-:W-:Y:S01]  /*165c0*/  @!UPT UIADD3 URZ, URZ, URZ, URZ ;  /* 0x0000003f3f3ff290 */ /* 0x000fe2000fffe03f */
[----:B------:R0:W-:Y:S01]  /*165d0*/  STL.64 [R1+0x3e0], R16 ;  /* 0x0003e01001007387 */ /* 0x0001e20000100a00 */
[----:B------:R1:W-:Y:S03]  /*165e0*/  STL.64 [R1+0x3e8], R18 ;  /* 0x0003e81201007387 */ /* 0x0003e60000100a00 */
[----:B0-----:R-:W3:Y:S01]  /*165f0*/  LDL.LU R16, [R1+0x6d0] ;  /* 0x0006d00001107983 */ /* 0x001ee20000300800 */
[----:B------:R-:W3:Y:S02]  /*16600*/  LDL.LU R17, [R1+0x6d4] ;  /* 0x0006d40001117983 */ /* 0x000ee40000300800 */
[----:B-1----:R-:W4:Y:S02]  /*16610*/  LDL.LU R18, [R1+0x6d8] ;  /* 0x0006d80001127983 */ /* 0x002f240000300800 */
[----:B------:R-:W4:Y:S02]  /*16620*/  LDL.LU R19, [R1+0x6dc] ;  /* 0x0006dc0001137983 */ /* 0x000f240000300800 */
[----:B----4-:R-:W-:Y:S01]  /*16630*/  STL.64 [R1+0x15f0], R18 ;  /* 0x0015f01201007387 */ /* 0x010fe20000100a00 */
[----:B---3--:R0:W-:Y:S03]  /*16640*/  STL.64 [R1+0x15e8], R16 ;  /* 0x0015e81001007387 */ /* 0x0081e60000100a00 */
[----:B0-----:R-:W3:Y:S01]  /*16650*/  LDL.LU R16, [R1+0x6e0] ;  /* 0x0006e00001107983 */ /* 0x001ee20000300800 */
        /* <DEDUP_REMOVED lines=8> */
[----:B------:R-:W4:Y:S02]  /*166e0*/  LDL.LU R19, [R1+0x6fc] ;  /* 0x0006fc0001137983 */ /* 0x000f240000300800 */
[----:B------:R-:W-:-:S02]  /*166f0*/  IMAD.MOV.U32 R10, RZ, RZ, R22 ;  /* 0x000000ffff0a7224 */ /* 0x000fc400078e0016 */
[----:B------:R-:W-:Y:S02]  /*16700*/  IMAD.MOV.U32 R11, RZ, RZ, R23 ;  /* 0x000000ffff0b7224 */ /* 0x000fe400078e0017 */
[----:B------:R-:W0:Y:S01]  /*16710*/  LDSM.16.MT88.4 R20, [R29+0x4200] ;  /* 0x004200001d14783b */ /* 0x000e220000004200 */
[----:B------:R-:W-:Y:S02]  /*16720*/  IMAD.MOV.U32 R6, RZ, RZ, R2 ;  /* 0x000000ffff067224 */ /* 0x000fe400078e0002 */
[----:B------:R-:W-:Y:S01]  /*16730*/  IMAD.MOV.U32 R7, RZ, RZ, R0 ;  /* 0x000000ffff077224 */ /* 0x000fe200078e0000 */
[----:B----4-:R1:W-:Y:S01]  /*16740*/  STL.64 [R1+0x1610], R18 ;  /* 0x0016101201007387 */ /* 0x0103e20000100a00 */
[----:B---3--:R3:W-:Y:S03]  /*16750*/  STL.64 [R1+0x1608], R16 ;  /* 0x0016081001007387 */ /* 0x0087e60000100a00 */
[----:B-1----:R-:W4:Y:S02]  /*16760*/  LDL.64 R18, [R1+0x38] ;  /* 0x0000380001127983 */ /* 0x002f240000100a00 */
[C---:B--2---:R-:W-:Y:S02]  /*16770*/  HMMA.16816.F32 R4, R12.reuse, R6, R24 ;  /* 0x000000060c04723c */ /* 0x044fe40000001818 */
[----:B----4-:R1:W-:Y:S01]  /*16780*/  STL.64 [R1+0x1630], R18 ;  /* 0x0016301201007387 */ /* 0x0103e20000100a00 */
[----:B---3--:R-:W2:Y:S02]  /*16790*/  LDL.LU R16, [R1+0x710] ;  /* 0x0007100001107983 */ /* 0x008ea40000300800 */
[----:B------:R-:W2:Y:S01]  /*167a0*/  LDL.LU R17, [R1+0x714] ;  /* 0x0007140001117983 */ /* 0x000ea20000300800 */
[----:B-1----:R-:W2:Y:S01]  /*167b0*/  LDL.LU R18, [R1+0x718] ;  /* 0x0007180001127983 */ /* 0x002ea20000300800 */
[----:B------:R-:W2:Y:S02]  /*167c0*/  LDL.LU R19, [R1+0x71c] ;  /* 0x00071c0001137983 */ /* 0x000ea40000300800 */
[----:B0-----:R0:W-:Y:S02]  /*167d0*/  STL.64 [R1+0x1468], R22 ;  /* 0x0014681601007387 */ /* 0x0011e40000100a00 */
[----:B------:R-:W-:Y:S01]  /*167e0*/  STL.64 [R1+0x1460], R20 ;  /* 0x0014601401007387 */ /* 0x000fe20000100a00 */
[----:B0-----:R-:W3:Y:S01]  /*167f0*/  LDL.64 R22, [R1+0x28] ;  /* 0x0000280001167983 */ /* 0x001ee20000100a00 */
[----:B------:R-:W4:Y:S10]  /*16800*/  LDL.LU.64 R26, [R1+0x1658] ;  /* 0x00165800011a7983 */ /* 0x000f340000300a00 */
[----:B------:R-:W-:Y:S02]  /*16810*/  STL.64 [R1+0x730], R4 ;  /* 0x0007300401007387 */ /* 0x000fe40000100a00 */
[----:B------:R0:W-:Y:S02]  /*16820*/  STL.64 [R1+0x738], R6 ;  /* 0x0007380601007387 */ /* 0x0001e40000100a00 */
[----:B0-----:R-:W4:Y:S01]  /*16830*/  LDL.LU.64 R6, [R1+0x1650] ;  /* 0x0016500001067983 */ /* 0x001f220000300a00 */
[----:B------:R-:W4:Y:S02]  /*16840*/  LDL.LU.64 R4, [R1+0x1648] ;  /* 0x0016480001047983 */ /* 0x000f240000300a00 */
[C---:B----4-:R-:W-:Y:S01]  /*16850*/  HMMA.16816.F32 R4, R12.reuse, R26, R4 ;  /* 0x0000001a0c04723c */ /* 0x050fe20000001804 */
[----:B------:R-:W-:Y:S11]  /*16860*/  IMAD.MOV.U32 R8, RZ, RZ, R27 ;  /* 0x000000ffff087224 */ /* 0x000ff600078e001b */
[----:B------:R-:W-:Y:S11]  /*16870*/  @!UPT UIADD3 URZ, URZ, URZ, URZ ;  /* 0x0000003f3f3ff290 */ /* 0x000ff6000fffe03f */
[----:B------:R0:W-:Y:S01]  /*16880*/  STL.64 [R1+0x720], R4 ;  /* 0x0007200401007387 */ /* 0x0001e20000100a00 */
[----:B------:R1:W-:Y:S02]  /*16890*/  STL.64 [R1+0x728], R6 ;  /* 0x0007280601007387 */ /* 0x0003e40000100a00 */
[----:B0-----:R-:W-:Y:S01]  /*168a0*/  IMAD.MOV.U32 R5, RZ, RZ, R26 ;  /* 0x000000ffff057224 */ /* 0x001fe200078e001a */
[----:B-1----:R-:W4:Y:S01]  /*168b0*/  LDL.LU.64 R6, [R1+0x1640] ;  /* 0x0016400001067983 */ /* 0x002f220000300a00 */
[----:B------:R-:W2:Y:S02]  /*168c0*/  LDL.LU.64 R26, [R1+0x1638] ;  /* 0x00163800011a7983 */ /* 0x000ea40000300a00 */
[C---:B--2---:R-:W-:Y:S01]  /*168d0*/  HMMA.16816.F32 R24, R12.reuse, R26, R16 ;  /* 0x0000001a0c18723c */ /* 0x044fe20000001810 */
[----:B------:R-:W2:Y:S11]  /*168e0*/  LDL.LU.64 R18, [R1+0x1630] ;  /* 0x0016300001127983 */ /* 0x000eb60000300a00 */
[----:B------:R-:W-:Y:S11]  /*168f0*/  @!UPT UIADD3 URZ, URZ, URZ, URZ ;  /* 0x0000003f3f3ff290 */ /* 0x000ff6000fffe03f */
[----:B------:R-:W-:Y:S01]  /*16900*/  STL.64 [R1+0x710], R24 ;  /* 0x0007101801007387 */ /* 0x000fe20000100a00 */
[----:B------:R0:W-:Y:S03]  /*16910*/  STL.64 [R1+0x718], R26 ;  /* 0x0007181a01007387 */ /* 0x0001e60000100a00 */
[----:B0-----:R-:W2:Y:S01]  /*16920*/  LDL.LU.64 R26, [R1+0x1628] ;  /* 0x00162800011a7983 */ /* 0x001ea20000300a00 */
[----:B------:R-:W2:Y:S02]  /*16930*/  LDL.LU.64 R24, [R1+0x1620] ;  /* 0x0016200001187983 */ /* 0x000ea40000300a00 */
[----:B--2---:R-:W-:Y:S11]  /*16940*/  HMMA.16816.F32 R24, R12, R18, R24 ;  /* 0x000000120c18723c */ /* 0x004ff60000001818 */
[----:B------:R-:W-:Y:S11]  /*16950*/  @!UPT UIADD3 URZ, URZ, URZ, URZ ;  /* 0x0000003f3f3ff290 */ /* 0x000ff6000fffe03f */
[----:B------:R-:W-:Y:S01]  /*16960*/  @!UPT UIADD3 URZ, URZ, URZ, URZ ;  /* 0x0000003f3f3ff290 */ /* 0x000fe2000fffe03f */
[----:B------:R0:W-:Y:S01]  /*16970*/  STL.64 [R1+0x700], R24 ;  /* 0x0007001801007387 */ /* 0x0001e20000100a00 */
[----:B------:R1:W-:Y:S02]  /*16980*/  STL.64 [R1+0x708], R26 ;  /* 0x0007081a01007387 */ /* 0x0003e40000100a00 */
[----:B0-----:R-:W-:Y:S01]  /*16990*/  IMAD.MOV.U32 R25, RZ, RZ, R18 ;  /* 0x000000ffff197224 */ /* 0x001fe200078e0012 */
[----:B-1----:R-:W2:Y:S01]  /*169a0*/  LDL.LU.64 R26, [R1+0x1618] ;  /* 0x00161800011a7983 */ /* 0x002ea20000300a00 */
[----:B------:R-:W-:Y:S02]  /*169b0*/  IMAD.MOV.U32 R24, RZ, RZ, R19 ;  /* 0x000000ffff187224 */ /* 0x000fe400078e0013 */
[----:B------:R-:W2:Y:S02]  /*169c0*/  LDL.LU.64 R18, [R1+0x1610] ;  /* 0x0016100001127983 */ /* 0x000ea40000300a00 */
[----:B------:R-:W2:Y:S02]  /*169d0*/  LDL.LU.64 R16, [R1+0x1608] ;  /* 0x0016080001107983 */ /* 0x000ea40000300a00 */
[----:B---3--:R-:W-:-:S02]  /*169e0*/  IMAD.MOV.U32 R2, RZ, RZ, R22 ;  /* 0x000000ffff027224 */ /* 0x008fc400078e0016 */
[----:B------:R-:W-:Y:S01]  /*169f0*/  IMAD.MOV.U32 R0, RZ, RZ, R23 ;  /* 0x000000ffff007224 */ /* 0x000fe200078e0017 */
[C---:B--2---:R-:W-:Y:S11]  /*16a00*/  HMMA.16816.F32 R16, R12.reuse, R22, R16 ;  /* 0x000000160c10723c */ /* 0x044ff60000001810 */
[----:B------:R-:W-:Y:S11]  /*16a10*/  @!UPT UIADD3 URZ, URZ, URZ, URZ ;  /* 0x0000003f3f3ff290 */ /* 0x000ff6000fffe03f */
[----:B------:R-:W-:Y:S01]  /*16a20*/  @!UPT UIADD3 URZ, URZ, URZ, URZ ;  /* 0x0000003f3f3ff290 */ /* 0x000fe2000fffe03f */
[----:B------:R-:W-:Y:S01]  /*16a30*/  STL.64 [R1+0x6f0], R16 ;  /* 0x0006f01001007387 */ /* 0x000fe20000100a00 */
[----:B------:R0:W-:Y:S03]  /*16a40*/  STL.64 [R1+0x6f8], R18 ;  /* 0x0006f81201007387 */ /* 0x0001e60000100a00 */
[----:B0-----:R-:W2:Y:S01]  /*16a50*/  LDL.LU.64 R18, [R1+0x1600] ;  /* 0x0016000001127983 */ /* 0x001ea20000300a00 */
[----:B------:R-:W2:Y:S02]  /*16a60*/  LDL.LU.64 R16, [R1+0x15f8] ;  /* 0x0015f80001107983 */ /* 0x000ea40000300a00 */
[----:B------:R-:W3:Y:S02]  /*16a70*/  LDL.LU R20, [R1+0x2f0] ;  /* 0x0002f00001147983 */ /* 0x000ee40000300800 */
[----:B------:R-:W3:Y:S01]  /*16a80*/  LDL.LU R21, [R1+0x2f4] ;  /* 0x0002f40001157983 */ /* 0x000ee20000300800 */
[----:B------:R-:W2:Y:S01]  /*16a90*/  LDL.LU R22, [R1+0x2f8] ;  /* 0x0002f80001167983 */ /* 0x000ea20000300800 */
[----:B------:R-:W2:Y:S03]  /*16aa0*/  LDL.LU R23, [R1+0x2fc] ;  /* 0x0002fc0001177983 */ /* 0x000ea60000300800 */
[----:B--2---:R0:W-:Y:S01]  /*16ab0*/  STL.64 [R1+0x1488], R22 ;  /* 0x0014881601007387 */ /* 0x0041e20000100a00 */
[----:B---3--:R-:W-:Y:S03]  /*16ac0*/  STL.64 [R1+0x1480], R20 ;  /* 0x0014801401007387 */ /* 0x008fe60000100a00 */
[----:B0-----:R-:W2:Y:S02]  /*16ad0*/  LDL.64 R22, [R1+0x18] ;  /* 0x0000180001167983 */ /* 0x001ea40000100a00 */
[----:B--2---:R-:W-:Y:S01]  /*16ae0*/  HMMA.16816.F32 R16, R12, R22, R16 ;  /* 0x000000160c10723c */ /* 0x004fe20000001810 */
[----:B------:R-:W-:-:S02]  /*16af0*/  IMAD.MOV.U32 R4, RZ, RZ, R22 ;  /* 0x000000ffff047224 */ /* 0x000fc400078e0016 */
[----:B------:R-:W-:Y:S11]  /*16b00*/  IMAD.MOV.U32 R3, RZ, RZ, R23 ;  /* 0x000000ffff037224 */ /* 0x000ff600078e0017 */
[----:B------:R-:W-:Y:S09]  /*16b10*/  @!UPT UIADD3 URZ, URZ, URZ, URZ ;  /* 0x0000003f3f3ff290 */ /* 0x000ff2000fffe03f */
        /* <DEDUP_REMOVED lines=9> */
[----:B---3--:R-:W-:Y:S02]  /*16bb0*/  STL.64 [R1+0x1490], R20 ;  /* 0x0014901401007387 */ /* 0x008fe40000100a00 */
[----:B0-----:R-:W-:-:S02]  /*16bc0*/  IMAD.MOV.U32 R22, RZ, RZ, R4 ;  /* 0x000000ffff167224 */ /* 0x001fc400078e0004 */
[----:B------:R-:W-:-:S05]  /*16bd0*/  IMAD.MOV.U32 R23, RZ, RZ, R3 ;  /* 0x000000ffff177224 */ /* 0x000fca00078e0003 */
[----:B------:R0:W-:Y:S04]  /*16be0*/  STL.64 [R1+0x14a8], R22 ;  /* 0x0014a81601007387 */ /* 0x0001e80000100a00 */
[----:B0-----:R-:W2:Y:S02]  /*16bf0*/  LDL.64 R22, [R1+0x8] ;  /* 0x0000080001167983 */ /* 0x001ea40000100a00 */
[----:B--2---:R-:W-:Y:S01]  /*16c00*/  HMMA.16816.F32 R16, R12, R22, R16 ;  /* 0x000000160c10723c */ /* 0x004fe20000001810 */
[----:B------:R-:W-:Y:S02]  /*16c10*/  IMAD.MOV.U32 R4, RZ, RZ, R22 ;  /* 0x000000ffff047224 */ /* 0x000fe400078e0016 */
[----:B------:R-:W-:Y:S11]  /*16c20*/  IMAD.MOV.U32 R3, RZ, RZ, R23 ;  /* 0x000000ffff037224 */ /* 0x000ff600078e0017 */
[----:B------:R-:W-:Y:S09]  /*16c30*/  @!UPT UIADD3 URZ, URZ, URZ, URZ ;  /* 0x0000003f3f3ff290 */ /* 0x000ff2000fffe03f */
[----:B------:R-:W-:Y:S01]  /*16c40*/  STL.64 [R1+0x6d0], R16 ;  /* 0x0006d01001007387 */ /* 0x000fe20000100a00 */
[----:B------:R0:W-:Y:S03]  /*16c50*/  STL.64 [R1+0x6d8], R18 ;  /* 0x0006d81201007387 */ /* 0x0001e60000100a00 */
[----:B0-----:R-:W2:Y:S01]  /*16c60*/  LDL.LU.64 R18, [R1+0x15e0] ;  /* 0x0015e00001127983 */ /* 0x001ea20000300a00 */
[----:B------:R-:W3:Y:S02]  /*16c70*/  LDL.LU.64 R16, [R1+0x15d8] ;  /* 0x0015d80001107983 */ /* 0x000ee40000300a00 */
[----:B----4-:R-:W-:Y:S02]  /*16c80*/  STL.64 [R1+0x15c0], R6 ;  /* 0x0015c00601007387 */ /* 0x010fe40000100a00 */
[----:B------:R-:W-:Y:S01]  /*16c90*/  STL [R1+0x15b8], R4 ;  /* 0x0015b80401007387 */ /* 0x000fe20000100800 */
[----:B------:R-:W4:Y:S01]  /*16ca0*/  LDL.LU R20, [R1+0x320] ;  /* 0x0003200001147983 */ /* 0x000f220000300800 */
[----:B------:R-:W4:Y:S02]  /*16cb0*/  LDL.LU R21, [R1+0x324] ;  /* 0x0003240001157983 */ /* 0x000f240000300800 */
[----:B------:R-:W2:Y:S02]  /*16cc0*/  LDL.LU R22, [R1+0x328] ;  /* 0x0003280001167983 */ /* 0x000ea40000300800 */
[----:B------:R-:W2:Y:S02]  /*16cd0*/  LDL.LU R23, [R1+0x32c] ;  /* 0x00032c0001177983 */ /* 0x000ea40000300800 */
[----:B--2---:R0:W-:Y:S01]  /*16ce0*/  STL.64 [R1+0x14b8], R22 ;  /* 0x0014b81601007387 */ /* 0x0041e20000100a00 */
[----:B----4-:R1:W-:Y:S02]  /*16cf0*/  STL.64 [R1+0x14b0], R20 ;  /* 0x0014b01401007387 */ /* 0x0103e40000100a00 */
[----:B0-----:R-:W-:-:S02]  /*16d00*/  IMAD.MOV.U32 R22, RZ, RZ, R25 ;  /* 0x000000ffff167224 */ /* 0x001fc400078e0019 */
[----:B------:R-:W-:-:S05]  /*16d10*/  IMAD.MOV.U32 R23, RZ, RZ, R24 ;  /* 0x000000ffff177224 */ /* 0x000fca00078e0018 */
[----:B------:R0:W-:Y:S01]  /*16d20*/  STL.64 [R1+0x14d0], R22 ;  /* 0x0014d01601007387 */ /* 0x0001e20000100a00 */
[----:B-1----:R-:W2:Y:S02]  /*16d30*/  LDL.LU R20, [R1+0x6c0] ;  /* 0x0006c00001147983 */ /* 0x002ea40000300800 */
[----:B------:R-:W2:Y:S01]  /*16d40*/  LDL.LU R21, [R1+0x6c4] ;  /* 0x0006c40001157983 */ /* 0x000ea20000300800 */
[----:B0-----:R-:W2:Y:S01]  /*16d50*/  LDL.LU R22, [R1+0x6c8] ;  /* 0x0006c80001167983 */ /* 0x001ea20000300800 */
[----:B------:R-:W2:Y:S02]  /*16d60*/  LDL.LU R23, [R1+0x6cc] ;  /* 0x0006cc0001177983 */ /* 0x000ea40000300800 */
[----:B--2---:R-:W-:Y:S11]  /*16d70*/  HMMA.16816.F32 R20, R12, R26, R20 ;  /* 0x0000001a0c14723c */ /* 0x004ff60000001814 */
[----:B------:R-:W-:Y:S11]  /*16d80*/  @!UPT UIADD3 URZ, URZ, URZ, URZ ;  /* 0x0000003f3f3ff290 */ /* 0x000ff6000fffe03f */
[----:B------:R-:W-:Y:S01]  /*16d90*/  @!UPT UIADD3 URZ, URZ, URZ, URZ ;  /* 0x0000003f3f3ff290 */ /* 0x000fe2000fffe03f */
[----:B------:R-:W-:Y:S01]  /*16da0*/  STL.64 [R1+0x6c0], R20 ;  /* 0x0006c01401007387 */ /* 0x000fe20000100a00 */
[----:B------:R0:W-:Y:S03]  /*16db0*/  STL.64 [R1+0x6c8], R22 ;  /* 0x0006c81601007387 */ /* 0x0001e60000100a00 */
[----:B0-----:R-:W2:Y:S04]  /*16dc0*/  LDL.64 R22, [R1+0x48] ;  /* 0x0000480001167983 */ /* 0x001ea80000100a00 */
[----:B--2---:R0:W-:Y:S01]  /*16dd0*/  STL.64 [R1+0x14e8], R22 ;  /* 0x0014e81601007387 */ /* 0x0041e20000100a00 */
[----:B------:R1:W-:Y:S02]  /*16de0*/  STL.64 [R1+0x14a0], R26 ;  /* 0x0014a01a01007387 */ /* 0x0003e40000100a00 */
[----:B------:R-:W2:Y:S02]  /*16df0*/  LDL.LU R24, [R1+0x310] ;  /* 0x0003100001187983 */ /* 0x000ea40000300800 */
[----:B------:R-:W2:Y:S02]  /*16e00*/  LDL.LU R25, [R1+0x314] ;  /* 0x0003140001197983 */ /* 0x000ea40000300800 */
[----:B0-----:R-:W-:-:S02]  /*16e10*/  IMAD.MOV.U32 R22, RZ, RZ, R5 ;  /* 0x000000ffff167224 */ /* 0x001fc400078e0005 */
[----:B------:R-:W-:Y:S01]  /*16e20*/  IMAD.MOV.U32 R23, RZ, RZ, R8 ;  /* 0x000000ffff177224 */ /* 0x000fe200078e0008 */
[----:B-1----:R-:W4:Y:S01]  /*16e30*/  LDL.LU R26, [R1+0x318] ;  /* 0x00031800011a7983 */ /* 0x002f220000300800 */
[----:B------:R-:W4:Y:S02]  /*16e40*/  LDL.LU R27, [R1+0x31c] ;  /* 0x00031c00011b7983 */ /* 0x000f240000300800 */
[----:B------:R-:W2:Y:S02]  /*16e50*/  LDL.LU R5, [R1+0x15d4] ;  /* 0x0015d40001057983 */ /* 0x000ea40000300800 */
[----:B------:R-:W2:Y:S01]  /*16e60*/  LDL.LU R8, [R1+0x15d0] ;  /* 0x0015d00001087983 */ /* 0x000ea20000300800 */
[----:B------:R0:W-:Y:S04]  /*16e70*/  STL.64 [R1+0x1500], R22 ;  /* 0x0015001601007387 */ /* 0x0001e80000100a00 */
[----:B0-----:R-:W2:Y:S04]  /*16e80*/  LDL.64 R22, [R1+0x68] ;  /* 0x0000680001167983 */ /* 0x001ea80000100a00 */
[----:B--2---:R0:W-:Y:S02]  /*16e90*/  STL.64 [R1+0x1518], R22 ;  /* 0x0015181601007387 */ /* 0x0041e40000100a00 */
[----:B0-----:R-:W-:-:S02]  /*16ea0*/  IMAD.MOV.U32 R22, RZ, RZ, R10 ;  /* 0x000000ffff167224 */ /* 0x001fc400078e000a */
[----:B------:R-:W-:Y:S01]  /*16eb0*/  IMAD.MOV.U32 R23, RZ, RZ, R11 ;  /* 0x000000ffff177224 */ /* 0x000fe200078e000b */
[----:B------:R-:W2:Y:S01]  /*16ec0*/  LDL.LU R10, [R1+0x15cc] ;  /* 0x0015cc00010a7983 */ /* 0x000ea20000300800 */
[----:B------:R-:W2:Y:S03]  /*16ed0*/  LDL.LU R11, [R1+0x15c8] ;  /* 0x0015c800010b7983 */ /* 0x000ea60000300800 */
[----:B------:R-:W-:Y:S01]  /*16ee0*/  STL.64 [R1+0x1530], R22 ;  /* 0x0015301601007387 */ /* 0x000fe20000100a00 */
[----:B----4-:R-:W-:Y:S02]  /*16ef0*/  STL.64 [R1+0x14c8], R26 ;  /* 0x0014c81a01007387 */ /* 0x010fe40000100a00 */
[----:B------:R0:W-:Y:S02]  /*16f00*/  STL.64 [R1+0x14c0], R24 ;  /* 0x0014c01801007387 */ /* 0x0001e40000100a00 */
[----:B0-----:R-:W4:Y:S01]  /*16f10*/  LDL.LU R24, [R1+0x330] ;  /* 0x0003300001187983 */ /* 0x001f220000300800 */
[----:B------:R-:W4:Y:S02]  /*16f20*/  LDL.LU R25, [R1+0x334] ;  /* 0x0003340001197983 */ /* 0x000f240000300800 */
[----:B------:R-:W2:Y:S02]  /*16f30*/  LDL.LU R26, [R1+0x338] ;  /* 0x00033800011a7983 */ /* 0x000ea40000300800 */
[----:B------:R-:W2:Y:S02]  /*16f40*/  LDL.LU R27, [R1+0x33c] ;  /* 0x00033c00011b7983 */ /* 0x000ea40000300800 */
[----:B------:R-:W-:-:S02]  /*16f50*/  IMAD.MOV.U32 R22, RZ, RZ, R28 ;  /* 0x000000ffff167224 */ /* 0x000fc400078e001c */
[----:B------:R-:W-:-:S05]  /*16f60*/  IMAD.MOV.U32 R23, RZ, RZ, R19 ;  /* 0x000000ffff177224 */ /* 0x000fca00078e0013 */
[----:B------:R-:W-:Y:S04]  /*16f70*/  STL.64 [R1+0x1548], R22 ;  /* 0x0015481601007387 */ /* 0x000fe80000100a00 */
[----:B--2---:R-:W-:Y:S01]  /*16f80*/  STL.64 [R1+0x14e0], R26 ;  /* 0x0014e01a01007387 */ /* 0x004fe20000100a00 */
[----:B----4-:R0:W-:Y:S03]  /*16f90*/  STL.64 [R1+0x14d8], R24 ;  /* 0x0014d81801007387 */ /* 0x0101e60000100a00 */
[----:B0-----:R-:W2:Y:S01]  /*16fa0*/  LDL.LU R24, [R1+0x340] ;  /* 0x0003400001187983 */ /* 0x001ea20000300800 */
[----:B------:R-:W2:Y:S02]  /*16fb0*/  LDL.LU R25, [R1+0x344] ;  /* 0x0003440001197983 */ /* 0x000ea40000300800 */
[----:B------:R-:W4:Y:S02]  /*16fc0*/  LDL.LU R26, [R1+0x348] ;  /* 0x00034800011a7983 */ /* 0x000f240000300800 */
[----:B------:R-:W4:Y:S02]  /*16fd0*/  LDL.LU R27, [R1+0x34c] ;  /* 0x00034c00011b7983 */ /* 0x000f240000300800 */
[----:B------:R-:W-:-:S02]  /*16fe0*/  IMAD.MOV.U32 R22, RZ, RZ, R18 ;  /* 0x000000ffff167224 */ /* 0x000fc400078e0012 */
[----:B---3--:R-:W-:-:S05]  /*16ff0*/  IMAD.MOV.U32 R23, RZ, RZ, R17 ;  /* 0x000000ffff177224 */ /* 0x008fca00078e0011 */
[----:B------:R-:W-:Y:S04]  /*17000*/  STL.64 [R1+0x1560], R22 ;  /* 0x0015601601007387 */ /* 0x000fe80000100a00 */
[----:B----4-:R-:W-:Y:S01]  /*17010*/  STL.64 [R1+0x14f8], R26 ;  /* 0x0014f81a01007387 */ /* 0x010fe20000100a00 */
[----:B--2---:R0:W-:Y:S03]  /*17020*/  STL.64 [R1+0x14f0], R24 ;  /* 0x0014f01801007387 */ /* 0x0041e60000100a00 */
[----:B0-----:R-:W2:Y:S01]  /*17030*/  LDL.LU R24, [R1+0x350] ;  /* 0x0003500001187983 */ /* 0x001ea20000300800 */
[----:B------:R-:W2:Y:S02]  /*17040*/  LDL.LU R25, [R1+0x354] ;  /* 0x0003540001197983 */ /* 0x000ea40000300800 */
[----:B------:R-:W3:Y:S02]  /*17050*/  LDL.LU R26, [R1+0x358] ;  /* 0x00035800011a7983 */ /* 0x000ee40000300800 */
[----:B------:R-:W3:Y:S02]  /*17060*/  LDL.LU R27, [R1+0x35c] ;  /* 0x00035c00011b7983 */ /* 0x000ee40000300800 */
[----:B------:R-:W-:-:S02]  /*17070*/  IMAD.MOV.U32 R22, RZ, RZ, R16 ;  /* 0x000000ffff167224 */ /* 0x000fc400078e0010 */
[----:B------:R-:W-:-:S05]  /*17080*/  IMAD.MOV.U32 R23, RZ, RZ, R9 ;  /* 0x000000ffff177224 */ /* 0x000fca00078e0009 */
[----:B------:R-:W-:Y:S04]  /*17090*/  STL.64 [R1+0x1578], R22 ;  /* 0x0015781601007387 */ /* 0x000fe80000100a00 */
[----:B---3--:R-:W-:Y:S01]  /*170a0*/  STL.64 [R1+0x1510], R26 ;  /* 0x0015101a01007387 */ /* 0x008fe20000100a00 */
[----:B--2---:R0:W-:Y:S03]  /*170b0*/  STL.64 [R1+0x1508], R24 ;  /* 0x0015081801007387 */ /* 0x0041e60000100a00 */
[----:B0-----:R-:W2:Y:S01]  /*170c0*/  LDL.LU R24, [R1+0x360] ;  /* 0x0003600001187983 */ /* 0x001ea20000300800 */
[----:B------:R-:W2:Y:S02]  /*170d0*/  LDL.LU R25, [R1+0x364] ;  /* 0x0003640001197983 */ /* 0x000ea40000300800 */
[----:B------:R-:W3:Y:S02]  /*170e0*/  LDL.LU R26, [R1+0x368] ;  /* 0x00036800011a7983 */ /* 0x000ee40000300800 */
[----:B------:R-:W3:Y:S02]  /*170f0*/  LDL.LU R27, [R1+0x36c] ;  /* 0x00036c00011b7983 */ /* 0x000ee40000300800 */
[----:B------:R-:W-:-:S02]  /*17100*/  IMAD.MOV.U32 R22, RZ, RZ, R8 ;  /* 0x000000ffff167224 */ /* 0x000fc400078e0008 */
[----:B------:R-:W-:-:S05]  /*17110*/  IMAD.MOV.U32 R23, RZ, RZ, R5 ;  /* 0x000000ffff177224 */ /* 0x000fca00078e0005 */
[----:B------:R0:W-:Y:S04]  /*17120*/  STL.64 [R1+0x1590], R22 ;  /* 0x0015901601007387 */ /* 0x0001e80000100a00 */
[----:B0-----:R-:W4:Y:S04]  /*17130*/  LDL.64 R22, [R1+0xc8] ;  /* 0x0000c80001167983 */ /* 0x001f280000100a00 */
[----:B---3--:R-:W-:Y:S01]  /*17140*/  STL.64 [R1+0x1528], R26 ;  /* 0x0015281a01007387 */ /* 0x008fe20000100a00 */
[----:B--2---:R0:W-:Y:S03]  /*17150*/  STL.64 [R1+0x1520], R24 ;  /* 0x0015201801007387 */ /* 0x0041e60000100a00 */
[----:B0-----:R-:W2:Y:S01]  /*17160*/  LDL.LU R24, [R1+0x370] ;  /* 0x0003700001187983 */ /* 0x001ea20000300800 */
[----:B------:R-:W2:Y:S02]  /*17170*/  LDL.LU R25, [R1+0x374] ;  /* 0x0003740001197983 */ /* 0x000ea40000300800 */
[----:B------:R-:W3:Y:S02]  /*17180*/  LDL.LU R26, [R1+0x378] ;  /* 0x00037800011a7983 */ /* 0x000ee40000300800 */
[----:B------:R-:W3:Y:S01]  /*17190*/  LDL.LU R27, [R1+0x37c] ;  /* 0x00037c00011b7983 */ /* 0x000ee20000300800 */
[----:B------:R-:W2:Y:S01]  /*171a0*/  LDL.LU R16, [R1+0x3d0] ;  /* 0x0003d00001107983 */ /* 0x000ea20000300800 */
[----:B------:R-:W4:Y:S02]  /*171b0*/  LDL.LU R17, [R1+0x3d4] ;  /* 0x0003d40001117983 */ /* 0x000f240000300800 */
[----:B------:R-:W4:Y:S02]  /*171c0*/  LDL.LU R18, [R1+0x3d8] ;  /* 0x0003d80001127983 */ /* 0x000f240000300800 */
[----:B------:R-:W4:Y:S01]  /*171d0*/  LDL.LU R19, [R1+0x3dc] ;  /* 0x0003dc0001137983 */ /* 0x000f220000300800 */
[----:B------:R-:W4:Y:S01]  /*171e0*/  LDL.LU R4, [R1+0x6b0] ;  /* 0x0006b00001047983 */ /* 0x000f220000300800 */
[----:B------:R-:W4:Y:S02]  /*171f0*/  LDL.LU R5, [R1+0x6b4] ;  /* 0x0006b40001057983 */ /* 0x000f240000300800 */
[----:B------:R-:W4:Y:S02]  /*17200*/  LDL.LU R6, [R1+0x6b8] ;  /* 0x0006b80001067983 */ /* 0x000f240000300800 */
[----:B------:R-:W4:Y:S01]  /*17210*/  LDL.LU R7, [R1+0x6bc] ;  /* 0x0006bc0001077983 */ /* 0x000f220000300800 */
[----:B---3--:R-:W-:Y:S01]  /*17220*/  STL.64 [R1+0x1540], R26 ;  /* 0x0015401a01007387 */ /* 0x008fe20000100a00 */
[----:B--2---:R0:W-:Y:S03]  /*17230*/  STL.64 [R1+0x1538], R24 ;  /* 0x0015381801007387 */ /* 0x0041e60000100a00 */
[----:B0-----:R-:W2:Y:S01]  /*17240*/  LDL.LU R24, [R1+0x380] ;  /* 0x0003800001187983 */ /* 0x001ea20000300800 */
[----:B------:R-:W2:Y:S02]  /*17250*/  LDL.LU R25, [R1+0x384] ;  /* 0x0003840001197983 */ /* 0x000ea40000300800 */
[----:B------:R-:W3:Y:S02]  /*17260*/  LDL.LU R26, [R1+0x388] ;  /* 0x00038800011a7983 */ /* 0x000ee40000300800 */
[----:B------:R-:W3:Y:S02]  /*17270*/  LDL.LU R27, [R1+0x38c] ;  /* 0x00038c00011b7983 */ /* 0x000ee40000300800 */
        /* <DEDUP_REMOVED lines=11> */
[----:B------:R-:W3:Y:S01]  /*17330*/  LDL.LU R27, [R1+0x3ac] ;  /* 0x0003ac00011b7983 */ /* 0x000ee20000300800 */
[C---:B----4-:R-:W-:Y:S01]  /*17340*/  HMMA.16816.F32 R4, R12.reuse, R10, R4 ;  /* 0x0000000a0c04723c */ /* 0x050fe20000001804 */
        /* <DEDUP_REMOVED lines=10> */
[----:B------:R-:W2:Y:S02]  /*173f0*/  LDL.LU R26, [R1+0x3c8] ;  /* 0x0003c800011a7983 */ /* 0x000ea40000300800 */
[----:B------:R-:W2:Y:S02]  /*17400*/  LDL.LU R27, [R1+0x3cc] ;  /* 0x0003cc00011b7983 */ /* 0x000ea40000300800 */
[----:B------:R-:W-:Y:S01]  /*17410*/  STL.64 [R1+0x6b0], R4 ;  /* 0x0006b00401007387 */ /* 0x000fe20000100a00 */
[----:B------:R0:W-:Y:S03]  /*17420*/  STL.64 [R1+0x6b8], R6 ;  /* 0x0006b80601007387 */ /* 0x0001e60000100a00 */
[----:B0-----:R-:W3:Y:S01]  /*17430*/  LDL.LU.64 R6, [R1+0x15c0] ;  /* 0x0015c00001067983 */ /* 0x001ee20000300a00 */
[----:B------:R-:W4:Y:S01]  /*17440*/  LDL.LU R4, [R1+0x15b8] ;  /* 0x0015b80001047983 */ /* 0x000f220000300800 */
[----:B---3--:R-:W-:Y:S02]  /*17450*/  HMMA.16816.F32 R12, R12, R6, R16 ;  /* 0x000000060c0c723c */ /* 0x008fe40000001810 */
[----:B------:R-:W2:Y:S01]  /*17460*/  LDL.LU.64 R18, [R1+0x15b0] ;  /* 0x0015b00001127983 */ /* 0x000ea20000300a00 */
[----:B------:R-:W2:Y:S02]  /*17470*/  LDL.LU.64 R16, [R1+0x15a8] ;  /* 0x0015a80001107983 */ /* 0x000ea40000300a00 */
[----:B------:R-:W-:-:S02]  /*17480*/  IMAD.MOV.U32 R9, RZ, RZ, R22 ;  /* 0x000000ffff097224 */ /* 0x000fc400078e0016 */
[----:B------:R-:W-:Y:S11]  /*17490*/  IMAD.MOV.U32 R8, RZ, RZ, R23 ;  /* 0x000000ffff087224 */ /* 0x000ff600078e0017 */
[----:B------:R-:W-:Y:S05]  /*174a0*/  @!UPT UIADD3 URZ, URZ, URZ, URZ ;  /* 0x0000003f3f3ff290 */ /* 0x000fea000fffe03f */
[----:B------:R-:W-:Y:S01]  /*174b0*/  STL.64 [R1+0x3d0], R12 ;  /* 0x0003d00c01007387 */ /* 0x000fe20000100a00 */
[----:B------:R-:W-:Y:S01]  /*174c0*/  STL.64 [R1+0x3d8], R14 ;  /* 0x0003d80e01007387 */ /* 0x000fe20000100a00 */
        /* <DEDUP_REMOVED lines=8> */
[C---:B--2---:R-:W-:Y:S01]  /*17550*/  HMMA.16816.F32 R20, R16.reuse, R22, R24 ;  /* 0x000000161014723c */ /* 0x044fe20000001818 */
        /* <DEDUP_REMOVED lines=33> */
[----:B0-----:R-:W2:Y:S01]  /*17770*/  LDL.LU.64 R22, [R1+0x1518] ;  /* 0x0015180001167983 */ /* 0x001ea20000300a00 */
[----:B----4-:R-:W-:Y:S02]  /*17780*/  IMAD.MOV.U32 R14, RZ, RZ, R4 ;  /* 0x000000ffff0e7224 */ /* 0x010fe400078e0004 */
[----:B------:R-:W-:Y:S01]  /*17790*/  IMAD.MOV.U32 R15, RZ, RZ, R3 ;  /* 0x000000ffff0f7224 */ /* 0x000fe200078e0003 */
        /* <DEDUP_REMOVED lines=8> */
[----:B------:R-:W2:Y:S02]  /*17820*/  LDL.LU.64 R22, [R1+0x1500] ;  /* 0x0015000001167983 */ /* 0x000ea40000300a00 */
[----:B------:R-:W-:Y:S01]  /*17830*/  STL.64 [R1+0x1478], R6 ;  /* 0x0014780601007387 */ /* 0x000fe20000100a00 */
[----:B------:R-:W-:Y:S01]  /*17840*/  STL [R1+0x1470], R4 ;  /* 0x0014700401007387 */ /* 0x000fe20000100800 */
[C---:B--2---:R-:W-:Y:S03]  /*17850*/  HMMA.16816.F32 R20, R16.reuse, R22, R24 ;  /* 0x000000161014723c */ /* 0x044fe60000001818 */
[----:B------:R-:W2:Y:S01]  /*17860*/  LDL.LU.64 R26, [R1+0x14f8] ;  /* 0x0014f800011a7983 */ /* 0x000ea20000300a00 */
[----:B------:R-:W2:Y:S11]  /*17870*/  LDL.LU.64 R24, [R1+0x14f0] ;  /* 0x0014f00001187983 */ /* 0x000eb60000300a00 */
[----:B------:R-:W-:Y:S08]  /*17880*/  @!UPT UIADD3 URZ, URZ, URZ, URZ ;  /* 0x0000003f3f3ff290 */ /* 0x000ff0000fffe03f */
[----:B------:R-:W-:Y:S01]  /*17890*/  STL.64 [R1+0x350], R20 ;  /* 0x0003501401007387 */ /* 0x000fe20000100a00 */
[----:B------:R0:W-:Y:S03]  /*178a0*/  STL.64 [R1+0x358], R22 ;  /* 0x0003581601007387 */ /* 0x0001e60000100a00 */
[----:B0-----:R-:W2:Y:S01]  /*178b0*/  LDL.LU.64 R22, [R1+0x14e8] ;  /* 0x0014e80001167983 */ /* 0x001ea20000300a00 */
[----:B------:R-:W-:Y:S02]  /*178c0*/  IMAD.MOV.U32 R6, RZ, RZ, R2 ;  /* 0x000000ffff067224 */ /* 0x000fe400078e0002 */
        /* <DEDUP_REMOVED lines=16> */
[----:B0-----:R-:W3:Y:S01]  /*179d0*/  LDL.LU.64 R22, [R1+0x14b8] ;  /* 0x0014b80001167983 */ /* 0x001ee20000300a00 */
[----:B------:R-:W3:Y:S02]  /*179e0*/  LDL.LU.64 R20, [R1+0x14b0] ;  /* 0x0014b00001147983 */ /* 0x000ee40000300a00 */
[C---:B---3--:R-:W-:Y:S01]  /*179f0*/  HMMA.16816.F32 R4, R16.reuse, R6, R20 ;  /* 0x000000061004723c */ /* 0x048fe20000001814 */
[----:B------:R-:W2:Y:S11]  /*17a00*/  LDL.LU.64 R22, [R1+0x14a8] ;  /* 0x0014a80001167983 */ /* 0x000eb60000300a00 */
[----:B------:R-:W-:Y:S11]  /*17a10*/  @!UPT UIADD3 URZ, URZ, URZ, URZ ;  /* 0x0000003f3f3ff290 */ /* 0x000ff6000fffe03f */
[----:B------:R0:W-:Y:S01]  /*17a20*/  STL.64 [R1+0x320], R4 ;  /* 0x0003200401007387 */ /* 0x0001e20000100a00 */
[----:B------:R1:W-:Y:S03]  /*17a30*/  STL.64 [R1+0x328], R6 ;  /* 0x0003280601007387 */ /* 0x0003e60000100a00 */
[----:B0-----:R-:W3:Y:S01]  /*17a40*/  LDL.LU R4, [R1+0x6a0] ;  /* 0x0006a00001047983 */ /* 0x001ee20000300800 */
[----:B------:R-:W3:Y:S02]  /*17a50*/  LDL.LU R5, [R1+0x6a4] ;  /* 0x0006a40001057983 */ /* 0x000ee40000300800 */
[----:B-1----:R-:W3:Y:S02]  /*17a60*/  LDL.LU R6, [R1+0x6a8] ;  /* 0x0006a80001067983 */ /* 0x002ee40000300800 */
[----:B------:R-:W3:Y:S01]  /*17a70*/  LDL.LU R7, [R1+0x6ac] ;  /* 0x0006ac0001077983 */ /* 0x000ee20000300800 */
[C---:B--2---:R-:W-:Y:S01]  /*17a80*/  HMMA.16816.F32 R20, R16.reuse, R22, R24 ;  /* 0x000000161014723c */ /* 0x044fe20000001818 */
[----:B------:R-:W2:Y:S11]  /*17a90*/  LDL.LU.64 R26, [R1+0x14a0] ;  /* 0x0014a000011a7983 */ /* 0x000eb60000300a00 */
[----:B------:R-:W-:Y:S11]  /*17aa0*/  @!UPT UIADD3 URZ, URZ, URZ, URZ ;  /* 0x0000003f3f3ff290 */ /* 0x000ff6000fffe03f */
[----:B------:R-:W-:Y:S01]  /*17ab0*/  STL.64 [R1+0x310], R20 ;  /* 0x0003101401007387 */ /* 0x000fe20000100a00 */
[----:B------:R0:W-:Y:S03]  /*17ac0*/  STL.64 [R1+0x318], R22 ;  /* 0x0003181601007387 */ /* 0x0001e60000100a00 */
[----:B0-----:R-:W4:Y:S01]  /*17ad0*/  LDL.LU.64 R22, [R1+0x1498] ;  /* 0x0014980001167983 */ /* 0x001f220000300a00 */
[----:B------:R-:W4:Y:S02]  /*17ae0*/  LDL.LU.64 R20, [R1+0x1490] ;  /* 0x0014900001147983 */ /* 0x000f240000300a00 */
[C---:B----4-:R-:W-:Y:S01]  /*17af0*/  HMMA.16816.F32 R12, R16.reuse, R14, R20 ;  /* 0x0000000e100c723c */ /* 0x050fe20000001814 */
[----:B------:R-:W2:Y:S01]  /*17b00*/  LDL.LU.64 R22, [R1+0x1488] ;  /* 0x0014880001167983 */ /* 0x000ea20000300a00 */
[----:B------:R-:W2:Y:S11]  /*17b10*/  LDL.LU.64 R20, [R1+0x1480] ;  /* 0x0014800001147983 */ /* 0x000eb60000300a00 */
[----:B------:R-:W-:Y:S10]  /*17b20*/  @!UPT UIADD3 URZ, URZ, URZ, URZ ;  /* 0x0000003f3f3ff290 */ /* 0x000ff4000fffe03f */
[----:B------:R-:W-:Y:S01]  /*17b30*/  STL.64 [R1+0x300], R12 ;  /* 0x0003000c01007387 */ /* 0x000fe20000100a00 */
[----:B------:R2:W-:Y:S02]  /*17b40*/  STL.64 [R1+0x308], R14 ;  /* 0x0003080e01007387 */ /* 0x0005e40000100a00 */
[C---:B--2---:R-:W-:Y:S01]  /*17b50*/  HMMA.16816.F32 R12, R16.reuse, R26, R20 ;  /* 0x0000001a100c723c */ /* 0x044fe20000001814 */
[----:B------:R-:W2:Y:S11]  /*17b60*/  LDL.LU R20, [R1+0x2e0] ;  /* 0x0002e00001147983 */ /* 0x000eb60000300800 */
[----:B------:R-:W-:Y:S11]  /*17b70*/  @!UPT UIADD3 URZ, URZ, URZ, URZ ;  /* 0x0000003f3f3ff290 */ /* 0x000ff6000fffe03f */
[----:B------:R-:W-:Y:S01]  /*17b80*/  STL.64 [R1+0x2f0], R12 ;  /* 0x0002f00c01007387 */ /* 0x000fe20000100a00 */
[----:B------:R-:W-:Y:S02]  /*17b90*/  STL.64 [R1+0x2f8], R14 ;  /* 0x0002f80e01007387 */ /* 0x000fe40000100a00 */
[----:B------:R-:W2:Y:S02]  /*17ba0*/  LDL.LU R21, [R1+0x2e4] ;  /* 0x0002e40001157983 */ /* 0x000ea40000300800 */
[----:B------:R-:W2:Y:S01]  /*17bb0*/  LDL.LU R22, [R1+0x2e8] ;  /* 0x0002e80001167983 */ /* 0x000ea20000300800 */
[----:B------:R-:W2:Y:S01]  /*17bc0*/  LDL.LU R23, [R1+0x2ec] ;  /* 0x0002ec0001177983 */ /* 0x000ea20000300800 */
[----:B------:R0:W-:Y:S02]  /*17bd0*/  STL [R1+0x13bc], R26 ;  /* 0x0013bc1a01007387 */ /* 0x0001e40000100800 */
[----:B------:R1:W-:Y:S02]  /*17be0*/  STL [R1+0x13b8], R27 ;  /* 0x0013b81b01007387 */ /* 0x0003e40000100800 */
[----:B------:R-:W4:Y:S01]  /*17bf0*/  LDL.LU R24, [R1+0x2b0] ;  /* 0x0002b00001187983 */ /* 0x000f220000300800 */
[----:B------:R-:W4:Y:S04]  /*17c00*/  LDL.LU R25, [R1+0x2b4] ;  /* 0x0002b40001197983 */ /* 0x000f280000300800 */
[----:B------:R-:W2:Y:S04]  /*17c10*/  LDSM.16.MT88.4 R12, [R29+0x4280] ;  /* 0x004280001d0c783b */ /* 0x000ea80000004200 */
[----:B0-----:R-:W2:Y:S01]  /*17c20*/  LDL.LU R26, [R1+0x2b8] ;  /* 0x0002b800011a7983 */ /* 0x001ea20000300800 */
[----:B-1----:R-:W2:Y:S03]  /*17c30*/  LDL.LU R27, [R1+0x2bc] ;  /* 0x0002bc00011b7983 */ /* 0x002ea60000300800 */
[----:B--2---:R0:W-:Y:S01]  /*17c40*/  STL.64 [R1+0x1448], R26 ;  /* 0x0014481a01007387 */ /* 0x0041e20000100a00 */
[----:B----4-:R-:W-:Y:S03]  /*17c50*/  STL.64 [R1+0x1440], R24 ;  /* 0x0014401801007387 */ /* 0x010fe60000100a00 */
[----:B0-----:R-:W2:Y:S04]  /*17c60*/  LDL.64 R26, [R1+0xb8] ;  /* 0x0000b800011a7983 */ /* 0x001ea80000100a00 */
[----:B--2---:R-:W-:Y:S01]  /*17c70*/  STL.64 [R1+0x1450], R26 ;  /* 0x0014501a01007387 */ /* 0x004fe20000100a00 */
[----:B------:R0:W-:Y:S02]  /*17c80*/  STL.64 [R1+0x1378], R14 ;  /* 0x0013780e01007387 */ /* 0x0001e40000100a00 */
[----:B------:R-:W-:Y:S01]  /*17c90*/  STL.64 [R1+0x1370], R12 ;  /* 0x0013700c01007387 */ /* 0x000fe20000100a00 */
[----:B0-----:R-:W2:Y:S01]  /*17ca0*/  LDL.64 R14, [R1+0x98] ;  /* 0x00009800010e7983 */ /* 0x001ea20000100a00 */
[----:B---3--:R-:W-:Y:S03]  /*17cb0*/  HMMA.16816.F32 R4, R16, R10, R4 ;  /* 0x0000000a1004723c */ /* 0x008fe60000001804 */
[----:B--2---:R0:W-:Y:S04]  /*17cc0*/  STL.64 [R1+0x1438], R14 ;  /* 0x0014380e01007387 */ /* 0x0041e80000100a00 */
[----:B0-----:R-:W2:Y:S04]  /*17cd0*/  LDL.64 R14, [R1+0xa8] ;  /* 0x0000a800010e7983 */ /* 0x001ea80000100a00 */
[----:B--2---:R0:W-:Y:S01]  /*17ce0*/  STL.64 [R1+0x1458], R14 ;  /* 0x0014580e01007387 */ /* 0x0041e20000100a00 */
[----:B------:R-:W2:Y:S02]  /*17cf0*/  LDL.LU R12, [R1+0x2d0] ;  /* 0x0002d000010c7983 */ /* 0x000ea40000300800 */
[----:B------:R-:W2:Y:S01]  /*17d00*/  LDL.LU R13, [R1+0x2d4] ;  /* 0x0002d400010d7983 */ /* 0x000ea20000300800 */
[----:B0-----:R-:W2:Y:S01]  /*17d10*/  LDL.LU R14, [R1+0x2d8] ;  /* 0x0002d800010e7983 */ /* 0x001ea20000300800 */
[----:B------:R-:W2:Y:S07]  /*17d20*/  LDL.LU R15, [R1+0x2dc] ;  /* 0x0002dc00010f7983 */ /* 0x000eae0000300800 */
[----:B------:R-:W-:Y:S02]  /*17d30*/  STL.64 [R1+0x6a0], R4 ;  /* 0x0006a00401007387 */ /* 0x000fe40000100a00 */
[----:B------:R0:W-:Y:S02]  /*17d40*/  STL.64 [R1+0x6a8], R6 ;  /* 0x0006a80601007387 */ /* 0x0001e40000100a00 */
[----:B0-----:R-:W3:Y:S01]  /*17d50*/  LDL.LU.64 R6, [R1+0x1478] ;  /* 0x0014780001067983 */ /* 0x001ee20000300a00 */
[----:B------:R-:W4:Y:S02]  /*17d60*/  LDL.LU R4, [R1+0x1470] ;  /* 0x0014700001047983 */ /* 0x000f240000300800 */
[----:B------:R0:W-:Y:S02]  /*17d70*/  STL [R1+0x1394], R10 ;  /* 0x0013940a01007387 */ /* 0x0001e40000100800 */
[----:B------:R-:W-:Y:S01]  /*17d80*/  IMAD.MOV.U32 R27, RZ, RZ, R8 ;  /* 0x000000ffff1b7224 */ /* 0x000fe200078e0008 */
[----:B------:R1:W-:Y:S01]  /*17d90*/  STL [R1+0x1390], R11 ;  /* 0x0013900b01007387 */ /* 0x0003e20000100800 */
[----:B------:R-:W-:-:S02]  /*17da0*/  IMAD.MOV.U32 R26, RZ, RZ, R9 ;  /* 0x000000ffff1a7224 */ /* 0x000fc400078e0009 */
[----:B------:R-:W2:Y:S02]  /*17db0*/  LDL.LU R8, [R1+0x2c0] ;  /* 0x0002c00001087983 */ /* 0x000ea40000300800 */
[----:B------:R-:W2:Y:S01]  /*17dc0*/  LDL.LU R9, [R1+0x2c4] ;  /* 0x0002c40001097983 */ /* 0x000ea20000300800 */
[----:B0-----:R-:W2:Y:S01]  /*17dd0*/  LDL.LU R10, [R1+0x2c8] ;  /* 0x0002c800010a7983 */ /* 0x001ea20000300800 */
[----:B-1----:R-:W2:Y:S01]  /*17de0*/  LDL.LU R11, [R1+0x2cc] ;  /* 0x0002cc00010b7983 */ /* 0x002ea20000300800 */
[----:B---3--:R-:W-:Y:S02]  /*17df0*/  HMMA.16816.F32 R16, R16, R6, R20 ;  /* 0x000000061010723c */ /* 0x008fe40000001814 */
[----:B------:R-:W2:Y:S01]  /*17e00*/  LDL.LU.64 R22, [R1+0x1468] ;  /* 0x0014680001167983 */ /* 0x000ea20000300a00 */
[----:B------:R-:W2:Y:S11]  /*17e10*/  LDL.LU.64 R20, [R1+0x1460] ;  /* 0x0014600001147983 */ /* 0x000eb60000300a00 */
[----:B------:R-:W-:Y:S09]  /*17e20*/  @!UPT UIADD3 URZ, URZ, URZ, URZ ;  /* 0x0000003f3f3ff290 */ /* 0x000ff2000fffe03f */
[----:B------:R0:W-:Y:S01]  /*17e30*/  STL.64 [R1+0x2e0], R16 ;  /* 0x0002e01001007387 */ /* 0x0001e20000100a00 */
[----:B------:R1:W-:Y:S03]  /*17e40*/  STL.64 [R1+0x2e8], R18 ;  /* 0x0002e81201007387 */ /* 0x0003e60000100a00 */
[----:B0-----:R-:W3:Y:S01]  /*17e50*/  LDL.LU R16, [R1+0x2a0] ;  /* 0x0002a00001107983 */ /* 0x001ee20000300800 */
[----:B------:R-:W3:Y:S02]  /*17e60*/  LDL.LU R17, [R1+0x2a4] ;  /* 0x0002a40001117983 */ /* 0x000ee40000300800 */
[----:B-1----:R-:W3:Y:S02]  /*17e70*/  LDL.LU R18, [R1+0x2a8] ;  /* 0x0002a80001127983 */ /* 0x002ee40000300800 */
[----:B------:R-:W3:Y:S01]  /*17e80*/  LDL.LU R19, [R1+0x2ac] ;  /* 0x0002ac0001137983 */ /* 0x000ee20000300800 */
[----:B------:R-:W-:Y:S01]  /*17e90*/  STL.64 [R1+0x13d8], R6 ;  /* 0x0013d80601007387 */ /* 0x000fe20000100a00 */
[C---:B--2---:R-:W-:Y:S03]  /*17ea0*/  HMMA.16816.F32 R24, R20.reuse, R26, R12 ;  /* 0x0000001a1418723c */ /* 0x044fe6000000180c */
        /* <DEDUP_REMOVED lines=9> */
[----:B------:R0:W-:Y:S02]  /*17f40*/  STL.64 [R1+0x2c8], R10 ;  /* 0x0002c80a01007387 */ /* 0x0001e40000100a00 */
[----:B0-----:R-:W-:Y:S02]  /*17f50*/  IMAD.MOV.U32 R10, RZ, RZ, R26 ;  /* 0x000000ffff0a7224 */ /* 0x001fe400078e001a */
[----:B------:R-:W-:Y:S02]  /*17f60*/  IMAD.MOV.U32 R11, RZ, RZ, R27 ;  /* 0x000000ffff0b7224 */ /* 0x000fe400078e001b */
[----:B------:R-:W2:Y:S01]  /*17f70*/  LDL.LU.64 R26, [R1+0x1448] ;  /* 0x00144800011a7983 */ /* 0x000ea20000300a00 */
[----:B------:R-:W2:Y:S02]  /*17f80*/  LDL.LU.64 R24, [R1+0x1440] ;  /* 0x0014400001187983 */ /* 0x000ea40000300a00 */
[C---:B--2---:R-:W-:Y:S11]  /*17f90*/  HMMA.16816.F32 R24, R20.reuse, R14, R24 ;  /* 0x0000000e1418723c */ /* 0x044ff60000001818 */
[----:B------:R-:W-:Y:S11]  /*17fa0*/  @!UPT UIADD3 URZ, URZ, URZ, URZ ;  /* 0x0000003f3f3ff290 */ /* 0x000ff6000fffe03f */
[----:B------:R-:W-:Y:S01]  /*17fb0*/  @!UPT UIADD3 URZ, URZ, URZ, URZ ;  /* 0x0000003f3f3ff290 */ /* 0x000fe2000fffe03f */
[----:B------:R-:W-:Y:S01]  /*17fc0*/  STL.64 [R1+0x2b0], R24 ;  /* 0x0002b01801007387 */ /* 0x000fe20000100a00 */
[----:B------:R0:W-:Y:S02]  /*17fd0*/  STL.64 [R1+0x2b8], R26 ;  /* 0x0002b81a01007387 */ /* 0x0001e40000100a00 */
[----:B0-----:R-:W-:Y:S02]  /*17fe0*/  IMAD.MOV.U32 R26, RZ, RZ, R14 ;  /* 0x000000ffff1a7224 */ /* 0x001fe400078e000e */
[----:B------:R-:W-:Y:S02]  /*17ff0*/  IMAD.MOV.U32 R27, RZ, RZ, R15 ;  /* 0x000000ffff1b7224 */ /* 0x000fe400078e000f */
[----:B------:R-:W3:Y:S03]  /*18000*/  LDL.LU.64 R14, [R1+0x1438] ;  /* 0x00143800010e7983 */ /* 0x000ee60000300a00 */
[----:B------:R-:W-:Y:S01]  /*18010*/  STL.64 [R1+0x1400], R26 ;  /* 0x0014001a01007387 */ /* 0x000fe20000100a00 */
[----:B---3--:R-:W-:Y:S01]  /*18020*/  HMMA.16816.F32 R16, R20, R14, R16 ;  /* 0x0000000e1410723c */ /* 0x008fe20000001810 */
[----:B------:R-:W-:-:S02]  /*18030*/  IMAD.MOV.U32 R9, RZ, RZ, R14 ;  /* 0x000000ffff097224 */ /* 0x000fc400078e000e */
[----:B------:R-:W-:Y:S11]  /*18040*/  IMAD.MOV.U32 R8, RZ, RZ, R15 ;  /* 0x000000ffff087224 */ /* 0x000ff600078e000f */
[----:B------:R-:W-:Y:S09]  /*18050*/  @!UPT UIADD3 URZ, URZ, URZ, URZ ;  /* 0x0000003f3f3ff290 */ /* 0x000ff2000fffe03f */
[----:B------:R-:W-:Y:S01]  /*18060*/  STL.64 [R1+0x2a0], R16 ;  /* 0x0002a01001007387 */ /* 0x000fe20000100a00 */
[----:B------:R4:W-:Y:S02]  /*18070*/  STL.64 [R1+0x2a8], R18 ;  /* 0x0002a81201007387 */ /* 0x0009e40000100a00 */
[----:B------:R-:W2:Y:S02]  /*18080*/  LDL.64 R14, [R1+0x18] ;  /* 0x00001800010e7983 */ /* 0x000ea40000100a00 */
[----:B----4-:R-:W-:Y:S02]  /*18090*/  IMAD.MOV.U32 R18, RZ, RZ, R4 ;  /* 0x000000ffff127224 */ /* 0x010fe400078e0004 */
[----:B------:R-:W-:Y:S01]  /*180a0*/  IMAD.MOV.U32 R19, RZ, RZ, R3 ;  /* 0x000000ffff137224 */ /* 0x000fe200078e0003 */
[----:B--2---:R0:W-:Y:S01]  /*180b0*/  STL.64 [R1+0x13c0], R14 ;  /* 0x0013c00e01007387 */ /* 0x0041e20000100a00 */
[----:B------:R-:W2:Y:S02]  /*180c0*/  LDL.LU R12, [R1+0x660] ;  /* 0x00066000010c7983 */ /* 0x000ea40000300800 */
[----:B------:R-:W2:Y:S01]  /*180d0*/  LDL.LU R13, [R1+0x664] ;  /* 0x00066400010d7983 */ /* 0x000ea20000300800 */
[----:B0-----:R-:W3:Y:S01]  /*180e0*/  LDL.LU R14, [R1+0x668] ;  /* 0x00066800010e7983 */ /* 0x001ee20000300800 */
[----:B------:R-:W3:Y:S02]  /*180f0*/  LDL.LU R15, [R1+0x66c] ;  /* 0x00066c00010f7983 */ /* 0x000ee40000300800 */
[----:B------:R0:W-:Y:S02]  /*18100*/  STL.64 [R1+0x1408], R18 ;  /* 0x0014081201007387 */ /* 0x0001e40000100a00 */
[----:B0-----:R-:W4:Y:S04]  /*18110*/  LDL.64 R18, [R1+0x78] ;  /* 0x0000780001127983 */ /* 0x001f280000100a00 */
[----:B----4-:R0:W-:Y:S01]  /*18120*/  STL.64 [R1+0x1420], R18 ;  /* 0x0014201201007387 */ /* 0x0101e20000100a00 */
[----:B------:R-:W4:Y:S02]  /*18130*/  LDL.LU R4, [R1+0x670] ;  /* 0x0006700001047983 */ /* 0x000f240000300800 */
[----:B------:R-:W4:Y:S02]  /*18140*/  LDL.LU R5, [R1+0x674] ;  /* 0x0006740001057983 */ /* 0x000f240000300800 */
[----:B------:R-:W2:Y:S01]  /*18150*/  LDL.LU R6, [R1+0x678] ;  /* 0x0006780001067983 */ /* 0x000ea20000300800 */
[----:B------:R-:W2:Y:S04]  /*18160*/  LDL.LU R7, [R1+0x67c] ;  /* 0x00067c0001077983 */ /* 0x000ea80000300800 */
[----:B0-----:R-:W3:Y:S04]  /*18170*/  LDL.64 R18, [R1+0x88] ;  /* 0x0000880001127983 */ /* 0x001ee80000100a00 */
[----:B--2---:R-:W-:Y:S01]  /*18180*/  STL.64 [R1+0x13e8], R6 ;  /* 0x0013e80601007387 */ /* 0x004fe20000100a00 */
[----:B----4-:R-:W-:Y:S02]  /*18190*/  STL.64 [R1+0x13e0], R4 ;  /* 0x0013e00401007387 */ /* 0x010fe40000100a00 */
[----:B------:R-:W2:Y:S02]  /*181a0*/  LDL.LU R24, [R1+0x690] ;  /* 0x0006900001187983 */ /* 0x000ea40000300800 */
[----:B------:R-:W2:Y:S01]  /*181b0*/  LDL.LU R25, [R1+0x694] ;  /* 0x0006940001197983 */ /* 0x000ea20000300800 */
[----:B------:R-:W4:Y:S01]  /*181c0*/  LDL.LU R26, [R1+0x698] ;  /* 0x00069800011a7983 */ /* 0x000f220000300800 */
[----:B------:R-:W4:Y:S03]  /*181d0*/  LDL.LU R27, [R1+0x69c] ;  /* 0x00069c00011b7983 */ /* 0x000f260000300800 */
[----:B----4-:R-:W-:Y:S01]  /*181e0*/  STL.64 [R1+0x1418], R26 ;  /* 0x0014181a01007387 */ /* 0x010fe20000100a00 */
[----:B--2---:R0:W-:Y:S03]  /*181f0*/  STL.64 [R1+0x1410], R24 ;  /* 0x0014101801007387 */ /* 0x0041e60000100a00 */
[----:B0-----:R-:W2:Y:S01]  /*18200*/  LDL.LU R24, [R1+0x280] ;  /* 0x0002800001187983 */ /* 0x001ea20000300800 */
[----:B------:R-:W2:Y:S02]  /*18210*/  LDL.LU R25, [R1+0x284] ;  /* 0x0002840001197983 */ /* 0x000ea40000300800 */
[----:B------:R-:W4:Y:S02]  /*18220*/  LDL.LU R26, [R1+0x288] ;  /* 0x00028800011a7983 */ /* 0x000f240000300800 */
[----:B------:R-:W4:Y:S02]  /*18230*/  LDL.LU R27, [R1+0x28c] ;  /* 0x00028c00011b7983 */ /* 0x000f240000300800 */
[----:B------:R-:W-:-:S02]  /*18240*/  IMAD.MOV.U32 R6, RZ, RZ, R2 ;  /* 0x000000ffff067224 */ /* 0x000fc400078e0002 */
[----:B------:R-:W-:Y:S01]  /*18250*/  IMAD.MOV.U32 R7, RZ, RZ, R0 ;  /* 0x000000ffff077224 */ /* 0x000fe200078e0000 */
[----:B----4-:R-:W-:Y:S01]  /*18260*/  STL.64 [R1+0x1430], R26 ;  /* 0x0014301a01007387 */ /* 0x010fe20000100a00 */
[----:B--2---:R0:W-:Y:S03]  /*18270*/  STL.64 [R1+0x1428], R24 ;  /* 0x0014281801007387 */ /* 0x0041e60000100a00 */
[----:B0-----:R-:W2:Y:S01]  /*18280*/  LDL.LU R24, [R1+0x290] ;  /* 0x0002900001187983 */ /* 0x001ea20000300800 */
[----:B------:R-:W2:Y:S02]  /*18290*/  LDL.LU R25, [R1+0x294] ;  /* 0x0002940001197983 */ /* 0x000ea40000300800 */
[----:B------:R-:W2:Y:S02]  /*182a0*/  LDL.LU R26, [R1+0x298] ;  /* 0x00029800011a7983 */ /* 0x000ea40000300800 */
[----:B------:R-:W2:Y:S01]  /*182b0*/  LDL.LU R27, [R1+0x29c] ;  /* 0x00029c00011b7983 */ /* 0x000ea20000300800 */
[----:B------:R0:W-:Y:S04]  /*182c0*/  STL.64 [R1+0x13f8], R6 ;  /* 0x0013f80601007387 */ /* 0x0001e80000100a00 */
[----:B0-----:R-:W4:Y:S01]  /*182d0*/  LDL.64 R6, [R1+0x58] ;  /* 0x0000580001067983 */ /* 0x001f220000100a00 */
[----:B---3--:R0:W-:Y:S02]  /*182e0*/  STL.64 [R1+0x13d0], R14 ;  /* 0x0013d00e01007387 */ /* 0x0081e40000100a00 */
[----:B------:R1:W-:Y:S01]  /*182f0*/  STL.64 [R1+0x13c8], R12 ;  /* 0x0013c80c01007387 */ /* 0x0003e20000100a00 */
[----:B0-----:R-:W3:Y:S01]  /*18300*/  LDL.64 R14, [R1+0x38] ;  /* 0x00003800010e7983 */ /* 0x001ee20000100a00 */
[----:B------:R-:W-:-:S02]  /*18310*/  IMAD.MOV.U32 R28, RZ, RZ, R18 ;  /* 0x000000ffff1c7224 */ /* 0x000fc400078e0012 */
[----:B------:R-:W-:Y:S01]  /*18320*/  IMAD.MOV.U32 R3, RZ, RZ, R19 ;  /* 0x000000ffff037224 */ /* 0x000fe200078e0013 */
[C---:B--2---:R-:W-:Y:S01]  /*18330*/  HMMA.16816.F32 R24, R20.reuse, R18, R24 ;  /* 0x000000121418723c */ /* 0x044fe20000001818 */
[----:B---3--:R0:W-:Y:S01]  /*18340*/  STL.64 [R1+0x13f0], R14 ;  /* 0x0013f00e01007387 */ /* 0x0081e20000100a00 */
[----:B-1----:R-:W2:Y:S02]  /*18350*/  LDL.LU R12, [R1+0x680] ;  /* 0x00068000010c7983 */ /* 0x002ea40000300800 */
        /* <DEDUP_REMOVED lines=8> */
[----:B------:R-:W3:Y:S06]  /*183e0*/  LDL.LU R11, [R1+0x27c] ;  /* 0x00027c00010b7983 */ /* 0x000eec0000300800 */
[----:B------:R-:W-:Y:S01]  /*183f0*/  STL.64 [R1+0x290], R24 ;  /* 0x0002901801007387 */ /* 0x000fe20000100a00 */
[----:B------:R0:W-:Y:S03]  /*18400*/  STL.64 [R1+0x298], R26 ;  /* 0x0002981a01007387 */ /* 0x0001e60000100a00 */
[----:B0-----:R-:W2:Y:S01]  /*18410*/  LDL.LU.64 R26, [R1+0x1430] ;  /* 0x00143000011a7983 */ /* 0x001ea20000300a00 */
[----:B------:R-:W2:Y:S02]  /*18420*/  LDL.LU.64 R24, [R1+0x1428] ;  /* 0x0014280001187983 */ /* 0x000ea40000300a00 */
[----:B------:R-:W2:Y:S02]  /*18430*/  LDL.LU.64 R18, [R1+0x1420] ;  /* 0x0014200001127983 */ /* 0x000ea40000300a00 */
[----:B------:R-:W-:Y:S01]  /*18440*/  STL [R1+0x1330], R28 ;  /* 0x0013301c01007387 */ /* 0x000fe20000100800 */
[----:B--2---:R-:W-:Y:S01]  /*18450*/  HMMA.16816.F32 R24, R20, R18, R24 ;  /* 0x000000121418723c */ /* 0x004fe20000001818 */
[----:B------:R-:W-:-:S02]  /*18460*/  IMAD.MOV.U32 R2, RZ, RZ, R18 ;  /* 0x000000ffff027224 */ /* 0x000fc400078e0012 */
[----:B------:R-:W-:Y:S11]  /*18470*/  IMAD.MOV.U32 R0, RZ, RZ, R19 ;  /* 0x000000ffff007224 */ /* 0x000ff600078e0013 */
[----:B------:R-:W-:Y:S09]  /*18480*/  @!UPT UIADD3 URZ, URZ, URZ, URZ ;  /* 0x0000003f3f3ff290 */ /* 0x000ff2000fffe03f */
[----:B------:R-:W-:Y:S01]  /*18490*/  STL.64 [R1+0x280], R24 ;  /* 0x0002801801007387 */ /* 0x000fe20000100a00 */
[----:B------:R0:W-:Y:S03]  /*184a0*/  STL.64 [R1+0x288], R26 ;  /* 0x0002881a01007387 */ /* 0x0001e60000100a00 */
[----:B0-----:R-:W4:Y:S01]  /*184b0*/  LDL.LU.64 R26, [R1+0x1418] ;  /* 0x00141800011a7983 */ /* 0x001f220000300a00 */
[----:B------:R-:W4:Y:S02]  /*184c0*/  LDL.LU.64 R24, [R1+0x1410] ;  /* 0x0014100001187983 */ /* 0x000f240000300a00 */
[----:B------:R-:W3:Y:S02]  /*184d0*/  LDL.LU.64 R18, [R1+0x1408] ;  /* 0x0014080001127983 */ /* 0x000ee40000300a00 */
[C---:B---3--:R-:W-:Y:S01]  /*184e0*/  HMMA.16816.F32 R8, R20.reuse, R18, R8 ;  /* 0x000000121408723c */ /* 0x048fe20000001808 */
[----:B------:R-:W0:Y:S11]  /*184f0*/  LDSM.16.MT88.4 R16, [R29+0x4300] ;  /* 0x004300001d10783b */ /* 0x000e360000004200 */
[----:B------:R-:W-:Y:S11]  /*18500*/  @!UPT UIADD3 URZ, URZ, URZ, URZ ;  /* 0x0000003f3f3ff290 */ /* 0x000ff6000fffe03f */
[----:B------:R1:W-:Y:S01]  /*18510*/  STL.64 [R1+0x270], R8 ;  /* 0x0002700801007387 */ /* 0x0003e20000100a00 */
[----:B------:R2:W-:Y:S03]  /*18520*/  STL.64 [R1+0x278], R10 ;  /* 0x0002780a01007387 */ /* 0x0005e60000100a00 */
[----:B-1----:R-:W3:Y:S01]  /*18530*/  LDL.LU R8, [R1+0x630] ;  /* 0x0006300001087983 */ /* 0x002ee20000300800 */
[----:B------:R-:W3:Y:S02]  /*18540*/  LDL.LU R9, [R1+0x634] ;  /* 0x0006340001097983 */ /* 0x000ee40000300800 */
[----:B--2---:R-:W2:Y:S02]  /*18550*/  LDL.LU R10, [R1+0x638] ;  /* 0x00063800010a7983 */ /* 0x004ea40000300800 */
[----:B------:R-:W2:Y:S01]  /*18560*/  LDL.LU R11, [R1+0x63c] ;  /* 0x00063c00010b7983 */ /* 0x000ea20000300800 */
[----:B----4-:R-:W-:Y:S01]  /*18570*/  HMMA.16816.F32 R24, R20, R6, R24 ;  /* 0x000000061418723c */ /* 0x010fe20000001818 */
[----:B--2---:R1:W-:Y:S01]  /*18580*/  STL.64 [R1+0x13b0], R10 ;  /* 0x0013b00a01007387 */ /* 0x0043e20000100a00 */
[----:B---3--:R-:W-:Y:S03]  /*18590*/  STL.64 [R1+0x13a8], R8 ;  /* 0x0013a80801007387 */ /* 0x008fe60000100a00 */
[----:B-1----:R-:W2:Y:S01]  /*185a0*/  LDL.64 R10, [R1+0x8] ;  /* 0x00000800010a7983 */ /* 0x002ea20000100a00 */
[----:B0-----:R-:W-:Y:S02]  /*185b0*/  STL.64 [R1+0x1248], R18 ;  /* 0x0012481201007387 */ /* 0x001fe40000100a00 */
[----:B------:R0:W-:Y:S02]  /*185c0*/  STL.64 [R1+0x1240], R16 ;  /* 0x0012401001007387 */ /* 0x0001e40000100a00 */
[----:B0-----:R-:W3:Y:S01]  /*185d0*/  LDL.LU R16, [R1+0x650] ;  /* 0x0006500001107983 */ /* 0x001ee20000300800 */
[----:B------:R-:W3:Y:S02]  /*185e0*/  LDL.LU R17, [R1+0x654] ;  /* 0x0006540001117983 */ /* 0x000ee40000300800 */
[----:B------:R-:W3:Y:S02]  /*185f0*/  LDL.LU R18, [R1+0x658] ;  /* 0x0006580001127983 */ /* 0x000ee40000300800 */
[----:B------:R-:W3:Y:S08]  /*18600*/  LDL.LU R19, [R1+0x65c] ;  /* 0x00065c0001137983 */ /* 0x000ef00000300800 */
[----:B------:R0:W-:Y:S01]  /*18610*/  STL.64 [R1+0x690], R24 ;  /* 0x0006901801007387 */ /* 0x0001e20000100a00 */
[----:B------:R1:W-:Y:S02]  /*18620*/  STL.64 [R1+0x698], R26 ;  /* 0x0006981a01007387 */ /* 0x0003e40000100a00 */
[----:B0-----:R-:W-:Y:S01]  /*18630*/  IMAD.MOV.U32 R25, RZ, RZ, R6 ;  /* 0x000000ffff197224 */ /* 0x001fe200078e0006 */
[----:B-1----:R-:W4:Y:S01]  /*18640*/  LDL.LU.64 R26, [R1+0x1400] ;  /* 0x00140000011a7983 */ /* 0x002f220000300a00 */
[----:B------:R-:W-:-:S02]  /*18650*/  IMAD.MOV.U32 R24, RZ, RZ, R7 ;  /* 0x000000ffff187224 */ /* 0x000fc400078e0007 */
        /* <DEDUP_REMOVED lines=8> */
[C---:B--2---:R-:W-:Y:S11]  /*186e0*/  HMMA.16816.F32 R4, R20.reuse, R14, R4 ;  /* 0x0000000e1404723c */ /* 0x044ff60000001804 */
[----:B------:R-:W-:Y:S11]  /*186f0*/  @!UPT UIADD3 URZ, URZ, URZ, URZ ;  /* 0x0000003f3f3ff290 */ /* 0x000ff6000fffe03f */
[----:B------:R-:W-:Y:S01]  /*18700*/  @!UPT UIADD3 URZ, URZ, URZ, URZ ;  /* 0x0000003f3f3ff290 */ /* 0x000fe2000fffe03f */
[----:B------:R-:W-:Y:S01]  /*18710*/  STL.64 [R1+0x670], R4 ;  /* 0x0006700401007387 */ /* 0x000fe20000100a00 */
[----:B------:R0:W-:Y:S03]  /*18720*/  STL.64 [R1+0x678], R6 ;  /* 0x0006780601007387 */ /* 0x0001e60000100a00 */
[----:B0-----:R-:W2:Y:S01]  /*18730*/  LDL.LU.64 R6, [R1+0x13d8] ;  /* 0x0013d80001067983 */ /* 0x001ea20000300a00 */
[----:B------:R-:W-:Y:S02]  /*18740*/  IMAD.MOV.U32 R5, RZ, RZ, R14 ;  /* 0x000000ffff057224 */ /* 0x000fe400078e000e */
[----:B------:R-:W-:Y:S02]  /*18750*/  IMAD.MOV.U32 R4, RZ, RZ, R15 ;  /* 0x000000ffff047224 */ /* 0x000fe400078e000f */
[----:B------:R-:W3:Y:S01]  /*18760*/  LDL.LU.64 R14, [R1+0x13d0] ;  /* 0x0013d000010e7983 */ /* 0x000ee20000300a00 */
[----:B------:R-:W3:Y:S03]  /*18770*/  LDL.LU.64 R12, [R1+0x13c8] ;  /* 0x0013c800010c7983 */ /* 0x000ee60000300a00 */
[----:B--2---:R0:W-:Y:S01]  /*18780*/  STL.64 [R1+0x1388], R6 ;  /* 0x0013880601007387 */ /* 0x0041e20000100a00 */
[----:B------:R-:W-:Y:S03]  /*18790*/  STL.64 [R1+0x1380], R4 ;  /* 0x0013800401007387 */ /* 0x000fe60000100a00 */
[----:B0-----:R-:W3:Y:S02]  /*187a0*/  LDL.64 R6, [R1+0x28] ;  /* 0x0000280001067983 */ /* 0x001ee40000100a00 */
[C---:B---3--:R-:W-:Y:S11]  /*187b0*/  HMMA.16816.F32 R12, R20.reuse, R6, R12 ;  /* 0x00000006140c723c */ /* 0x048ff6000000180c */
[----:B------:R-:W-:Y:S11]  /*187c0*/  @!UPT UIADD3 URZ, URZ, URZ, URZ ;  /* 0x0000003f3f3ff290 */ /* 0x000ff6000fffe03f */
[----:B------:R-:W-:Y:S01]  /*187d0*/  @!UPT UIADD3 URZ, URZ, URZ, URZ ;  /* 0x0000003f3f3ff290 */ /* 0x000fe2000fffe03f */
[----:B------:R-:W-:Y:S01]  /*187e0*/  STL.64 [R1+0x660], R12 ;  /* 0x0006600c01007387 */ /* 0x000fe20000100a00 */
[----:B------:R0:W-:Y:S03]  /*187f0*/  STL.64 [R1+0x668], R14 ;  /* 0x0006680e01007387 */ /* 0x0001e60000100a00 */
[----:B0-----:R-:W2:Y:S01]  /*18800*/  LDL.LU.64 R14, [R1+0x13c0] ;  /* 0x0013c000010e7983 */ /* 0x001ea20000300a00 */
[----:B------:R-:W-:Y:S02]  /*18810*/  IMAD.MOV.U32 R28, RZ, RZ, R6 ;  /* 0x000000ffff1c7224 */ /* 0x000fe400078e0006 */
[----:B------:R-:W-:Y:S02]  /*18820*/  IMAD.MOV.U32 R29, RZ, RZ, R7 ;  /* 0x000000ffff1d7224 */ /* 0x000fe400078e0007 */
[----:B--2---:R-:W-:Y:S07]  /*18830*/  HMMA.16816.F32 R4, R20, R14, R16 ;  /* 0x0000000e1404723c */ /* 0x004fee0000001810 */
[----:B------:R-:W-:-:S02]  /*18840*/  IMAD.MOV.U32 R17, RZ, RZ, R14 ;  /* 0x000000ffff117224 */ /* 0x000fc400078e000e */
[----:B------:R-:W-:Y:S02]  /*18850*/  IMAD.MOV.U32 R16, RZ, RZ, R15 ;  /* 0x000000ffff107224 */ /* 0x000fe400078e000f */
[----:B----4-:R-:W-:Y:S02]  /*18860*/  IMAD.MOV.U32 R18, RZ, RZ, R26 ;  /* 0x000000ffff127224 */ /* 0x010fe400078e001a */
[----:B------:R-:W-:-:S10]  /*18870*/  IMAD.MOV.U32 R19, RZ, RZ, R27 ;  /* 0x000000ffff137224 */ /* 0x000fd400078e001b */
[----:B------:R0:W-:Y:S01]  /*18880*/  STL.64 [R1+0x650], R4 ;  /* 0x0006500401007387 */ /* 0x0001e20000100a00 */
[----:B------:R1:W-:Y:S03]  /*18890*/  STL.64 [R1+0x658], R6 ;  /* 0x0006580601007387 */ /* 0x0003e60000100a00 */
[----:B0-----:R-:W2:Y:S01]  /*188a0*/  LDL.LU R4, [R1+0x620] ;  /* 0x0006200001047983 */ /* 0x001ea20000300800 */
[----:B------:R-:W2:Y:S02]  /*188b0*/  LDL.LU R5, [R1+0x624] ;  /* 0x0006240001057983 */ /* 0x000ea40000300800 */
[----:B-1----:R-:W2:Y:S02]  /*188c0*/  LDL.LU R6, [R1+0x628] ;  /* 0x0006280001067983 */ /* 0x002ea40000300800 */
[----:B------:R-:W2:Y:S01]  /*188d0*/  LDL.LU R7, [R1+0x62c] ;  /* 0x00062c0001077983 */ /* 0x000ea20000300800 */
[----:B------:R-:W3:Y:S01]  /*188e0*/  LDL.LU R12, [R1+0x260] ;  /* 0x00026000010c7983 */ /* 0x000ee20000300800 */
[----:B------:R-:W3:Y:S02]  /*188f0*/  LDL.LU R13, [R1+0x264] ;  /* 0x00026400010d7983 */ /* 0x000ee40000300800 */
[----:B------:R-:W3:Y:S02]  /*18900*/  LDL.LU R14, [R1+0x268] ;  /* 0x00026800010e7983 */ /* 0x000ee40000300800 */
[----:B------:R-:W3:Y:S01]  /*18910*/  LDL.LU R15, [R1+0x26c] ;  /* 0x00026c00010f7983 */ /* 0x000ee20000300800 */
[----:B------:R0:W-:Y:S01]  /*18920*/  STL.64 [R1+0x1338], R16 ;  /* 0x0013381001007387 */ /* 0x0001e20000100a00 */
[----:B------:R-:W4:Y:S02]  /*18930*/  LDL.LU R26, [R1+0x13bc] ;  /* 0x0013bc00011a7983 */ /* 0x000f240000300800 */
[----:B------:R-:W4:Y:S02]  /*18940*/  LDL.LU R27, [R1+0x13b8] ;  /* 0x0013b800011b7983 */ /* 0x000f240000300800 */
[----:B------:R1:W-:Y:S01]  /*18950*/  STL.64 [R1+0x1348], R18 ;  /* 0x0013481201007387 */ /* 0x0003e20000100a00 */
[----:B0-----:R-:W2:Y:S01]  /*18960*/  LDL.LU R16, [R1+0x640] ;  /* 0x0006400001107983 */ /* 0x001ea20000300800 */
[----:B------:R-:W2:Y:S02]  /*18970*/  LDL.LU R17, [R1+0x644] ;  /* 0x0006440001117983 */ /* 0x000ea40000300800 */
[----:B-1----:R-:W2:Y:S02]  /*18980*/  LDL.LU R18, [R1+0x648] ;  /* 0x0006480001127983 */ /* 0x002ea40000300800 */
[----:B------:R-:W2:Y:S02]  /*18990*/  LDL.LU R19, [R1+0x64c] ;  /* 0x00064c0001137983 */ /* 0x000ea40000300800 */
[C---:B--2---:R-:W-:Y:S11]  /*189a0*/  HMMA.16816.F32 R16, R20.reuse, R10, R16 ;  /* 0x0000000a1410723c */ /* 0x044ff60000001810 */
[----:B------:R-:W-:Y:S11]  /*189b0*/  @!UPT UIADD3 URZ, URZ, URZ, URZ ;  /* 0x0000003f3f3ff290 */ /* 0x000ff6000fffe03f */
[----:B------:R-:W-:Y:S01]  /*189c0*/  @!UPT UIADD3 URZ, URZ, URZ, URZ ;  /* 0x0000003f3f3ff290 */ /* 0x000fe2000fffe03f */
[----:B------:R0:W-:Y:S01]  /*189d0*/  STL.64 [R1+0x640], R16 ;  /* 0x0006401001007387 */ /* 0x0001e20000100a00 */
[----:B------:R-:W-:Y:S02]  /*189e0*/  STL.64 [R1+0x648], R18 ;  /* 0x0006481201007387 */ /* 0x000fe40000100a00 */
[----:B0-----:R-:W-:Y:S02]  /*189f0*/  IMAD.MOV.U32 R17, RZ, RZ, R10 ;  /* 0x000000ffff117224 */ /* 0x001fe400078e000a */
[----:B------:R-:W-:Y:S02]  /*18a00*/  IMAD.MOV.U32 R16, RZ, RZ, R11 ;  /* 0x000000ffff107224 */ /* 0x000fe400078e000b */
[----:B------:R-:W4:Y:S01]  /*18a10*/  LDL.LU.64 R10, [R1+0x13b0] ;  /* 0x0013b000010a7983 */ /* 0x000f220000300a00 */
[----:B------:R-:W4:Y:S02]  /*18a20*/  LDL.LU.64 R8, [R1+0x13a8] ;  /* 0x0013a80001087983 */ /* 0x000f240000300a00 */
[C---:B----4-:R-:W-:Y:S11]  /*18a30*/  HMMA.16816.F32 R8, R20.reuse, R26, R8 ;  /* 0x0000001a1408723c */ /* 0x050ff60000001808 */
[----:B------:R-:W-:Y:S11]  /*18a40*/  @!UPT UIADD3 URZ, URZ, URZ, URZ ;  /* 0x0000003f3f3ff290 */ /* 0x000ff6000fffe03f */
[----:B------:R-:W-:Y:S01]  /*18a50*/  @!UPT UIADD3 URZ, URZ, URZ, URZ ;  /* 0x0000003f3f3ff290 */ /* 0x000fe2000fffe03f */
[----:B------:R-:W-:Y:S01]  /*18a60*/  STL.64 [R1+0x630], R8 ;  /* 0x0006300801007387 */ /* 0x000fe20000100a00 */
[----:B------:R0:W-:Y:S03]  /*18a70*/  STL.64 [R1+0x638], R10 ;  /* 0x0006380a01007387 */ /* 0x0001e60000100a00 */
[----:B0-----:R-:W2:Y:S01]  /*18a80*/  LDL.LU.64 R10, [R1+0x13a0] ;  /* 0x0013a000010a7983 */ /* 0x001ea20000300a00 */
[----:B------:R-:W4:Y:S02]  /*18a90*/  LDL.LU.64 R8, [R1+0x1398] ;  /* 0x0013980001087983 */ /* 0x000f240000300a00 */
[----:B--2---:R-:W-:Y:S02]  /*18aa0*/  IMAD.MOV.U32 R18, RZ, RZ, R10 ;  /* 0x000000ffff127224 */ /* 0x004fe400078e000a */
[----:B------:R-:W-:Y:S01]  /*18ab0*/  IMAD.MOV.U32 R19, RZ, RZ, R11 ;  /* 0x000000ffff137224 */ /* 0x000fe200078e000b */
[----:B------:R-:W2:Y:S01]  /*18ac0*/  LDL.LU R10, [R1+0x1394] ;  /* 0x00139400010a7983 */ /* 0x000ea20000300800 */
[----:B------:R-:W2:Y:S03]  /*18ad0*/  LDL.LU R11, [R1+0x1390] ;  /* 0x00139000010b7983 */ /* 0x000ea60000300800 */
[----:B------:R-:W-:Y:S01]  /*18ae0*/  STL.64 [R1+0x1368], R18 ;  /* 0x0013681201007387 */ /* 0x000fe20000100a00 */
[----:B------:R0:W-:Y:S03]  /*18af0*/  STL.64 [R1+0x1360], R16 ;  /* 0x0013601001007387 */ /* 0x0001e60000100a00 */
[----:B0-----:R-:W3:Y:S01]  /*18b00*/  LDL.LU R16, [R1+0x610] ;  /* 0x0006100001107983 */ /* 0x001ee20000300800 */
[----:B------:R-:W3:Y:S02]  /*18b10*/  LDL.LU R17, [R1+0x614] ;  /* 0x0006140001117983 */ /* 0x000ee40000300800 */
[----:B------:R-:W3:Y:S02]  /*18b20*/  LDL.LU R18, [R1+0x618] ;  /* 0x0006180001127983 */ /* 0x000ee40000300800 */
[----:B------:R-:W3:Y:S01]  /*18b30*/  LDL.LU R19, [R1+0x61c] ;  /* 0x00061c0001137983 */ /* 0x000ee20000300800 */
[----:B------:R-:W-:Y:S01]  /*18b40*/  STL.64 [R1+0x1300], R26 ;  /* 0x0013001a01007387 */ /* 0x000fe20000100a00 */
[----:B------:R0:W-:Y:S03]  /*18b50*/  STL.64 [R1+0x1340], R24 ;  /* 0x0013401801007387 */ /* 0x0001e60000100a00 */
[----:B0-----:R-:W3:Y:S01]  /*18b60*/  LDL.LU R24, [R1+0x5f0] ;  /* 0x0005f00001187983 */ /* 0x001ee20000300800 */
[----:B------:R-:W3:Y:S02]  /*18b70*/  LDL.LU R25, [R1+0x5f4] ;  /* 0x0005f40001197983 */ /* 0x000ee40000300800 */
[----:B------:R-:W3:Y:S02]  /*18b80*/  LDL.LU R26, [R1+0x5f8] ;  /* 0x0005f800011a7983 */ /* 0x000ee40000300800 */
[----:B------:R-:W3:Y:S01]  /*18b90*/  LDL.LU R27, [R1+0x5fc] ;  /* 0x0005fc00011b7983 */ /* 0x000ee20000300800 */
[C---:B--2---:R-:W-:Y:S01]  /*18ba0*/  HMMA.16816.F32 R4, R20.reuse, R10, R4 ;  /* 0x0000000a1404723c */ /* 0x044fe20000001804 */
[----:B---3--:R-:W-:Y:S01]  /*18bb0*/  STL.64 [R1+0x1358], R26 ;  /* 0x0013581a01007387 */ /* 0x008fe20000100a00 */
[----:B------:R0:W-:Y:S03]  /*18bc0*/  STL.64 [R1+0x1350], R24 ;  /* 0x0013501801007387 */ /* 0x0001e60000100a00 */
[----:B0-----:R-:W2:Y:S01]  /*18bd0*/  LDL.LU R24, [R1+0x600] ;  /* 0x0006000001187983 */ /* 0x001ea20000300800 */
[----:B------:R-:W2:Y:S02]  /*18be0*/  LDL.LU R25, [R1+0x604] ;  /* 0x0006040001197983 */ /* 0x000ea40000300800 */
[----:B------:R-:W2:Y:S02]  /*18bf0*/  LDL.LU R26, [R1+0x608] ;  /* 0x00060800011a7983 */ /* 0x000ea40000300800 */
[----:B------:R-:W2:Y:S11]  /*18c00*/  LDL.LU R27, [R1+0x60c] ;  /* 0x00060c00011b7983 */ /* 0x000eb60000300800 */
[----:B------:R-:W-:Y:S02]  /*18c10*/  @!UPT UIADD3 URZ, URZ, URZ, URZ ;  /* 0x0000003f3f3ff290 */ /* 0x000fe4000fffe03f */
[----:B------:R-:W-:Y:S01]  /*18c20*/  STL.64 [R1+0x620], R4 ;  /* 0x0006200401007387 */ /* 0x000fe20000100a00 */
[----:B------:R0:W-:Y:S03]  /*18c30*/  STL.64 [R1+0x628], R6 ;  /* 0x0006280601007387 */ /* 0x0001e60000100a00 */
[----:B0-----:R-:W3:Y:S01]  /*18c40*/  LDL.LU.64 R6, [R1+0x1388] ;  /* 0x0013880001067983 */ /* 0x001ee20000300a00 */
[----:B------:R-:W2:Y:S02]  /*18c50*/  LDL.LU.64 R4, [R1+0x1380] ;  /* 0x0013800001047983 */ /* 0x000ea40000300a00 */
[----:B------:R0:W-:Y:S02]  /*18c60*/  STL.64 [R1+0x1260], R10 ;  /* 0x0012600a01007387 */ /* 0x0001e40000100a00 */
[----:B0-----:R-:W2:Y:S04]  /*18c70*/  LDL R10, [R1+0xc8] ;  /* 0x0000c800010a7983 */ /* 0x001ea80000100800 */
[----:B------:R-:W2:Y:S01]  /*18c80*/  LDL R11, [R1+0xcc] ;  /* 0x0000cc00010b7983 */ /* 0x000ea20000100800 */
[----:B---3--:R-:W-:Y:S03]  /*18c90*/  HMMA.16816.F32 R20, R20, R6, R12 ;  /* 0x000000061414723c */ /* 0x008fe6000000180c */
[----:B------:R-:W2:Y:S01]  /*18ca0*/  LDL.LU.64 R14, [R1+0x1378] ;  /* 0x00137800010e7983 */ /* 0x000ea20000300a00 */
[----:B------:R-:W2:Y:S11]  /*18cb0*/  LDL.LU.64 R12, [R1+0x1370] ;  /* 0x00137000010c7983 */ /* 0x000eb60000300a00 */
[----:B------:R-:W-:Y:S08]  /*18cc0*/  @!UPT UIADD3 URZ, URZ, URZ, URZ ;  /* 0x0000003f3f3ff290 */ /* 0x000ff0000fffe03f */
[----:B------:R-:W-:Y:S01]  /*18cd0*/  STL.64 [R1+0x260], R20 ;  /* 0x0002601401007387 */ /* 0x000fe20000100a00 */
[----:B------:R0:W-:Y:S03]  /*18ce0*/  STL.64 [R1+0x268], R22 ;  /* 0x0002681601007387 */ /* 0x0001e60000100a00 */
[----:B0-----:R-:W0:Y:S04]  /*18cf0*/  S2R R23, SR_TID.X ;  /* 0x0000000000177919 */ /* 0x001e280000002100 */
[----:B------:R-:W1:Y:S01]  /*18d00*/  S2R R20, SR_TID.X ;  /* 0x0000000000147919 */ /* 0x000e620000002100 */
[C---:B0-----:R-:W-:Y:S01]  /*18d10*/  LOP3.LUT R21, R23.reuse, 0x7, RZ, 0xc0, !PT ;  /* 0x0000000717157812 */ /* 0x041fe200078ec0ff */
[----:B------:R-:W-:-:S02]  /*18d20*/  IMAD.SHL.U32 R22, R23, 0x200, RZ ;  /* 0x0000020017167824 */ /* 0x000fc400078e00ff */
[----:B------:R-:W-:-:S05]  /*18d30*/  IMAD.SHL.U32 R23, R23, 0x2, RZ ;  /* 0x0000000217177824 */ /* 0x000fca00078e00ff */
[----:B------:R-:W-:Y:S01]  /*18d40*/  LOP3.LUT R23, R23, 0x10, RZ, 0xc0, !PT ;  /* 0x0000001017177812 */ /* 0x000fe200078ec0ff */
[----:B------:R-:W-:-:S03]  /*18d50*/  IMAD R21, R21, 0x410, RZ ;  /* 0x0000041015157824 */ /* 0x000fc600078e02ff */
[----:B-1----:R-:W-:Y:S02]  /*18d60*/  LOP3.LUT R23, R23, 0x60, R20, 0xf8, !PT ;  /* 0x0000006017177812 */ /* 0x002fe400078ef814 */
[----:B------:R-:W-:Y:S02]  /*18d70*/  LOP3.LUT R22, R22, 0x2000, RZ, 0xc0, !PT ;  /* 0x0000200016167812 */ /* 0x000fe400078ec0ff */
[----:B------:R-:W-:-:S05]  /*18d80*/  LOP3.LUT R23, R21, R23, RZ, 0x3c, !PT ;  /* 0x0000001715177212 */ /* 0x000fca00078e3cff */
[----:B------:R-:W-:-:S06]  /*18d90*/  IMAD.IADD R23, R22, 0x1, R23 ;  /* 0x0000000116177824 */ /* 0x000fcc00078e0217 */
[----:B------:R-:W0:Y:S04]  /*18da0*/  LDSM.16.MT88.4 R20, [R23+0x4380] ;  /* 0x004380001714783b */ /* 0x000e280000004200 */
[----:B------:R-:W-:Y:S04]  /*18db0*/  STL.64 [R1+0x12d8], R6 ;  /* 0x0012d80601007387 */ /* 0x000fe80000100a00 */
[----:B0-----:R4:W-:Y:S01]  /*18dc0*/  STL [R1+0x1174], R22 ;  /* 0x0011741601007387 */ /* 0x0019e20000100800 */
[----:B------:R0:W-:Y:S02]  /*18dd0*/  STL [R1+0x1170], R23 ;  /* 0x0011701701007387 */ /* 0x0001e40000100800 */
[----:B----4-:R-:W-:-:S02]  /*18de0*/  IMAD.MOV.U32 R22, RZ, RZ, R9 ;  /* 0x000000ffff167224 */ /* 0x010fc400078e0009 */
[----:B0-----:R-:W-:Y:S01]  /*18df0*/  IMAD.MOV.U32 R23, RZ, RZ, R8 ;  /* 0x000000ffff177224 */ /* 0x001fe200078e0008 */
[----:B------:R-:W-:Y:S01]  /*18e00*/  STL.64 [R1+0x1238], R20 ;  /* 0x0012381401007387 */ /* 0x000fe20000100a00 */
[----:B--2---:R-:W-:Y:S03]  /*18e10*/  HMMA.16816.F32 R8, R12, R10, R16 ;  /* 0x0000000a0c08723c */ /* 0x004fe60000001810 */
[----:B------:R-:W2:Y:S01]  /*18e20*/  LDL.LU.64 R18, [R1+0x1368] ;  /* 0x0013680001127983 */ /* 0x000ea20000300a00 */
[----:B------:R-:W3:Y:S11]  /*18e30*/  LDL.LU.64 R16, [R1+0x1360] ;  /* 0x0013600001107983 */ /* 0x000ef60000300a00 */
[----:B------:R-:W-:Y:S08]  /*18e40*/  @!UPT UIADD3 URZ, URZ, URZ, URZ ;  /* 0x0000003f3f3ff290 */ /* 0x000ff0000fffe03f */
[----:B------:R0:W-:Y:S01]  /*18e50*/  STL.64 [R1+0x610], R8 ;  /* 0x0006100801007387 */ /* 0x0001e20000100a00 */
[----:B------:R1:W-:Y:S03]  /*18e60*/  STL.64 [R1+0x618], R10 ;  /* 0x0006180a01007387 */ /* 0x0003e60000100a00 */
[----:B0-----:R-:W4:Y:S01]  /*18e70*/  LDL.LU R8, [R1+0x540] ;  /* 0x0005400001087983 */ /* 0x001f220000300800 */
[----:B------:R-:W4:Y:S02]  /*18e80*/  LDL.LU R9, [R1+0x544] ;  /* 0x0005440001097983 */ /* 0x000f240000300800 */
[----:B-1----:R-:W2:Y:S02]  /*18e90*/  LDL.LU R10, [R1+0x548] ;  /* 0x00054800010a7983 */ /* 0x002ea40000300800 */
[----:B------:R-:W2:Y:S02]  /*18ea0*/  LDL.LU R11, [R1+0x54c] ;  /* 0x00054c00010b7983 */ /* 0x000ea40000300800 */
[----:B--2---:R3:W-:Y:S02]  /*18eb0*/  STL.64 [R1+0x1270], R10 ;  /* 0x0012700a01007387 */ /* 0x0047e40000100a00 */
[----:B---3--:R-:W-:-:S02]  /*18ec0*/  IMAD.MOV.U32 R10, RZ, RZ, R17 ;  /* 0x000000ffff0a7224 */ /* 0x008fc400078e0011 */
[----:B------:R-:W-:Y:S02]  /*18ed0*/  IMAD.MOV.U32 R11, RZ, RZ, R16 ;  /* 0x000000ffff0b7224 */ /* 0x000fe400078e0010 */
[C---:B------:R-:W-:Y:S01]  /*18ee0*/  HMMA.16816.F32 R16, R12.reuse, R18, R24 ;  /* 0x000000120c10723c */ /* 0x040fe20000001818 */
[----:B----4-:R0:W-:Y:S02]  /*18ef0*/  STL.64 [R1+0x1268], R8 ;  /* 0x0012680801007387 */ /* 0x0101e40000100a00 */
[----:B------:R1:W-:Y:S02]  /*18f00*/  STL.64 [R1+0x1288], R10 ;  /* 0x0012880a01007387 */ /* 0x0003e40000100a00 */
[----:B0-----:R-:W2:Y:S01]  /*18f10*/  LDL.LU R8, [R1+0x5e0] ;  /* 0x0005e00001087983 */ /* 0x001ea20000300800 */
[----:B------:R-:W2:Y:S02]  /*18f20*/  LDL.LU R9, [R1+0x5e4] ;  /* 0x0005e40001097983 */ /* 0x000ea40000300800 */
[----:B-1----:R-:W2:Y:S02]  /*18f30*/  LDL.LU R10, [R1+0x5e8] ;  /* 0x0005e800010a7983 */ /* 0x002ea40000300800 */
[----:B------:R-:W2:Y:S01]  /*18f40*/  LDL.LU R11, [R1+0x5ec] ;  /* 0x0005ec00010b7983 */ /* 0x000ea20000300800 */
[----:B------:R-:W3:Y:S01]  /*18f50*/  LDL.LU.64 R26, [R1+0x1358] ;  /* 0x00135800011a7983 */ /* 0x000ee20000300a00 */
[----:B------:R-:W3:Y:S11]  /*18f60*/  LDL.LU.64 R24, [R1+0x1350] ;  /* 0x0013500001187983 */ /* 0x000ef60000300a00 */
[----:B------:R-:W-:Y:S01]  /*18f70*/  STL.64 [R1+0x600], R16 ;  /* 0x0006001001007387 */ /* 0x000fe20000100a00 */
[----:B------:R0:W-:Y:S03]  /*18f80*/  STL.64 [R1+0x608], R18 ;  /* 0x0006081201007387 */ /* 0x0001e60000100a00 */
[----:B0-----:R-:W3:Y:S02]  /*18f90*/  LDL.LU.64 R18, [R1+0x1348] ;  /* 0x0013480001127983 */ /* 0x001ee40000300a00 */
[C---:B---3--:R-:W-:Y:S02]  /*18fa0*/  HMMA.16816.F32 R16, R12.reuse, R18, R24 ;  /* 0x000000120c10723c */ /* 0x048fe40000001818 */
[----:B------:R-:W3:Y:S11]  /*18fb0*/  LDL.LU.64 R24, [R1+0x1340] ;  /* 0x0013400001187983 */ /* 0x000ef60000300a00 */
[----:B------:R-:W-:Y:S10]  /*18fc0*/  @!UPT UIADD3 URZ, URZ, URZ, URZ ;  /* 0x0000003f3f3ff290 */ /* 0x000ff4000fffe03f */
[----:B------:R0:W-:Y:S01]  /*18fd0*/  STL.64 [R1+0x5f0], R16 ;  /* 0x0005f01001007387 */ /* 0x0001e20000100a00 */
[----:B------:R1:W-:Y:S03]  /*18fe0*/  STL.64 [R1+0x5f8], R18 ;  /* 0x0005f81201007387 */ /* 0x0003e60000100a00 */
[----:B0-----:R-:W4:Y:S01]  /*18ff0*/  LDL.LU.64 R16, [R1+0x1338] ;  /* 0x0013380001107983 */ /* 0x001f220000300a00 */
[----:B--2---:R-:W-:Y:S11]  /*19000*/  HMMA.16816.F32 R20, R12, R22, R8 ;  /* 0x000000160c14723c */ /* 0x004ff60000001808 */
[----:B------:R-:W-:Y:S11]  /*19010*/  @!UPT UIADD3 URZ, URZ, URZ, URZ ;  /* 0x0000003f3f3ff290 */ /* 0x000ff6000fffe03f */
[----:B------:R-:W-:Y:S01]  /*19020*/  @!UPT UIADD3 URZ, URZ, URZ, URZ ;  /* 0x0000003f3f3ff290 */ /* 0x000fe2000fffe03f */
[----:B------:R-:W-:Y:S01]  /*19030*/  STL.64 [R1+0x5e0], R20 ;  /* 0x0005e01401007387 */ /* 0x000fe20000100a00 */
[----:B------:R-:W-:Y:S02]  /*19040*/  STL.64 [R1+0x5e8], R22 ;  /* 0x0005e81601007387 */ /* 0x000fe40000100a00 */
[----:B----4-:R-:W-:Y:S02]  /*19050*/  IMAD.MOV.U32 R10, RZ, RZ, R17 ;  /* 0x000000ffff0a7224 */ /* 0x010fe400078e0011 */
[----:B------:R-:W-:-:S05]  /*19060*/  IMAD.MOV.U32 R11, RZ, RZ, R16 ;  /* 0x000000ffff0b7224 */ /* 0x000fca00078e0010 */
[----:B------:R0:W-:Y:S01]  /*19070*/  STL.64 [R1+0x12a0], R10 ;  /* 0x0012a00a01007387 */ /* 0x0001e20000100a00 */
[----:B------:R-:W2:Y:S02]  /*19080*/  LDL.LU R16, [R1+0x250] ;  /* 0x0002500001107983 */ /* 0x000ea40000300800 */
[----:B------:R-:W2:Y:S02]  /*19090*/  LDL.LU R17, [R1+0x254] ;  /* 0x0002540001117983 */ /* 0x000ea40000300800 */
[----:B-1----:R-:W4:Y:S01]  /*190a0*/  LDL.LU R18, [R1+0x258] ;  /* 0x0002580001127983 */ /* 0x002f220000300800 */
[----:B------:R-:W4:Y:S01]  /*190b0*/  LDL.LU R19, [R1+0x25c] ;  /* 0x00025c0001137983 */ /* 0x000f220000300800 */
[----:B0-----:R-:W-:Y:S02]  /*190c0*/  IMAD.MOV.U32 R10, RZ, RZ, R28 ;  /* 0x000000ffff0a7224 */ /* 0x001fe400078e001c */
[----:B------:R-:W-:Y:S01]  /*190d0*/  IMAD.MOV.U32 R11, RZ, RZ, R29 ;  /* 0x000000ffff0b7224 */ /* 0x000fe200078e001d */
[----:B------:R-:W3:Y:S04]  /*190e0*/  LDL.LU R28, [R1+0x1330] ;  /* 0x00133000011c7983 */ /* 0x000ee80000300800 */
[----:B------:R0:W-:Y:S02]  /*190f0*/  STL.64 [R1+0x12b8], R10 ;  /* 0x0012b80a01007387 */ /* 0x0001e40000100a00 */
[----:B0-----:R-:W-:-:S02]  /*19100*/  IMAD.MOV.U32 R11, RZ, RZ, R4 ;  /* 0x000000ffff0b7224 */ /* 0x001fc400078e0004 */
[----:B------:R-:W-:Y:S01]  /*19110*/  IMAD.MOV.U32 R10, RZ, RZ, R5 ;  /* 0x000000ffff0a7224 */ /* 0x000fe200078e0005 */
[----:B----4-:R-:W-:Y:S01]  /*19120*/  STL.64 [R1+0x1258], R18 ;  /* 0x0012581201007387 */ /* 0x010fe20000100a00 */
[----:B--2---:R0:W-:Y:S03]  /*19130*/  STL.64 [R1+0x1250], R16 ;  /* 0x0012501001007387 */ /* 0x0041e60000100a00 */
[----:B0-----:R-:W2:Y:S01]  /*19140*/  LDL.LU R16, [R1+0x530] ;  /* 0x0005300001107983 */ /* 0x001ea20000300800 */
[----:B------:R-:W2:Y:S02]  /*19150*/  LDL.LU R17, [R1+0x534] ;  /* 0x0005340001117983 */ /* 0x000ea40000300800 */
[----:B------:R-:W4:Y:S02]  /*19160*/  LDL.LU R18, [R1+0x538] ;  /* 0x0005380001127983 */ /* 0x000f240000300800 */
[----:B------:R-:W4:Y:S01]  /*19170*/  LDL.LU R19, [R1+0x53c] ;  /* 0x00053c0001137983 */ /* 0x000f220000300800 */
[----:B------:R-:W2:Y:S01]  /*19180*/  LDL.LU R4, [R1+0x590] ;  /* 0x0005900001047983 */ /* 0x000ea20000300800 */
[----:B------:R-:W2:Y:S02]  /*19190*/  LDL.LU R5, [R1+0x594] ;  /* 0x0005940001057983 */ /* 0x000ea40000300800 */
[----:B------:R-:W2:Y:S02]  /*191a0*/  LDL.LU R6, [R1+0x598] ;  /* 0x0005980001067983 */ /* 0x000ea40000300800 */
[----:B------:R-:W2:Y:S02]  /*191b0*/  LDL.LU R7, [R1+0x59c] ;  /* 0x00059c0001077983 */ /* 0x000ea40000300800 */
[----:B--2---:R3:W-:Y:S01]  /*191c0*/  STL.64 [R1+0x12e8], R6 ;  /* 0x0012e80601007387 */ /* 0x0047e20000100a00 */
[----:B------:R-:W-:Y:S02]  /*191d0*/  STL.64 [R1+0x12e0], R4 ;  /* 0x0012e00401007387 */ /* 0x000fe40000100a00 */
[----:B---3--:R-:W-:-:S02]  /*191e0*/  IMAD.MOV.U32 R6, RZ, RZ, R25 ;  /* 0x000000ffff067224 */ /* 0x008fc400078e0019 */
[----:B------:R-:W-:-:S05]  /*191f0*/  IMAD.MOV.U32 R7, RZ, RZ, R24 ;  /* 0x000000ffff077224 */ /* 0x000fca00078e0018 */
[----:B------:R-:W-:Y:S01]  /*19200*/  STL.64 [R1+0x12f8], R6 ;  /* 0x0012f80601007387 */ /* 0x000fe20000100a00 */
[----:B------:R0:W-:Y:S03]  /*19210*/  STL.64 [R1+0x12d0], R10 ;  /* 0x0012d00a01007387 */ /* 0x0001e60000100a00 */
[----:B0-----:R-:W2:Y:S04]  /*19220*/  LDL.64 R10, [R1+0x48] ;  /* 0x00004800010a7983 */ /* 0x001ea80000100a00 */
[----:B--2---:R0:W-:Y:S01]  /*19230*/  STL.64 [R1+0x12f0], R10 ;  /* 0x0012f00a01007387 */ /* 0x0041e20000100a00 */
[----:B------:R-:W2:Y:S02]  /*19240*/  LDL.LU R8, [R1+0x5a0] ;  /* 0x0005a00001087983 */ /* 0x000ea40000300800 */
[----:B------:R-:W2:Y:S01]  /*19250*/  LDL.LU R9, [R1+0x5a4] ;  /* 0x0005a40001097983 */ /* 0x000ea20000300800 */
[----:B0-----:R-:W3:Y:S01]  /*19260*/  LDL.LU R10, [R1+0x5a8] ;  /* 0x0005a800010a7983 */ /* 0x001ee20000300800 */
[----:B------:R-:W3:Y:S03]  /*19270*/  LDL.LU R11, [R1+0x5ac] ;  /* 0x0005ac00010b7983 */ /* 0x000ee60000300800 */
[----:B---3--:R0:W-:Y:S01]  /*19280*/  STL.64 [R1+0x1310], R10 ;  /* 0x0013100a01007387 */ /* 0x0081e20000100a00 */
[----:B--2---:R1:W-:Y:S02]  /*19290*/  STL.64 [R1+0x1308], R8 ;  /* 0x0013080801007387 */ /* 0x0043e40000100a00 */
[----:B------:R-:W2:Y:S02]  /*192a0*/  LDL.LU R24, [R1+0x5b0] ;  /* 0x0005b00001187983 */ /* 0x000ea40000300800 */
[----:B------:R-:W2:Y:S01]  /*192b0*/  LDL.LU R25, [R1+0x5b4] ;  /* 0x0005b40001197983 */ /* 0x000ea20000300800 */
[----:B------:R-:W3:Y:S01]  /*192c0*/  LDL.LU R26, [R1+0x5b8] ;  /* 0x0005b800011a7983 */ /* 0x000ee20000300800 */
[----:B------:R-:W3:Y:S02]  /*192d0*/  LDL.LU R27, [R1+0x5bc] ;  /* 0x0005bc00011b7983 */ /* 0x000ee40000300800 */
[----:B0-----:R-:W-:-:S02]  /*192e0*/  IMAD.MOV.U32 R10, RZ, RZ, R2 ;  /* 0x000000ffff0a7224 */ /* 0x001fc400078e0002 */
[----:B------:R-:W-:Y:S01]  /*192f0*/  IMAD.MOV.U32 R11, RZ, RZ, R0 ;  /* 0x000000ffff0b7224 */ /* 0x000fe200078e0000 */
[----:B---3--:R-:W-:Y:S01]  /*19300*/  STL.64 [R1+0x1320], R26 ;  /* 0x0013201a01007387 */ /* 0x008fe20000100a00 */
[----:B--2---:R-:W-:Y:S03]  /*19310*/  STL.64 [R1+0x1318], R24 ;  /* 0x0013181801007387 */ /* 0x004fe60000100a00 */
[----:B------:R0:W-:Y:S02]  /*19320*/  STL.64 [R1+0x1328], R10 ;  /* 0x0013280a01007387 */ /* 0x0001e40000100a00 */
[----:B-1----:R-:W2:Y:S01]  /*19330*/  LDL.LU R8, [R1+0x5d0] ;  /* 0x0005d00001087983 */ /* 0x002ea20000300800 */
[----:B------:R-:W2:Y:S04]  /*19340*/  LDL.LU R9, [R1+0x5d4] ;  /* 0x0005d40001097983 */ /* 0x000ea80000300800 */
[----:B0-----:R-:W2:Y:S01]  /*19350*/  LDL.LU R10, [R1+0x5d8] ;  /* 0x0005d800010a7983 */ /* 0x001ea20000300800 */
[----:B------:R-:W2:Y:S02]  /*19360*/  LDL.LU R11, [R1+0x5dc] ;  /* 0x0005dc00010b7983 */ /* 0x000ea40000300800 */
[----:B------:R-:W3:Y:S02]  /*19370*/  LDL.LU R24, [R1+0x5c0] ;  /* 0x0005c00001187983 */ /* 0x000ee40000300800 */
[----:B------:R-:W3:Y:S01]  /*19380*/  LDL.LU R25, [R1+0x5c4] ;  /* 0x0005c40001197983 */ /* 0x000ee20000300800 */
[----:B------:R-:W3:Y:S01]  /*19390*/  LDL.LU R26, [R1+0x5c8] ;  /* 0x0005c800011a7983 */ /* 0x000ee20000300800 */
[----:B------:R-:W3:Y:S02]  /*193a0*/  LDL.LU R27, [R1+0x5cc] ;  /* 0x0005cc00011b7983 */ /* 0x000ee40000300800 */
[----:B------:R-:W2:Y:S02]  /*193b0*/  LDL.64 R6, [R1+0x68] ;  /* 0x0000680001067983 */ /* 0x000ea40000100a00 */
[----:B----4-:R-:W-:Y:S01]  /*193c0*/  STL.64 [R1+0x1280], R18 ;  /* 0x0012801201007387 */ /* 0x010fe20000100a00 */
[----:B------:R0:W-:Y:S04]  /*193d0*/  STL.64 [R1+0x1278], R16 ;  /* 0x0012781001007387 */ /* 0x0001e80000100a00 */
        /* <DEDUP_REMOVED lines=14> */
[----:B------:R-:W4:Y:S02]  /*194c0*/  LDL.LU R18, [R1+0x578] ;  /* 0x0005780001127983 */ /* 0x000f240000300800 */
[----:B------:R-:W4:Y:S02]  /*194d0*/  LDL.LU R19, [R1+0x57c] ;  /* 0x00057c0001137983 */ /* 0x000f240000300800 */
[----:B------:R-:W-:-:S02]  /*194e0*/  IMAD.MOV.U32 R22, RZ, RZ, R28 ;  /* 0x000000ffff167224 */ /* 0x000fc400078e001c */
[----:B------:R-:W-:-:S07]  /*194f0*/  IMAD.MOV.U32 R23, RZ, RZ, R3 ;  /* 0x000000ffff177224 */ /* 0x000fce00078e0003 */
[C---:B------:R-:W-:Y:S01]  /*19500*/  HMMA.16816.F32 R20, R12.reuse, R22, R8 ;  /* 0x000000160c14723c */ /* 0x040fe20000001808 */
[----:B----4-:R-:W-:Y:S01]  /*19510*/  STL.64 [R1+0x12c8], R18 ;  /* 0x0012c81201007387 */ /* 0x010fe20000100a00 */
[----:B--2---:R0:W-:Y:S03]  /*19520*/  STL.64 [R1+0x12c0], R16 ;  /* 0x0012c01001007387 */ /* 0x0041e60000100a00 */
[----:B0-----:R-:W2:Y:S01]  /*19530*/  LDL.LU R16, [R1+0x580] ;  /* 0x0005800001107983 */ /* 0x001ea20000300800 */
[----:B------:R-:W2:Y:S02]  /*19540*/  LDL.LU R17, [R1+0x584] ;  /* 0x0005840001117983 */ /* 0x000ea40000300800 */
[----:B------:R-:W2:Y:S02]  /*19550*/  LDL.LU R18, [R1+0x588] ;  /* 0x0005880001127983 */ /* 0x000ea40000300800 */
[----:B------:R-:W2:Y:S01]  /*19560*/  LDL.LU R19, [R1+0x58c] ;  /* 0x00058c0001137983 */ /* 0x000ea20000300800 */
[----:B------:R-:W3:Y:S11]  /*19570*/  LDL.LU.64 R10, [R1+0x1328] ;  /* 0x00132800010a7983 */ /* 0x000ef60000300a00 */
[----:B------:R-:W-:Y:S01]  /*19580*/  @!UPT UIADD3 URZ, URZ, URZ, URZ ;  /* 0x0000003f3f3ff290 */ /* 0x000fe2000fffe03f */
[----:B------:R0:W-:Y:S02]  /*19590*/  STL.64 [R1+0x5d0], R20 ;  /* 0x0005d01401007387 */ /* 0x0001e40000100a00 */
[----:B------:R1:W-:Y:S01]  /*195a0*/  STL.64 [R1+0x5d8], R22 ;  /* 0x0005d81601007387 */ /* 0x0003e20000100a00 */
[----:B0-----:R-:W4:Y:S01]  /*195b0*/  LDL.LU R20, [R1+0x240] ;  /* 0x0002400001147983 */ /* 0x001f220000300800 */
[----:B------:R-:W4:Y:S02]  /*195c0*/  LDL.LU R21, [R1+0x244] ;  /* 0x0002440001157983 */ /* 0x000f240000300800 */
[----:B-1----:R-:W4:Y:S02]  /*195d0*/  LDL.LU R22, [R1+0x248] ;  /* 0x0002480001167983 */ /* 0x002f240000300800 */
[----:B------:R-:W4:Y:S01]  /*195e0*/  LDL.LU R23, [R1+0x24c] ;  /* 0x00024c0001177983 */ /* 0x000f220000300800 */
[C---:B---3--:R-:W-:Y:S01]  /*195f0*/  HMMA.16816.F32 R8, R12.reuse, R10, R24 ;  /* 0x0000000a0c08723c */ /* 0x048fe20000001818 */
[----:B------:R-:W3:Y:S01]  /*19600*/  LDL.LU.64 R26, [R1+0x1320] ;  /* 0x00132000011a7983 */ /* 0x000ee20000300a00 */
[----:B------:R-:W3:Y:S02]  /*19610*/  LDL.LU.64 R24, [R1+0x1318] ;  /* 0x0013180001187983 */ /* 0x000ee40000300a00 */
[----:B------:R-:W-:Y:S11]  /*19620*/  IMAD.MOV.U32 R2, RZ, RZ, R7 ;  /* 0x000000ffff027224 */ /* 0x000ff600078e0007 */
[----:B------:R-:W-:Y:S08]  /*19630*/  @!UPT UIADD3 URZ, URZ, URZ, URZ ;  /* 0x0000003f3f3ff290 */ /* 0x000ff0000fffe03f */
[----:B------:R-:W-:Y:S01]  /*19640*/  STL.64 [R1+0x5c0], R8 ;  /* 0x0005c00801007387 */ /* 0x000fe20000100a00 */
[----:B------:R0:W-:Y:S03]  /*19650*/  STL.64 [R1+0x5c8], R10 ;  /* 0x0005c80a01007387 */ /* 0x0001e60000100a00 */
[----:B0-----:R-:W2:Y:S01]  /*19660*/  LDL.LU.64 R10, [R1+0x1310] ;  /* 0x00131000010a7983 */ /* 0x001ea20000300a00 */
[----:B------:R-:W2:Y:S01]  /*19670*/  LDL.LU.64 R8, [R1+0x1308] ;  /* 0x0013080001087983 */ /* 0x000ea20000300a00 */
[C---:B---3--:R-:W-:Y:S11]  /*19680*/  HMMA.16816.F32 R24, R12.reuse, R6, R24 ;  /* 0x000000060c18723c */ /* 0x048ff60000001818 */
[----:B------:R-:W-:Y:S11]  /*19690*/  @!UPT UIADD3 URZ, URZ, URZ, URZ ;  /* 0x0000003f3f3ff290 */ /* 0x000ff6000fffe03f */
[----:B------:R-:W-:Y:S01]  /*196a0*/  @!UPT UIADD3 URZ, URZ, URZ, URZ ;  /* 0x0000003f3f3ff290 */ /* 0x000fe2000fffe03f */
[----:B------:R0:W-:Y:S01]  /*196b0*/  STL.64 [R1+0x5b0], R24 ;  /* 0x0005b01801007387 */ /* 0x0001e20000100a00 */
[----:B------:R1:W-:Y:S02]  /*196c0*/  STL.64 [R1+0x5b8], R26 ;  /* 0x0005b81a01007387 */ /* 0x0003e40000100a00 */
[----:B0-----:R-:W-:Y:S01]  /*196d0*/  IMAD.MOV.U32 R25, RZ, RZ, R6 ;  /* 0x000000ffff197224 */ /* 0x001fe200078e0006 */
[----:B-1----:R-:W3:Y:S01]  /*196e0*/  LDL.LU.64 R26, [R1+0x1300] ;  /* 0x00130000011a7983 */ /* 0x002ee20000300a00 */
        /* <DEDUP_REMOVED lines=44> */
[----:B0-----:R-:W3:Y:S01]  /*199b0*/  LDL.LU.64 R10, [R1+0x1270] ;  /* 0x00127000010a7983 */ /* 0x001ee20000300a00 */
[----:B------:R-:W3:Y:S02]  /*199c0*/  LDL.LU.64 R8, [R1+0x1268] ;  /* 0x0012680001087983 */ /* 0x000ee40000300a00 */
[C---:B---3--:R-:W-:Y:S11]  /*199d0*/  HMMA.16816.F32 R8, R12.reuse, R26, R8 ;  /* 0x0000001a0c08723c */ /* 0x048ff60000001808 */
[----:B------:R-:W-:Y:S11]  /*199e0*/  @!UPT UIADD3 URZ, URZ, URZ, URZ ;  /* 0x0000003f3f3ff290 */ /* 0x000ff6000fffe03f */
[----:B------:R-:W-:Y:S01]  /*199f0*/  @!UPT UIADD3 URZ, URZ, URZ, URZ ;  /* 0x0000003f3f3ff290 */ /* 0x000fe2000fffe03f */
[----:B------:R-:W-:Y:S01]  /*19a00*/  STL.64 [R1+0x540], R8 ;  /* 0x0005400801007387 */ /* 0x000fe20000100a00 */
[----:B------:R0:W-:Y:S03]  /*19a10*/  STL.64 [R1+0x548], R10 ;  /* 0x0005480a01007387 */ /* 0x0001e60000100a00 */
[----:B0-----:R-:W2:Y:S01]  /*19a20*/  LDL.LU.64 R10, [R1+0x1260] ;  /* 0x00126000010a7983 */ /* 0x001ea20000300a00 */
[----:B------:R-:W-:Y:S02]  /*19a30*/  STL [R1+0x11b8], R27 ;  /* 0x0011b81b01007387 */ /* 0x000fe40000100800 */
[----:B------:R0:W-:Y:S02]  /*19a40*/  STL [R1+0x1224], R26 ;  /* 0x0012241a01007387 */ /* 0x0001e40000100800 */
[----:B------:R-:W-:Y:S01]  /*19a50*/  STL [R1+0x1220], R25 ;  /* 0x0012201901007387 */ /* 0x000fe20000100800 */
[----:B0-----:R-:W3:Y:S01]  /*19a60*/  LDL.LU.64 R26, [R1+0xb8] ;  /* 0x0000b800011a7983 */ /* 0x001ee20000300a00 */
[C---:B--2---:R-:W-:Y:S03]  /*19a70*/  HMMA.16816.F32 R16, R12.reuse, R10, R16 ;  /* 0x0000000a0c10723c */ /* 0x044fe60000001810 */
[----:B---3--:R0:W-:Y:S04]  /*19a80*/  STL.64 [R1+0x1230], R26 ;  /* 0x0012301a01007387 */ /* 0x0081e80000100a00 */
[----:B0-----:R-:W4:Y:S11]  /*19a90*/  LDL.LU.64 R26, [R1+0xc8] ;  /* 0x0000c800011a7983 */ /* 0x001f360000300a00 */
[----:B------:R-:W-:Y:S05]  /*19aa0*/  @!UPT UIADD3 URZ, URZ, URZ, URZ ;  /* 0x0000003f3f3ff290 */ /* 0x000fea000fffe03f */
[----:B------:R-:W-:Y:S02]  /*19ab0*/  STL.64 [R1+0x530], R16 ;  /* 0x0005301001007387 */ /* 0x000fe40000100a00 */
[----:B------:R0:W-:Y:S02]  /*19ac0*/  STL.64 [R1+0x538], R18 ;  /* 0x0005381201007387 */ /* 0x0001e40000100a00 */
[----:B0-----:R-:W2:Y:S01]  /*19ad0*/  LDL.LU.64 R18, [R1+0x1258] ;  /* 0x0012580001127983 */ /* 0x001ea20000300a00 */
[----:B------:R-:W2:Y:S02]  /*19ae0*/  LDL.LU.64 R16, [R1+0x1250] ;  /* 0x0012500001107983 */ /* 0x000ea40000300a00 */
[----:B------:R0:W-:Y:S02]  /*19af0*/  STL.64 [R1+0x1218], R10 ;  /* 0x0012180a01007387 */ /* 0x0001e40000100a00 */
[----:B------:R-:W3:Y:S01]  /*19b00*/  LDL.LU R8, [R1+0x220] ;  /* 0x0002200001087983 */ /* 0x000ee20000300800 */
[----:B------:R-:W3:Y:S04]  /*19b10*/  LDL.LU R9, [R1+0x224] ;  /* 0x0002240001097983 */ /* 0x000ee80000300800 */
[----:B0-----:R-:W3:Y:S01]  /*19b20*/  LDL.LU R10, [R1+0x228] ;  /* 0x00022800010a7983 */ /* 0x001ee20000300800 */
[----:B------:R-:W3:Y:S01]  /*19b30*/  LDL.LU R11, [R1+0x22c] ;  /* 0x00022c00010b7983 */ /* 0x000ee20000300800 */
[----:B--2---:R-:W-:Y:S02]  /*19b40*/  HMMA.16816.F32 R12, R12, R6, R16 ;  /* 0x000000060c0c723c */ /* 0x004fe40000001810 */
[----:B------:R-:W4:Y:S01]  /*19b50*/  LDL.LU.64 R18, [R1+0x1248] ;  /* 0x0012480001127983 */ /* 0x000f220000300a00 */
[----:B------:R-:W4:Y:S11]  /*19b60*/  LDL.LU.64 R16, [R1+0x1240] ;  /* 0x0012400001107983 */ /* 0x000f360000300a00 */
[----:B------:R-:W-:Y:S09]  /*19b70*/  @!UPT UIADD3 URZ, URZ, URZ, URZ ;  /* 0x0000003f3f3ff290 */ /* 0x000ff2000fffe03f */
[----:B------:R-:W-:Y:S01]  /*19b80*/  STL.64 [R1+0x250], R12 ;  /* 0x0002500c01007387 */ /* 0x000fe20000100a00 */
[----:B------:R0:W-:Y:S03]  /*19b90*/  STL.64 [R1+0x258], R14 ;  /* 0x0002580e01007387 */ /* 0x0001e60000100a00 */
[----:B0-----:R-:W3:Y:S01]  /*19ba0*/  LDL.LU.64 R14, [R1+0xa8] ;  /* 0x0000a800010e7983 */ /* 0x001ee20000300a00 */
[----:B------:R0:W-:Y:S02]  /*19bb0*/  STL.64 [R1+0x11f0], R6 ;  /* 0x0011f00601007387 */ /* 0x0001e40000100a00 */
[----:B------:R-:W-:Y:S01]  /*19bc0*/  STL.64 [R1+0x1228], R4 ;  /* 0x0012280401007387 */ /* 0x000fe20000100a00 */
[----:B0-----:R-:W2:Y:S01]  /*19bd0*/  LDL.LU.64 R6, [R1+0x98] ;  /* 0x0000980001067983 */ /* 0x001ea20000300a00 */
[C---:B----4-:R-:W-:Y:S11]  /*19be0*/  HMMA.16816.F32 R20, R16.reuse, R26, R20 ;  /* 0x0000001a1014723c */ /* 0x050ff60000001814 */
[----:B------:R-:W-:Y:S11]  /*19bf0*/  @!UPT UIADD3 URZ, URZ, URZ, URZ ;  /* 0x0000003f3f3ff290 */ /* 0x000ff6000fffe03f */
[----:B------:R-:W-:Y:S01]  /*19c00*/  @!UPT UIADD3 URZ, URZ, URZ, URZ ;  /* 0x0000003f3f3ff290 */ /* 0x000fe2000fffe03f */
[----:B------:R0:W-:Y:S01]  /*19c10*/  STL.64 [R1+0x240], R20 ;  /* 0x0002401401007387 */ /* 0x0001e20000100a00 */
[----:B------:R1:W-:Y:S03]  /*19c20*/  STL.64 [R1+0x248], R22 ;  /* 0x0002481601007387 */ /* 0x0003e60000100a00 */
[----:B0-----:R-:W4:Y:S01]  /*19c30*/  LDL.LU.64 R20, [R1+0x1238] ;  /* 0x0012380001147983 */ /* 0x001f220000300a00 */
[----:B-1----:R-:W-:Y:S02]  /*19c40*/  IMAD.MOV.U32 R22, RZ, RZ, R26 ;  /* 0x000000ffff167224 */ /* 0x002fe400078e001a */
[----:B------:R-:W-:Y:S02]  /*19c50*/  IMAD.MOV.U32 R23, RZ, RZ, R27 ;  /* 0x000000ffff177224 */ /* 0x000fe400078e001b */
[----:B------:R-:W2:Y:S03]  /*19c60*/  LDL.LU.64 R26, [R1+0x1230] ;  /* 0x00123000011a7983 */ /* 0x000ea60000300a00 */
[----:B------:R-:W-:Y:S01]  /*19c70*/  STL.64 [R1+0x1180], R22 ;  /* 0x0011801601007387 */ /* 0x000fe20000100a00 */
[----:B----4-:R0:W-:Y:S04]  /*19c80*/  STL.64 [R1+0x1178], R20 ;  /* 0x0011781401007387 */ /* 0x0101e80000100a00 */
[----:B0-----:R-:W2:Y:S01]  /*19c90*/  LDL.LU R20, [R1+0x230] ;  /* 0x0002300001147983 */ /* 0x001ea20000300800 */
[----:B------:R-:W2:Y:S02]  /*19ca0*/  LDL.LU R21, [R1+0x234] ;  /* 0x0002340001157983 */ /* 0x000ea40000300800 */
[----:B------:R-:W2:Y:S02]  /*19cb0*/  LDL.LU R22, [R1+0x238] ;  /* 0x0002380001167983 */ /* 0x000ea40000300800 */
[----:B------:R-:W2:Y:S01]  /*19cc0*/  LDL.LU R23, [R1+0x23c] ;  /* 0x00023c0001177983 */ /* 0x000ea20000300800 */
[C---:B---3--:R-:W-:Y:S08]  /*19cd0*/  HMMA.16816.F32 R8, R16.reuse, R14, R8 ;  /* 0x0000000e1008723c */ /* 0x048ff00000001808 */
[----:B--2---:R-:W-:Y:S11]  /*19ce0*/  HMMA.16816.F32 R20, R16, R26, R20 ;  /* 0x0000001a1014723c */ /* 0x004ff60000001814 */
[----:B------:R-:W-:Y:S11]  /*19cf0*/  @!UPT UIADD3 URZ, URZ, URZ, URZ ;  /* 0x0000003f3f3ff290 */ /* 0x000ff6000fffe03f */
[----:B------:R-:W-:Y:S01]  /*19d00*/  @!UPT UIADD3 URZ, URZ, URZ, URZ ;  /* 0x0000003f3f3ff290 */ /* 0x000fe2000fffe03f */
[----:B------:R0:W-:Y:S01]  /*19d10*/  STL.64 [R1+0x230], R20 ;  /* 0x0002301401007387 */ /* 0x0001e20000100a00 */
[----:B------:R1:W-:Y:S02]  /*19d20*/  STL.64 [R1+0x238], R22 ;  /* 0x0002381601007387 */ /* 0x0003e40000100a00 */
[----:B------:R-:W2:Y:S02]  /*19d30*/  LDL.LU R24, [R1+0x200] ;  /* 0x0002000001187983 */ /* 0x000ea40000300800 */
[----:B------:R-:W2:Y:S02]  /*19d40*/  LDL.LU R25, [R1+0x204] ;  /* 0x0002040001197983 */ /* 0x000ea40000300800 */
[----:B0-----:R-:W-:Y:S02]  /*19d50*/  IMAD.MOV.U32 R21, RZ, RZ, R26 ;  /* 0x000000ffff157224 */ /* 0x001fe400078e001a */
[----:B------:R-:W-:Y:S01]  /*19d60*/  IMAD.MOV.U32 R20, RZ, RZ, R27 ;  /* 0x000000ffff147224 */ /* 0x000fe200078e001b */
[----:B------:R-:W2:Y:S01]  /*19d70*/  LDL.LU R26, [R1+0x208] ;  /* 0x00020800011a7983 */ /* 0x000ea20000300800 */
[----:B------:R-:W2:Y:S02]  /*19d80*/  LDL.LU R27, [R1+0x20c] ;  /* 0x00020c00011b7983 */ /* 0x000ea40000300800 */
[----:B------:R0:W-:Y:S02]  /*19d90*/  STL.64 [R1+0x220], R8 ;  /* 0x0002200801007387 */ /* 0x0001e40000100a00 */
[----:B-1----:R-:W-:-:S02]  /*19da0*/  IMAD.MOV.U32 R23, RZ, RZ, R14 ;  /* 0x000000ffff177224 */ /* 0x002fc400078e000e */
[----:B------:R-:W-:Y:S01]  /*19db0*/  IMAD.MOV.U32 R22, RZ, RZ, R15 ;  /* 0x000000ffff167224 */ /* 0x000fe200078e000f */
[----:B------:R1:W-:Y:S01]  /*19dc0*/  STL.64 [R1+0x228], R10 ;  /* 0x0002280a01007387 */ /* 0x0003e20000100a00 */
[----:B------:R-:W-:-:S03]  /*19dd0*/  IMAD.MOV.U32 R14, RZ, RZ, R10 ;  /* 0x000000ffff0e7224 */ /* 0x000fc600078e000a */
[----:B0-----:R-:W3:Y:S01]  /*19de0*/  LDL.LU R8, [R1+0x1f0] ;  /* 0x0001f00001087983 */ /* 0x001ee20000300800 */
[----:B------:R-:W3:Y:S02]  /*19df0*/  LDL.LU R9, [R1+0x1f4] ;  /* 0x0001f40001097983 */ /* 0x000ee40000300800 */
[----:B-1----:R-:W3:Y:S01]  /*19e00*/  LDL.LU R10, [R1+0x1f8] ;  /* 0x0001f800010a7983 */ /* 0x002ee20000300800 */
[----:B------:R-:W3:Y:S04]  /*19e10*/  LDL.LU R11, [R1+0x1fc] ;  /* 0x0001fc00010b7983 */ /* 0x000ee80000300800 */
[----:B------:R0:W-:Y:S01]  /*19e20*/  STL.64 [R1+0x1190], R22 ;  /* 0x0011901601007387 */ /* 0x0001e20000100a00 */
[----:B------:R-:W-:Y:S03]  /*19e30*/  STL.64 [R1+0x1188], R20 ;  /* 0x0011881401007387 */ /* 0x000fe60000100a00 */
[----:B0-----:R-:W2:Y:S01]  /*19e40*/  LDL.LU.64 R22, [R1+0x88] ;  /* 0x0000880001167983 */ /* 0x001ea20000300a00 */
[----:B------:R0:W-:Y:S02]  /*19e50*/  STL [R1+0x10c0], R14 ;  /* 0x0010c00e01007387 */ /* 0x0001e40000100800 */
[----:B------:R-:W4:Y:S02]  /*19e60*/  LDL.LU R12, [R1+0x210] ;  /* 0x00021000010c7983 */ /* 0x000f240000300800 */
[----:B------:R-:W4:Y:S01]  /*19e70*/  LDL.LU R13, [R1+0x214] ;  /* 0x00021400010d7983 */ /* 0x000f220000300800 */
[----:B0-----:R-:W4:Y:S01]  /*19e80*/  LDL.LU R14, [R1+0x218] ;  /* 0x00021800010e7983 */ /* 0x001f220000300800 */
[----:B------:R-:W4:Y:S02]  /*19e90*/  LDL.LU R15, [R1+0x21c] ;  /* 0x00021c00010f7983 */ /* 0x000f240000300800 */
[----:B------:R-:W2:Y:S01]  /*19ea0*/  LDL.LU.64 R4, [R1+0x1228] ;  /* 0x0012280001047983 */ /* 0x000ea20000300a00 */
[----:B----4-:R-:W-:Y:S11]  /*19eb0*/  HMMA.16816.F32 R12, R16, R6, R12 ;  /* 0x00000006100c723c */ /* 0x010ff6000000180c */
[----:B------:R-:W-:Y:S11]  /*19ec0*/  @!UPT UIADD3 URZ, URZ, URZ, URZ ;  /* 0x0000003f3f3ff290 */ /* 0x000ff6000fffe03f */
[----:B------:R-:W-:Y:S01]  /*19ed0*/  @!UPT UIADD3 URZ, URZ, URZ, URZ ;  /* 0x0000003f3f3ff290 */ /* 0x000fe2000fffe03f */
[----:B------:R-:W-:Y:S01]  /*19ee0*/  STL.64 [R1+0x210], R12 ;  /* 0x0002100c01007387 */ /* 0x000fe20000100a00 */
[----:B------:R0:W-:Y:S02]  /*19ef0*/  STL.64 [R1+0x218], R14 ;  /* 0x0002180e01007387 */ /* 0x0001e40000100a00 */
[----:B0-----:R-:W-:-:S05]  /*19f00*/  IMAD.MOV.U32 R15, RZ, RZ, R14 ;  /* 0x000000ffff0f7224 */ /* 0x001fca00078e000e */
[----:B------:R0:W-:Y:S01]  /*19f10*/  STL [R1+0x10c4], R15 ;  /* 0x0010c40f01007387 */ /* 0x0001e20000100800 */
[----:B------:R-:W4:Y:S02]  /*19f20*/  LDL.LU R12, [R1+0x1d0] ;  /* 0x0001d000010c7983 */ /* 0x000f240000300800 */
[----:B------:R-:W4:Y:S02]  /*19f30*/  LDL.LU R13, [R1+0x1d4] ;  /* 0x0001d400010d7983 */ /* 0x000f240000300800 */
[----:B------:R-:W2:Y:S01]  /*19f40*/  LDL.LU R14, [R1+0x1d8] ;  /* 0x0001d800010e7983 */ /* 0x000ea20000300800 */
[----:B0-----:R-:W2:Y:S04]  /*19f50*/  LDL.LU R15, [R1+0x1dc] ;  /* 0x0001dc00010f7983 */ /* 0x001ea80000300800 */
[----:B--2---:R-:W-:Y:S01]  /*19f60*/  STL.64 [R1+0x1200], R14 ;  /* 0x0012000e01007387 */ /* 0x004fe20000100a00 */
[----:B----4-:R0:W-:Y:S03]  /*19f70*/  STL.64 [R1+0x11f8], R12 ;  /* 0x0011f80c01007387 */ /* 0x0101e60000100a00 */
[----:B0-----:R-:W2:Y:S01]  /*19f80*/  LDL.LU R12, [R1+0x1e0] ;  /* 0x0001e000010c7983 */ /* 0x001ea20000300800 */
[----:B------:R-:W2:Y:S02]  /*19f90*/  LDL.LU R13, [R1+0x1e4] ;  /* 0x0001e400010d7983 */ /* 0x000ea40000300800 */
[----:B------:R-:W4:Y:S02]  /*19fa0*/  LDL.LU R14, [R1+0x1e8] ;  /* 0x0001e800010e7983 */ /* 0x000f240000300800 */
[----:B------:R-:W4:Y:S01]  /*19fb0*/  LDL.LU R15, [R1+0x1ec] ;  /* 0x0001ec00010f7983 */ /* 0x000f220000300800 */
[----:B------:R-:W-:Y:S01]  /*19fc0*/  HMMA.16816.F32 R24, R16, R22, R24 ;  /* 0x000000161018723c */ /* 0x000fe20000001818 */
[----:B----4-:R0:W-:Y:S01]  /*19fd0*/  STL.64 [R1+0x1210], R14 ;  /* 0x0012100e01007387 */ /* 0x0101e20000100a00 */
[----:B--2---:R-:W-:Y:S03]  /*19fe0*/  STL.64 [R1+0x1208], R12 ;  /* 0x0012080c01007387 */ /* 0x004fe60000100a00 */
[----:B0-----:R-:W3:Y:S11]  /*19ff0*/  LDL.LU.64 R14, [R1+0x78] ;  /* 0x00007800010e7983 */ /* 0x001ef60000300a00 */
[----:B------:R-:W-:Y:S07]  /*1a000*/  @!UPT UIADD3 URZ, URZ, URZ, URZ ;  /* 0x0000003f3f3ff290 */ /* 0x000fee000fffe03f */
[----:B------:R-:W-:Y:S02]  /*1a010*/  STL.64 [R1+0x200], R24 ;  /* 0x0002001801007387 */ /* 0x000fe40000100a00 */
[----:B------:R0:W-:Y:S02]  /*1a020*/  STL.64 [R1+0x208], R26 ;  /* 0x0002081a01007387 */ /* 0x0001e40000100a00 */
[----:B0-----:R-:W2:Y:S01]  /*1a030*/  LDL.LU R26, [R1+0x1224] ;  /* 0x00122400011a7983 */ /* 0x001ea20000300800 */
[----:B------:R-:W-:Y:S02]  /*1a040*/  IMAD.MOV.U32 R24, RZ, RZ, R23 ;  /* 0x000000ffff187224 */ /* 0x000fe400078e0017 */
[----:B------:R-:W4:Y:S02]  /*1a050*/  LDL.LU R25, [R1+0x1220] ;  /* 0x0012200001197983 */ /* 0x000f240000300800 */
[----:B------:R-:W-:Y:S02]  /*1a060*/  IMAD.MOV.U32 R27, RZ, RZ, R22 ;  /* 0x000000ffff1b7224 */ /* 0x000fe400078e0016 */
[----:B------:R-:W-:-:S02]  /*1a070*/  IMAD.MOV.U32 R23, RZ, RZ, R4 ;  /* 0x000000ffff177224 */ /* 0x000fc400078e0004 */
[----:B------:R-:W-:Y:S01]  /*1a080*/  IMAD.MOV.U32 R22, RZ, RZ, R5 ;  /* 0x000000ffff167224 */ /* 0x000fe200078e0005 */
[----:B------:R-:W4:Y:S01]  /*1a090*/  LDL.LU R4, [R1+0x1c0] ;  /* 0x0001c00001047983 */ /* 0x000f220000300800 */
[----:B------:R-:W-:Y:S02]  /*1a0a0*/  IMAD.MOV.U32 R3, RZ, RZ, R6 ;  /* 0x000000ffff037224 */ /* 0x000fe400078e0006 */
[----:B------:R-:W4:Y:S02]  /*1a0b0*/  LDL.LU R5, [R1+0x1c4] ;  /* 0x0001c40001057983 */ /* 0x000f240000300800 */
[----:B------:R-:W-:Y:S01]  /*1a0c0*/  IMAD.MOV.U32 R0, RZ, RZ, R7 ;  /* 0x000000ffff007224 */ /* 0x000fe200078e0007 */
[----:B------:R-:W4:Y:S01]  /*1a0d0*/  LDL.LU R6, [R1+0x1c8] ;  /* 0x0001c80001067983 */ /* 0x000f220000300800 */
[----:B------:R-:W4:Y:S01]  /*1a0e0*/  LDL.LU R7, [R1+0x1cc] ;  /* 0x0001cc0001077983 */ /* 0x000f220000300800 */
[----:B---3--:R-:W-:Y:S02]  /*1a0f0*/  HMMA.16816.F32 R8, R16, R14, R8 ;  /* 0x0000000e1008723c */ /* 0x008fe40000001808 */
[----:B--2---:R0:W-:Y:S01]  /*1a100*/  STL.64 [R1+0x11c0], R26 ;  /* 0x0011c01a01007387 */ /* 0x0041e20000100a00 */
[----:B------:R-:W-:Y:S03]  /*1a110*/  STL [R1+0x11bc], R24 ;  /* 0x0011bc1801007387 */ /* 0x000fe60000100800 */
[----:B0-----:R-:W2:Y:S11]  /*1a120*/  LDL.LU.64 R26, [R1+0x58] ;  /* 0x00005800011a7983 */ /* 0x001eb60000300a00 */
[----:B------:R-:W-:Y:S06]  /*1a130*/  @!UPT UIADD3 URZ, URZ, URZ, URZ ;  /* 0x0000003f3f3ff290 */ /* 0x000fec000fffe03f */
[----:B------:R-:W-:Y:S02]  /*1a140*/  STL.64 [R1+0x1f0], R8 ;  /* 0x0001f00801007387 */ /* 0x000fe40000100a00 */
[----:B------:R0:W-:Y:S02]  /*1a150*/  STL.64 [R1+0x1f8], R10 ;  /* 0x0001f80a01007387 */ /* 0x0001e40000100a00 */
[----:B0-----:R-:W3:Y:S01]  /*1a160*/  LDL.LU.64 R10, [R1+0x1218] ;  /* 0x00121800010a7983 */ /* 0x001ee20000300a00 */
[----:B------:R-:W-:Y:S02]  /*1a170*/  IMAD.MOV.U32 R9, RZ, RZ, R14 ;  /* 0x000000ffff097224 */ /* 0x000fe400078e000e */
[----:B------:R-:W-:Y:S02]  /*1a180*/  IMAD.MOV.U32 R8, RZ, RZ, R15 ;  /* 0x000000ffff087224 */ /* 0x000fe400078e000f */
[----:B------:R-:W2:Y:S01]  /*1a190*/  LDL.LU.64 R14, [R1+0x1210] ;  /* 0x00121000010e7983 */ /* 0x000ea20000300a00 */
[----:B------:R-:W2:Y:S03]  /*1a1a0*/  LDL.LU.64 R12, [R1+0x1208] ;  /* 0x00120800010c7983 */ /* 0x000ea60000300a00 */
[----:B---3--:R0:W-:Y:S01]  /*1a1b0*/  STL.64 [R1+0x11d0], R10 ;  /* 0x0011d00a01007387 */ /* 0x0081e20000100a00 */
[----:B------:R-:W-:Y:S03]  /*1a1c0*/  STL.64 [R1+0x11c8], R8 ;  /* 0x0011c80801007387 */ /* 0x000fe60000100a00 */
[----:B0-----:R-:W3:Y:S04]  /*1a1d0*/  LDL.LU.64 R10, [R1+0x28] ;  /* 0x00002800010a7983 */ /* 0x001ee80000300a00 */
[----:B---3--:R4:W-:Y:S02]  /*1a1e0*/  STL.64 [R1+0x11e8], R10 ;  /* 0x0011e80a01007387 */ /* 0x0089e40000100a00 */
[----:B----4-:R-:W-:-:S02]  /*1a1f0*/  IMAD.MOV.U32 R10, RZ, RZ, R25 ;  /* 0x000000ffff0a7224 */ /* 0x010fc400078e0019 */
[----:B------:R-:W-:-:S07]  /*1a200*/  IMAD.MOV.U32 R11, RZ, RZ, R2 ;  /* 0x000000ffff0b7224 */ /* 0x000fce00078e0002 */
[C---:B--2---:R-:W-:Y:S01]  /*1a210*/  HMMA.16816.F32 R8, R16.reuse, R10, R12 ;  /* 0x0000000a1008723c */ /* 0x044fe2000000180c */
[----:B------:R-:W2:Y:S01]  /*1a220*/  LDL.LU.64 R14, [R1+0x1200] ;  /* 0x00120000010e7983 */ /* 0x000ea20000300a00 */
[----:B------:R-:W2:Y:S11]  /*1a230*/  LDL.LU.64 R12, [R1+0x11f8] ;  /* 0x0011f800010c7983 */ /* 0x000eb60000300a00 */
[----:B------:R-:W-:Y:S10]  /*1a240*/  @!UPT UIADD3 URZ, URZ, URZ, URZ ;  /* 0x0000003f3f3ff290 */ /* 0x000ff4000fffe03f */
[----:B------:R-:W-:Y:S01]  /*1a250*/  STL.64 [R1+0x1e0], R8 ;  /* 0x0001e00801007387 */ /* 0x000fe20000100a00 */
[----:B------:R0:W-:Y:S03]  /*1a260*/  STL.64 [R1+0x1e8], R10 ;  /* 0x0001e80a01007387 */ /* 0x0001e60000100a00 */
[----:B0-----:R-:W3:Y:S01]  /*1a270*/  LDL.LU.64 R10, [R1+0x38] ;  /* 0x00003800010a7983 */ /* 0x001ee20000300a00 */
[C---:B--2---:R-:W-:Y:S11]  /*1a280*/  HMMA.16816.F32 R12, R16.reuse, R26, R12 ;  /* 0x0000001a100c723c */ /* 0x044ff6000000180c */
[----:B------:R-:W-:Y:S11]  /*1a290*/  @!UPT UIADD3 URZ, URZ, URZ, URZ ;  /* 0x0000003f3f3ff290 */ /* 0x000ff6000fffe03f */
[----:B------:R-:W-:Y:S01]  /*1a2a0*/  @!UPT UIADD3 URZ, URZ, URZ, URZ ;  /* 0x0000003f3f3ff290 */ /* 0x000fe2000fffe03f */
[----:B------:R-:W-:Y:S01]  /*1a2b0*/  STL.64 [R1+0x1d0], R12 ;  /* 0x0001d00c01007387 */ /* 0x000fe20000100a00 */
[----:B------:R0:W-:Y:S02]  /*1a2c0*/  STL.64 [R1+0x1d8], R14 ;  /* 0x0001d80e01007387 */ /* 0x0001e40000100a00 */
[----:B------:R-:W2:Y:S02]  /*1a2d0*/  LDL.LU R24, [R1+0x190] ;  /* 0x0001900001187983 */ /* 0x000ea40000300800 */
[----:B------:R-:W2:Y:S02]  /*1a2e0*/  LDL.LU R25, [R1+0x194] ;  /* 0x0001940001197983 */ /* 0x000ea40000300800 */
[----:B0-----:R-:W-:Y:S02]  /*1a2f0*/  IMAD.MOV.U32 R15, RZ, RZ, R26 ;  /* 0x000000ffff0f7224 */ /* 0x001fe400078e001a */
[----:B------:R-:W-:Y:S01]  /*1a300*/  IMAD.MOV.U32 R14, RZ, RZ, R27 ;  /* 0x000000ffff0e7224 */ /* 0x000fe200078e001b */
[----:B------:R-:W4:Y:S01]  /*1a310*/  LDL.LU R26, [R1+0x198] ;  /* 0x00019800011a7983 */ /* 0x000f220000300800 */
[----:B------:R-:W4:Y:S01]  /*1a320*/  LDL.LU R27, [R1+0x19c] ;  /* 0x00019c00011b7983 */ /* 0x000f220000300800 */
[C---:B------:R-:W-:Y:S02]  /*1a330*/  HMMA.16816.F32 R20, R16.reuse, R22, R4 ;  /* 0x000000161014723c */ /* 0x040fe40000001804 */
[----:B----4-:R-:W-:Y:S01]  /*1a340*/  STL.64 [R1+0x11e0], R26 ;  /* 0x0011e01a01007387 */ /* 0x010fe20000100a00 */
[----:B--2---:R0:W-:Y:S03]  /*1a350*/  STL.64 [R1+0x11d8], R24 ;  /* 0x0011d81801007387 */ /* 0x0041e60000100a00 */
[----:B0-----:R-:W2:Y:S01]  /*1a360*/  LDL.LU R24, [R1+0x1a0] ;  /* 0x0001a00001187983 */ /* 0x001ea20000300800 */
[----:B------:R-:W2:Y:S02]  /*1a370*/  LDL.LU R25, [R1+0x1a4] ;  /* 0x0001a40001197983 */ /* 0x000ea40000300800 */
[----:B------:R-:W2:Y:S02]  /*1a380*/  LDL.LU R26, [R1+0x1a8] ;  /* 0x0001a800011a7983 */ /* 0x000ea40000300800 */
[----:B------:R-:W2:Y:S01]  /*1a390*/  LDL.LU R27, [R1+0x1ac] ;  /* 0x0001ac00011b7983 */ /* 0x000ea20000300800 */
[----:B------:R0:W-:Y:S01]  /*1a3a0*/  STL [R1+0x10cc], R14 ;  /* 0x0010cc0e01007387 */ /* 0x0001e20000100800 */
[----:B------:R1:W-:Y:S02]  /*1a3b0*/  STL [R1+0x10c8], R15 ;  /* 0x0010c80f01007387 */ /* 0x0003e40000100800 */
[----:B------:R-:W3:Y:S02]  /*1a3c0*/  LDL.LU R12, [R1+0x1b0] ;  /* 0x0001b000010c7983 */ /* 0x000ee40000300800 */
[----:B------:R-:W3:Y:S01]  /*1a3d0*/  LDL.LU R13, [R1+0x1b4] ;  /* 0x0001b400010d7983 */ /* 0x000ee20000300800 */
[----:B0-----:R-:W3:Y:S01]  /*1a3e0*/  LDL.LU R14, [R1+0x1b8] ;  /* 0x0001b800010e7983 */ /* 0x001ee20000300800 */
[----:B-1----:R-:W3:Y:S02]  /*1a3f0*/  LDL.LU R15, [R1+0x1bc] ;  /* 0x0001bc00010f7983 */ /* 0x002ee40000300800 */
[----:B------:R-:W4:Y:S02]  /*1a400*/  LDL.LU.64 R6, [R1+0x11f0] ;  /* 0x0011f00001067983 */ /* 0x000f240000300a00 */
[----:B------:R0:W-:Y:S01]  /*1a410*/  STL.64 [R1+0x1c0], R20 ;  /* 0x0001c01401007387 */ /* 0x0001e20000100a00 */
[----:B------:R1:W-:Y:S04]  /*1a420*/  STL.64 [R1+0x1c8], R22 ;  /* 0x0001c81601007387 */ /* 0x0003e80000100a00 */
[----:B0-----:R-:W2:Y:S01]  /*1a430*/  LDL.LU R20, [R1+0x170] ;  /* 0x0001700001147983 */ /* 0x001ea20000300800 */
[----:B------:R-:W2:Y:S02]  /*1a440*/  LDL.LU R21, [R1+0x174] ;  /* 0x0001740001157983 */ /* 0x000ea40000300800 */
[----:B-1----:R-:W2:Y:S02]  /*1a450*/  LDL.LU R22, [R1+0x178] ;  /* 0x0001780001167983 */ /* 0x002ea40000300800 */
[----:B------:R-:W2:Y:S02]  /*1a460*/  LDL.LU R23, [R1+0x17c] ;  /* 0x00017c0001177983 */ /* 0x000ea40000300800 */
[----:B--2---:R0:W-:Y:S01]  /*1a470*/  STL.64 [R1+0x11a0], R22 ;  /* 0x0011a01601007387 */ /* 0x0041e20000100a00 */
[----:B------:R-:W-:Y:S03]  /*1a480*/  STL.64 [R1+0x1198], R20 ;  /* 0x0011981401007387 */ /* 0x000fe60000100a00 */
[----:B0-----:R-:W2:Y:S01]  /*1a490*/  LDL.LU.64 R22, [R1+0x8] ;  /* 0x0000080001167983 */ /* 0x001ea20000300a00 */
[----:B------:R-:W2:Y:S01]  /*1a4a0*/  LDL.LU.64 R4, [R1+0x918] ;  /* 0x0009180001047983 */ /* 0x000ea20000300a00 */
[C---:B---3--:R-:W-:Y:S01]  /*1a4b0*/  HMMA.16816.F32 R12, R16.reuse, R10, R12 ;  /* 0x0000000a100c723c */ /* 0x048fe2000000180c */
[----:B----4-:R-:W-:Y:S01]  /*1a4c0*/  STL.64 [R1+0x11b0], R6 ;  /* 0x0011b00601007387 */ /* 0x010fe20000100a00 */
[----:B--2---:R0:W-:Y:S04]  /*1a4d0*/  STL.64 [R1+0x11a8], R4 ;  /* 0x0011a80401007387 */ /* 0x0041e80000100a00 */
[----:B0-----:R-:W2:Y:S01]  /*1a4e0*/  LDL.LU R4, [R1+0x180] ;  /* 0x0001800001047983 */ /* 0x001ea20000300800 */
[----:B------:R-:W2:Y:S02]  /*1a4f0*/  LDL.LU R5, [R1+0x184] ;  /* 0x0001840001057983 */ /* 0x000ea40000300800 */
[----:B------:R-:W2:Y:S02]  /*1a500*/  LDL.LU R6, [R1+0x188] ;  /* 0x0001880001067983 */ /* 0x000ea40000300800 */
[----:B------:R-:W2:Y:S11]  /*1a510*/  LDL.LU R7, [R1+0x18c] ;  /* 0x00018c0001077983 */ /* 0x000eb60000300800 */
[----:B------:R-:W-:Y:S01]  /*1a520*/  @!UPT UIADD3 URZ, URZ, URZ, URZ ;  /* 0x0000003f3f3ff290 */ /* 0x000fe2000fffe03f */
[----:B------:R-:W-:Y:S01]  /*1a530*/  STL.64 [R1+0x1b0], R12 ;  /* 0x0001b00c01007387 */ /* 0x000fe20000100a00 */
[----:B------:R0:W-:Y:S02]  /*1a540*/  STL.64 [R1+0x1b8], R14 ;  /* 0x0001b80e01007387 */ /* 0x0001e40000100a00 */
[----:B0-----:R-:W-:Y:S02]  /*1a550*/  IMAD.MOV.U32 R14, RZ, RZ, R10 ;  /* 0x000000ffff0e7224 */ /* 0x001fe400078e000a */
[----:B------:R-:W-:Y:S02]  /*1a560*/  IMAD.MOV.U32 R15, RZ, RZ, R11 ;  /* 0x000000ffff0f7224 */ /* 0x000fe400078e000b */
[----:B------:R-:W3:Y:S02]  /*1a570*/  LDL.LU.64 R10, [R1+0x11e8] ;  /* 0x0011e800010a7983 */ /* 0x000ee40000300a00 */
[----:B---3--:R-:W-:Y:S01]  /*1a580*/  HMMA.16816.F32 R24, R16, R10, R24 ;  /* 0x0000000a1018723c */ /* 0x008fe20000001818 */
[----:B------:R-:W-:-:S02]  /*1a590*/  IMAD.MOV.U32 R2, RZ, RZ, R10 ;  /* 0x000000ffff027224 */ /* 0x000fc400078e000a */
[----:B------:R-:W-:Y:S11]  /*1a5a0*/  IMAD.MOV.U32 R28, RZ, RZ, R11 ;  /* 0x000000ffff1c7224 */ /* 0x000ff600078e000b */
[----:B------:R-:W-:Y:S09]  /*1a5b0*/  @!UPT UIADD3 URZ, URZ, URZ, URZ ;  /* 0x0000003f3f3ff290 */ /* 0x000ff2000fffe03f */
[----:B------:R-:W-:Y:S01]  /*1a5c0*/  STL.64 [R1+0x1a0], R24 ;  /* 0x0001a01801007387 */ /* 0x000fe20000100a00 */
[----:B------:R0:W-:Y:S03]  /*1a5d0*/  STL.64 [R1+0x1a8], R26 ;  /* 0x0001a81a01007387 */ /* 0x0001e60000100a00 */
[----:B0-----:R-:W3:Y:S01]  /*1a5e0*/  LDL.LU.64 R26, [R1+0x11e0] ;  /* 0x0011e000011a7983 */ /* 0x001ee20000300a00 */
[----:B------:R-:W3:Y:S02]  /*1a5f0*/  LDL.LU.64 R24, [R1+0x11d8] ;  /* 0x0011d80001187983 */ /* 0x000ee40000300a00 */
[----:B------:R-:W4:Y:S02]  /*1a600*/  LDL.LU.64 R10, [R1+0x11d0] ;  /* 0x0011d000010a7983 */ /* 0x000f240000300a00 */
[----:B------:R-:W2:Y:S01]  /*1a610*/  LDL.LU.64 R8, [R1+0x11c8] ;  /* 0x0011c80001087983 */ /* 0x000ea20000300a00 */
[----:B------:R-:W3:Y:S01]  /*1a620*/  LDL.LU.64 R12, [R1+0x908] ;  /* 0x00090800010c7983 */ /* 0x000ee20000300a00 */
[----:B------:R2:W-:Y:S02]  /*1a630*/  STL.64 [R1+0x10e8], R14 ;  /* 0x0010e80e01007387 */ /* 0x0005e40000100a00 */
[----:B--2---:R-:W-:-:S02]  /*1a640*/  IMAD.MOV.U32 R14, RZ, RZ, R9 ;  /* 0x000000ffff0e7224 */ /* 0x004fc400078e0009 */
[----:B------:R-:W-:Y:S01]  /*1a650*/  IMAD.MOV.U32 R15, RZ, RZ, R8 ;  /* 0x000000ffff0f7224 */ /* 0x000fe200078e0008 */
[----:B---3--:R-:W-:Y:S04]  /*1a660*/  STL.64 [R1+0x10e0], R12 ;  /* 0x0010e00c01007387 */ /* 0x008fe80000100a00 */
[----:B------:R0:W-:Y:S04]  /*1a670*/  STL.64 [R1+0x1100], R14 ;  /* 0x0011000e01007387 */ /* 0x0001e80000100a00 */
[----:B0-----:R-:W2:Y:S01]  /*1a680*/  LDL.LU.64 R14, [R1+0x18] ;  /* 0x00001800010e7983 */ /* 0x001ea20000300a00 */
[----:B------:R-:W3:Y:S01]  /*1a690*/  LDL.LU.64 R8, [R1+0x910] ;  /* 0x0009100001087983 */ /* 0x000ee20000300a00 */
[C---:B--2---:R-:W-:Y:S11]  /*1a6a0*/  HMMA.16816.F32 R24, R16.reuse, R14, R24 ;  /* 0x0000000e1018723c */ /* 0x044ff60000001818 */
[----:B------:R-:W-:Y:S11]  /*1a6b0*/  @!UPT UIADD3 URZ, URZ, URZ, URZ ;  /* 0x0000003f3f3ff290 */ /* 0x000ff6000fffe03f */
[----:B------:R-:W-:Y:S01]  /*1a6c0*/  @!UPT UIADD3 URZ, URZ, URZ, URZ ;  /* 0x0000003f3f3ff290 */ /* 0x000fe2000fffe03f */
[----:B------:R-:W-:Y:S01]  /*1a6d0*/  STL.64 [R1+0x190], R24 ;  /* 0x0001901801007387 */ /* 0x000fe20000100a00 */
[----:B------:R0:W-:Y:S03]  /*1a6e0*/  STL.64 [R1+0x198], R26 ;  /* 0x0001981a01007387 */ /* 0x0001e60000100a00 */
[----:B0-----:R-:W2:Y:S01]  /*1a6f0*/  LDL.LU.64 R26, [R1+0x11c0] ;  /* 0x0011c000011a7983 */ /* 0x001ea20000300a00 */
[----:B------:R-:W3:Y:S01]  /*1a700*/  LDL.LU R24, [R1+0x11bc] ;  /* 0x0011bc0001187983 */ /* 0x000ee20000300800 */
[----:B------:R-:W-:Y:S01]  /*1a710*/  HMMA.16816.F32 R4, R16, R22, R4 ;  /* 0x000000161004723c */ /* 0x000fe20000001804 */
[----:B------:R-:W-:Y:S02]  /*1a720*/  IMAD.MOV.U32 R29, RZ, RZ, R14 ;  /* 0x000000ffff1d7224 */ /* 0x000fe400078e000e */
[----:B------:R-:W-:Y:S02]  /*1a730*/  IMAD.MOV.U32 R25, RZ, RZ, R15 ;  /* 0x000000ffff197224 */ /* 0x000fe400078e000f */
[----:B--2---:R-:W-:-:S02]  /*1a740*/  IMAD.MOV.U32 R14, RZ, RZ, R27 ;  /* 0x000000ffff0e7224 */ /* 0x004fc400078e001b */
[----:B---3--:R-:W-:Y:S01]  /*1a750*/  IMAD.MOV.U32 R15, RZ, RZ, R24 ;  /* 0x000000ffff0f7224 */ /* 0x008fe200078e0018 */
[----:B------:R-:W2:Y:S04]  /*1a760*/  LDL.LU R27, [R1+0x11b8] ;  /* 0x0011b800011b7983 */ /* 0x000ea80000300800 */
[----:B------:R0:W-:Y:S02]  /*1a770*/  STL.64 [R1+0x1118], R14 ;  /* 0x0011180e01007387 */ /* 0x0001e40000100a00 */
[----:B0-----:R-:W-:Y:S02]  /*1a780*/  IMAD.MOV.U32 R14, RZ, RZ, R3 ;  /* 0x000000ffff0e7224 */ /* 0x001fe400078e0003 */
[----:B------:R-:W-:-:S05]  /*1a790*/  IMAD.MOV.U32 R15, RZ, RZ, R0 ;  /* 0x000000ffff0f7224 */ /* 0x000fca00078e0000 */
[----:B------:R0:W-:Y:S01]  /*1a7a0*/  STL.64 [R1+0x1130], R14 ;  /* 0x0011300e01007387 */ /* 0x0001e20000100a00 */
[----:B------:R-:W4:Y:S02]  /*1a7b0*/  LDL.LU R12, [R1+0x160] ;  /* 0x00016000010c7983 */ /* 0x000f240000300800 */
[----:B------:R-:W4:Y:S02]  /*1a7c0*/  LDL.LU R13, [R1+0x164] ;  /* 0x00016400010d7983 */ /* 0x000f240000300800 */
[----:B------:R-:W-:Y:S02]  /*1a7d0*/  IMAD.MOV.U32 R3, RZ, RZ, R22 ;  /* 0x000000ffff037224 */ /* 0x000fe400078e0016 */
[----:B------:R-:W-:Y:S01]  /*1a7e0*/  IMAD.MOV.U32 R0, RZ, RZ, R23 ;  /* 0x000000ffff007224 */ /* 0x000fe200078e0017 */
[----:B0-----:R-:W4:Y:S01]  /*1a7f0*/  LDL.LU R14, [R1+0x168] ;  /* 0x00016800010e7983 */ /* 0x001f220000300800 */
[----:B------:R-:W4:Y:S02]  /*1a800*/  LDL.LU R15, [R1+0x16c] ;  /* 0x00016c00010f7983 */ /* 0x000f240000300800 */
[----:B------:R-:W-:Y:S02]  /*1a810*/  STL.64 [R1+0x180], R4 ;  /* 0x0001800401007387 */ /* 0x000fe40000100a00 */
[----:B------:R0:W-:Y:S02]  /*1a820*/  STL.64 [R1+0x188], R6 ;  /* 0x0001880601007387 */ /* 0x0001e40000100a00 */
[----:B0-----:R-:W3:Y:S01]  /*1a830*/  LDL.LU.64 R6, [R1+0x11b0] ;  /* 0x0011b00001067983 */ /* 0x001ee20000300a00 */
[----:B------:R-:W2:Y:S02]  /*1a840*/  LDL.LU.64 R4, [R1+0x11a8] ;  /* 0x0011a80001047983 */ /* 0x000ea40000300a00 */
[----:B------:R-:W2:Y:S02]  /*1a850*/  LDL.LU.64 R22, [R1+0x11a0] ;  /* 0x0011a00001167983 */ /* 0x000ea40000300a00 */
[----:B------:R-:W2:Y:S02]  /*1a860*/  LDL.LU.64 R20, [R1+0x1198] ;  /* 0x0011980001147983 */ /* 0x000ea40000300a00 */
[C---:B--2---:R-:W-:Y:S11]  /*1a870*/  HMMA.16816.F32 R20, R16.reuse, R26, R20 ;  /* 0x0000001a1014723c */ /* 0x044ff60000001814 */
[----:B------:R-:W-:Y:S11]  /*1a880*/  @!UPT UIADD3 URZ, URZ, URZ, URZ ;  /* 0x0000003f3f3ff290 */ /* 0x000ff6000fffe03f */
[----:B------:R-:W-:Y:S01]  /*1a890*/  @!UPT UIADD3 URZ, URZ, URZ, URZ ;  /* 0x0000003f3f3ff290 */ /* 0x000fe2000fffe03f */
[----:B------:R-:W-:Y:S01]  /*1a8a0*/  STL.64 [R1+0x170], R20 ;  /* 0x0001701401007387 */ /* 0x000fe20000100a00 */
[----:B------:R0:W-:Y:S03]  /*1a8b0*/  STL.64 [R1+0x178], R22 ;  /* 0x0001781601007387 */ /* 0x0001e60000100a00 */
[----:B0-----:R-:W2:Y:S01]  /*1a8c0*/  LDL.LU.64 R22, [R1+0x1190] ;  /* 0x0011900001167983 */ /* 0x001ea20000300a00 */
[----:B------:R-:W3:Y:S02]  /*1a8d0*/  LDL.LU.64 R20, [R1+0x1188] ;  /* 0x0011880001147983 */ /* 0x000ee40000300a00 */
[----:B------:R-:W-:Y:S02]  /*1a8e0*/  STL.64 [R1+0x1168], R26 ;  /* 0x0011681a01007387 */ /* 0x000fe40000100a00 */
[----:B------:R4:W-:Y:S02]  /*1a8f0*/  STL [R1+0x1160], R25 ;  /* 0x0011601901007387 */ /* 0x0009e40000100800 */
[----:B----4-:R-:W-:Y:S11]  /*1a900*/  HMMA.16816.F32 R24, R16, R10, R12 ;  /* 0x0000000a1018723c */ /* 0x010ff6000000180c */
[----:B------:R-:W-:Y:S11]  /*1a910*/  @!UPT UIADD3 URZ, URZ, URZ, URZ ;  /* 0x0000003f3f3ff290 */ /* 0x000ff6000fffe03f */
[----:B------:R-:W-:Y:S01]  /*1a920*/  @!UPT UIADD3 URZ, URZ, URZ, URZ ;  /* 0x0000003f3f3ff290 */ /* 0x000fe2000fffe03f */
[----:B------:R-:W-:Y:S01]  /*1a930*/  STL.64 [R1+0x160], R24 ;  /* 0x0001601801007387 */ /* 0x000fe20000100a00 */
[----:B------:R-:W-:Y:S02]  /*1a940*/  STL.64 [R1+0x168], R26 ;  /* 0x0001681a01007387 */ /* 0x000fe40000100a00 */
[----:B--2---:R-:W-:Y:S02]  /*1a950*/  IMAD.MOV.U32 R14, RZ, RZ, R23 ;  /* 0x000000ffff0e7224 */ /* 0x004fe400078e0017 */
[----:B------:R-:W-:-:S05]  /*1a960*/  IMAD.MOV.U32 R15, RZ, RZ, R22 ;  /* 0x000000ffff0f7224 */ /* 0x000fca00078e0016 */
[----:B------:R3:W-:Y:S02]  /*1a970*/  STL.64 [R1+0x1148], R14 ;  /* 0x0011480e01007387 */ /* 0x0007e40000100a00 */
[----:B---3--:R-:W-:Y:S02]  /*1a980*/  IMAD.MOV.U32 R15, RZ, RZ, R20 ;  /* 0x000000ffff0f7224 */ /* 0x008fe400078e0014 */
[----:B------:R-:W-:Y:S01]  /*1a990*/  IMAD.MOV.U32 R14, RZ, RZ, R21 ;  /* 0x000000ffff0e7224 */ /* 0x000fe200078e0015 */
[----:B------:R-:W2:Y:S01]  /*1a9a0*/  LDL.LU R20, [R1+0x150] ;  /* 0x0001500001147983 */ /* 0x000ea20000300800 */
[----:B------:R-:W2:Y:S02]  /*1a9b0*/  LDL.LU R21, [R1+0x154] ;  /* 0x0001540001157983 */ /* 0x000ea40000300800 */
[----:B------:R-:W2:Y:S02]  /*1a9c0*/  LDL.LU R22, [R1+0x158] ;  /* 0x0001580001167983 */ /* 0x000ea40000300800 */
[----:B------:R-:W2:Y:S01]  /*1a9d0*/  LDL.LU R23, [R1+0x15c] ;  /* 0x00015c0001177983 */ /* 0x000ea20000300800 */
[----:B------:R-:W-:Y:S01]  /*1a9e0*/  STL.64 [R1+0x10f8], R10 ;  /* 0x0010f80a01007387 */ /* 0x000fe20000100a00 */
[----:B------:R0:W-:Y:S03]  /*1a9f0*/  STL.64 [R1+0x10f0], R8 ;  /* 0x0010f00801007387 */ /* 0x0001e60000100a00 */
[----:B0-----:R-:W3:Y:S01]  /*1aa00*/  LDL.LU R8, [R1+0xe0] ;  /* 0x0000e00001087983 */ /* 0x001ee20000300800 */
[----:B------:R-:W3:Y:S02]  /*1aa10*/  LDL.LU R9, [R1+0xe4] ;  /* 0x0000e40001097983 */ /* 0x000ee40000300800 */
[----:B------:R-:W4:Y:S02]  /*1aa20*/  LDL.LU R10, [R1+0xe8] ;  /* 0x0000e800010a7983 */ /* 0x000f240000300800 */
[----:B------:R-:W4:Y:S01]  /*1aa30*/  LDL.LU R11, [R1+0xec] ;  /* 0x0000ec00010b7983 */ /* 0x000f220000300800 */
[----:B------:R-:W2:Y:S01]  /*1aa40*/  LDL.LU R24, [R1+0x140] ;  /* 0x0001400001187983 */ /* 0x000ea20000300800 */
[----:B------:R-:W2:Y:S02]  /*1aa50*/  LDL.LU R25, [R1+0x144] ;  /* 0x0001440001197983 */ /* 0x000ea40000300800 */
[----:B------:R-:W2:Y:S02]  /*1aa60*/  LDL.LU R26, [R1+0x148] ;  /* 0x00014800011a7983 */ /* 0x000ea40000300800 */
[----:B------:R-:W2:Y:S01]  /*1aa70*/  LDL.LU R27, [R1+0x14c] ;  /* 0x00014c00011b7983 */ /* 0x000ea20000300800 */
        /* <DEDUP_REMOVED lines=25> */
[----:B------:R-:W3:Y:S01]  /*1ac10*/  LDL.LU.64 R22, [R1+0x1180] ;  /* 0x0011800001167983 */ /* 0x000ee20000300a00 */
[----:B------:R-:W4:Y:S11]  /*1ac20*/  LDL.LU.64 R20, [R1+0x1178] ;  /* 0x0011780001147983 */ /* 0x000f360000300a00 */
[----:B------:R-:W-:Y:S02]  /*1ac30*/  STL.64 [R1+0x150], R16 ;  /* 0x0001501001007387 */ /* 0x000fe40000100a00 */
[----:B------:R3:W-:Y:S02]  /*1ac40*/  STL.64 [R1+0x158], R18 ;  /* 0x0001581201007387 */ /* 0x0007e40000100a00 */
[----:B---3--:R-:W-:-:S02]  /*1ac50*/  IMAD.MOV.U32 R18, RZ, RZ, R22 ;  /* 0x000000ffff127224 */ /* 0x008fc400078e0016 */
[----:B------:R-:W-:Y:S01]  /*1ac60*/  IMAD.MOV.U32 R19, RZ, RZ, R23 ;  /* 0x000000ffff137224 */ /* 0x000fe200078e0017 */
[----:B------:R-:W4:Y:S01]  /*1ac70*/  LDL.LU R22, [R1+0x1174] ;  /* 0x0011740001167983 */ /* 0x000f220000300800 */
[----:B------:R-:W4:Y:S02]  /*1ac80*/  LDL.LU R23, [R1+0x1170] ;  /* 0x0011700001177983 */ /* 0x000f240000300800 */
[----:B------:R-:W-:Y:S02]  /*1ac90*/  STL.64 [R1+0x10d8], R6 ;  /* 0x0010d80601007387 */ /* 0x000fe40000100a00 */
[----:B------:R0:W-:Y:S02]  /*1aca0*/  STL.64 [R1+0x10d0], R4 ;  /* 0x0010d00401007387 */ /* 0x0001e40000100a00 */
[----:B0-----:R-:W3:Y:S01]  /*1acb0*/  LDL.LU R4, [R1+0x520] ;  /* 0x0005200001047983 */ /* 0x001ee20000300800 */
[----:B------:R-:W3:Y:S02]  /*1acc0*/  LDL.LU R5, [R1+0x524] ;  /* 0x0005240001057983 */ /* 0x000ee40000300800 */
[----:B------:R-:W3:Y:S02]  /*1acd0*/  LDL.LU R6, [R1+0x528] ;  /* 0x0005280001067983 */ /* 0x000ee40000300800 */
[----:B------:R-:W3:Y:S01]  /*1ace0*/  LDL.LU R7, [R1+0x52c] ;  /* 0x00052c0001077983 */ /* 0x000ee20000300800 */
[C---:B----4-:R-:W-:Y:S08]  /*1acf0*/  HMMA.16816.F32 R16, R20.reuse, R18, R24 ;  /* 0x000000121410723c */ /* 0x050ff00000001818 */
[----:B--2---:R-:W-:Y:S01]  /*1ad00*/  HMMA.16816.F32 R12, R20, R14, R8 ;  /* 0x0000000e140c723c */ /* 0x004fe20000001808 */
[----:B------:R-:W2:Y:S01]  /*1ad10*/  LDL.LU.64 R26, [R1+0x1168] ;  /* 0x00116800011a7983 */ /* 0x000ea20000300a00 */
[----:B------:R-:W4:Y:S11]  /*1ad20*/  LDL.LU R25, [R1+0x1160] ;  /* 0x0011600001197983 */ /* 0x000f360000300800 */
[----:B------:R-:W-:Y:S02]  /*1ad30*/  @!UPT UIADD3 URZ, URZ, URZ, URZ ;  /* 0x0000003f3f3ff290 */ /* 0x000fe4000fffe03f */
[----:B------:R-:W-:Y:S01]  /*1ad40*/  STL.64 [R1+0x140], R16 ;  /* 0x0001401001007387 */ /* 0x000fe20000100a00 */
[----:B------:R-:W-:Y:S02]  /*1ad50*/  STL.64 [R1+0x148], R18 ;  /* 0x0001481201007387 */ /* 0x000fe40000100a00 */
[----:B------:R-:W2:Y:S02]  /*1ad60*/  LDL.LU.64 R10, [R1+0x1158] ;  /* 0x00115800010a7983 */ /* 0x000ea40000300a00 */
[----:B------:R-:W2:Y:S03]  /*1ad70*/  LDL.LU.64 R8, [R1+0x1150] ;  /* 0x0011500001087983 */ /* 0x000ea60000300a00 */
[----:B------:R-:W-:Y:S01]  /*1ad80*/  STL.64 [R1+0x130], R12 ;  /* 0x0001300c01007387 */ /* 0x000fe20000100a00 */
[----:B------:R0:W-:Y:S03]  /*1ad90*/  STL.64 [R1+0x138], R14 ;  /* 0x0001380e01007387 */ /* 0x0001e60000100a00 */
[----:B0-----:R-:W2:Y:S01]  /*1ada0*/  LDL.LU.64 R14, [R1+0x1148] ;  /* 0x00114800010e7983 */ /* 0x001ea20000300a00 */
[----:B------:R-:W-:-:S02]  /*1adb0*/  IMAD.MOV.U32 R17, RZ, RZ, R12 ;  /* 0x000000ffff117224 */ /* 0x000fc400078e000c */
[C---:B--2---:R-:W-:Y:S01]  /*1adc0*/  HMMA.16816.F32 R12, R20.reuse, R14, R8 ;  /* 0x0000000e140c723c */ /* 0x044fe20000001808 */
[----:B------:R-:W2:Y:S01]  /*1add0*/  LDL.LU.64 R10, [R1+0x1140] ;  /* 0x00114000010a7983 */ /* 0x000ea20000300a00 */
[----:B------:R-:W2:Y:S11]  /*1ade0*/  LDL.LU.64 R8, [R1+0x1138] ;  /* 0x0011380001087983 */ /* 0x000eb60000300a00 */
[----:B------:R-:W-:Y:S10]  /*1adf0*/  @!UPT UIADD3 URZ, URZ, URZ, URZ ;  /* 0x0000003f3f3ff290 */ /* 0x000ff4000fffe03f */
[----:B------:R-:W-:Y:S01]  /*1ae00*/  STL.64 [R1+0x120], R12 ;  /* 0x0001200c01007387 */ /* 0x000fe20000100a00 */
[----:B------:R0:W-:Y:S03]  /*1ae10*/  STL.64 [R1+0x128], R14 ;  /* 0x0001280e01007387 */ /* 0x0001e60000100a00 */
[----:B0-----:R-:W2:Y:S01]  /*1ae20*/  LDL.LU.64 R14, [R1+0x1130] ;  /* 0x00113000010e7983 */ /* 0x001ea20000300a00 */
[----:B------:R-:W-:Y:S02]  /*1ae30*/  IMAD.MOV.U32 R18, RZ, RZ, R12 ;  /* 0x000000ffff127224 */ /* 0x000fe400078e000c */
[----:B--2---:R-:W-:Y:S01]  /*1ae40*/  HMMA.16816.F32 R12, R20, R14, R8 ;  /* 0x0000000e140c723c */ /* 0x004fe20000001808 */
[----:B------:R-:W2:Y:S01]  /*1ae50*/  LDL.LU.64 R10, [R1+0x1128] ;  /* 0x00112800010a7983 */ /* 0x000ea20000300a00 */
[----:B------:R-:W2:Y:S11]  /*1ae60*/  LDL.LU.64 R8, [R1+0x1120] ;  /* 0x0011200001087983 */ /* 0x000eb60000300a00 */
[----:B------:R-:W-:Y:S10]  /*1ae70*/  @!UPT UIADD3 URZ, URZ, URZ, URZ ;  /* 0x0000003f3f3ff290 */ /* 0x000ff4000fffe03f */
[----:B------:R-:W-:Y:S01]  /*1ae80*/  STL.64 [R1+0x100], R12 ;  /* 0x0001000c01007387 */ /* 0x000fe20000100a00 */
[----:B------:R0:W-:Y:S03]  /*1ae90*/  STL.64 [R1+0x108], R14 ;  /* 0x0001080e01007387 */ /* 0x0001e60000100a00 */
[----:B0-----:R-:W2:Y:S01]  /*1aea0*/  LDL.LU.64 R14, [R1+0x1118] ;  /* 0x00111800010e7983 */ /* 0x001ea20000300a00 */
[----:B------:R-:W-:-:S05]  /*1aeb0*/  IMAD.MOV.U32 R19, RZ, RZ, R12 ;  /* 0x000000ffff137224 */ /* 0x000fca00078e000c */
[----:B------:R0:W-:Y:S01]  /*1aec0*/  STL.64 [R1+0xf90], R18 ;  /* 0x000f901201007387 */ /* 0x0001e20000100a00 */
[----:B------:R-:W-:Y:S03]  /*1aed0*/  STL.64 [R1+0xf88], R16 ;  /* 0x000f881001007387 */ /* 0x000fe60000100a00 */
[----:B0-----:R-:W3:Y:S01]  /*1aee0*/  LDL.LU R18, [R1+0x68] ;  /* 0x0000680001127983 */ /* 0x001ee20000300800 */
[----:B------:R-:W3:Y:S01]  /*1aef0*/  LDL.LU R19, [R1+0x6c] ;  /* 0x00006c0001137983 */ /* 0x000ee20000300800 */
        /* <DEDUP_REMOVED lines=13> */
[----:B0-----:R-:W4:Y:S01]  /*1afd0*/  LDL.LU.64 R14, [R1+0x10e8] ;  /* 0x0010e800010e7983 */ /* 0x001f220000300a00 */
[----:B------:R-:W4:Y:S01]  /*1afe0*/  LDL.LU.64 R12, [R1+0x10e0] ;  /* 0x0010e000010c7983 */ /* 0x000f220000300a00 */
[----:B---3--:R-:W-:Y:S01]  /*1aff0*/  HMMA.16816.F32 R16, R20, R18, R4 ;  /* 0x000000121410723c */ /* 0x008fe20000001804 */
[----:B------:R-:W-:Y:S01]  /*1b000*/  IMAD.MOV.U32 R24, RZ, RZ, c[0x0][0x18c] ;  /* 0x00006300ff187624 */ /* 0x000fe200078e00ff */
[----:B------:R-:W3:Y:S01]  /*1b010*/  LDL.LU.64 R6, [R1+0x10d8] ;  /* 0x0010d80001067983 */ /* 0x000ee20000300a00 */
[----:B------:R-:W3:Y:S02]  /*1b020*/  LDL.LU.64 R4, [R1+0x10d0] ;  /* 0x0010d00001047983 */ /* 0x000ee40000300a00 */
[----:B------:R-:W-:Y:S11]  /*1b030*/  IMAD.SHL.U32 R24, R24, 0x20, RZ ;  /* 0x0000002018187824 */ /* 0x000ff600078e00ff */
[----:B------:R-:W-:Y:S07]  /*1b040*/  @!UPT UIADD3 URZ, URZ, URZ, URZ ;  /* 0x0000003f3f3ff290 */ /* 0x000fee000fffe03f */
[----:B------:R-:W-:Y:S01]  /*1b050*/  STL.64 [R1+0x520], R16 ;  /* 0x0005201001007387 */ /* 0x000fe20000100a00 */
[----:B------:R-:W-:Y:S02]  /*1b060*/  STL.64 [R1+0x528], R18 ;  /* 0x0005281201007387 */ /* 0x000fe40000100a00 */
[----:B--2---:R-:W-:-:S04]  /*1b070*/  IMAD.WIDE R8, R24, 0x2, R8 ;  /* 0x0000000218087825 */ /* 0x004fc800078e0208 */
[----:B----4-:R-:W-:-:S05]  /*1b080*/  IMAD.WIDE R12, R24, 0x2, R12 ;  /* 0x00000002180c7825 */ /* 0x010fca00078e020c */
[----:B------:R-:W-:Y:S01]  /*1b090*/  STL [R1+0xf58], R12 ;  /* 0x000f580c01007387 */ /* 0x000fe20000100800 */
[----:B------:R0:W-:Y:S03]  /*1b0a0*/  STL [R1+0xf54], R13 ;  /* 0x000f540d01007387 */ /* 0x0001e60000100800 */
[----:B0-----:R-:W2:Y:S01]  /*1b0b0*/  LDL.LU.64 R12, [R1+0x920] ;  /* 0x00092000010c7983 */ /* 0x001ea20000300a00 */
[----:B------:R-:W-:Y:S02]  /*1b0c0*/  STL [R1+0xf50], R8 ;  /* 0x000f500801007387 */ /* 0x000fe40000100800 */
[----:B------:R-:W4:Y:S02]  /*1b0d0*/  LDL.LU.64 R16, [R1+0x960] ;  /* 0x0009600001107983 */ /* 0x000f240000300a00 */
[----:B------:R-:W-:Y:S02]  /*1b0e0*/  IMAD.MOV.U32 R18, RZ, RZ, R14 ;  /* 0x000000ffff127224 */ /* 0x000fe400078e000e */
[----:B------:R-:W-:Y:S01]  /*1b0f0*/  IMAD.MOV.U32 R19, RZ, RZ, R15 ;  /* 0x000000ffff137224 */ /* 0x000fe200078e000f */
[----:B----4-:R0:W-:Y:S01]  /*1b100*/  STL.64 [R1+0x1068], R16 ;  /* 0x0010681001007387 */ /* 0x0101e20000100a00 */
[----:B------:R-:W4:Y:S02]  /*1b110*/  LDL.LU R14, [R1+0x10cc] ;  /* 0x0010cc00010e7983 */ /* 0x000f240000300800 */
[----:B------:R-:W2:Y:S01]  /*1b120*/  LDL.LU R15, [R1+0x10c8] ;  /* 0x0010c800010f7983 */ /* 0x000ea20000300800 */
[----:B0-----:R-:W2:Y:S01]  /*1b130*/  LDL.LU.64 R16, [R1+0x958] ;  /* 0x0009580001107983 */ /* 0x001ea20000300a00 */
[----:B------:R-:W-:Y:S03]  /*1b140*/  STL.64 [R1+0x1088], R18 ;  /* 0x0010881201007387 */ /* 0x000fe60000100a00 */
[----:B--2---:R0:W-:Y:S04]  /*1b150*/  STL.64 [R1+0x1080], R16 ;  /* 0x0010801001007387 */ /* 0x0041e80000100a00 */
[----:B0-----:R-:W2:Y:S01]  /*1b160*/  LDL.LU.64 R16, [R1+0x940] ;  /* 0x0009400001107983 */ /* 0x001ea20000300a00 */
[----:B------:R-:W2:Y:S02]  /*1b170*/  LDL.LU R18, [R1+0x48] ;  /* 0x0000480001127983 */ /* 0x000ea40000300800 */
[----:B------:R-:W2:Y:S02]  /*1b180*/  LDL.LU R19, [R1+0x4c] ;  /* 0x00004c0001137983 */ /* 0x000ea40000300800 */
[----:B--2---:R0:W-:Y:S01]  /*1b190*/  STL.64 [R1+0x10a8], R18 ;  /* 0x0010a81201007387 */ /* 0x0041e20000100a00 */
[----:B------:R1:W-:Y:S02]  /*1b1a0*/  STL.64 [R1+0x10a0], R16 ;  /* 0x0010a01001007387 */ /* 0x0003e40000100a00 */
[----:B0-----:R-:W-:Y:S01]  /*1b1b0*/  IMAD.MOV.U32 R18, RZ, RZ, R15 ;  /* 0x000000ffff127224 */ /* 0x001fe200078e000f */
[----:B-1----:R-:W2:Y:S01]  /*1b1c0*/  LDL.LU.64 R16, [R1+0x928] ;  /* 0x0009280001107983 */ /* 0x002ea20000300a00 */
[----:B------:R-:W2:Y:S02]  /*1b1d0*/  LDL.LU R15, [R1+0x10c4] ;  /* 0x0010c400010f7983 */ /* 0x000ea40000300800 */
[----:B----4-:R-:W-:-:S02]  /*1b1e0*/  IMAD.MOV.U32 R19, RZ, RZ, R14 ;  /* 0x000000ffff137224 */ /* 0x010fc400078e000e */
[----:B------:R-:W4:Y:S01]  /*1b1f0*/  LDL.LU R14, [R1+0x10c0] ;  /* 0x0010c000010e7983 */ /* 0x000f220000300800 */
[----:B------:R0:W-:Y:S03]  /*1b200*/  STL [R1+0xf4c], R9 ;  /* 0x000f4c0901007387 */ /* 0x0001e60000100800 */
[----:B0-----:R-:W2:Y:S01]  /*1b210*/  LDL.LU.64 R8, [R1+0x930] ;  /* 0x0009300001087983 */ /* 0x001ea20000300a00 */
[----:B------:R-:W-:Y:S02]  /*1b220*/  STL.64 [R1+0x10b8], R10 ;  /* 0x0010b80a01007387 */ /* 0x000fe40000100a00 */
[C---:B---3--:R-:W-:Y:S01]  /*1b230*/  IMAD.WIDE R4, R24.reuse, 0x2, R4 ;  /* 0x0000000218047825 */ /* 0x048fe200078e0204 */
[----:B--2---:R0:W-:Y:S04]  /*1b240*/  STL.64 [R1+0x10b0], R8 ;  /* 0x0010b00801007387 */ /* 0x0041e80000100a00 */
[----:B0-----:R-:W2:Y:S01]  /*1b250*/  LDL.LU R8, [R1+0x860] ;  /* 0x0008600001087983 */ /* 0x001ea20000300800 */
[----:B------:R-:W2:Y:S02]  /*1b260*/  LDL.LU R9, [R1+0x864] ;  /* 0x0008640001097983 */ /* 0x000ea40000300800 */
[----:B------:R-:W2:Y:S02]  /*1b270*/  LDL.LU R10, [R1+0x868] ;  /* 0x00086800010a7983 */ /* 0x000ea40000300800 */
[----:B------:R-:W2:Y:S01]  /*1b280*/  LDL.LU R11, [R1+0x86c] ;  /* 0x00086c00010b7983 */ /* 0x000ea20000300800 */
[----:B------:R-:W-:Y:S01]  /*1b290*/  STL [R1+0xf48], R4 ;  /* 0x000f480401007387 */ /* 0x000fe20000100800 */
[----:B------:R0:W-:Y:S02]  /*1b2a0*/  STL [R1+0xf44], R5 ;  /* 0x000f440501007387 */ /* 0x0001e40000100800 */
[----:B0-----:R-:W-:-:S04]  /*1b2b0*/  IMAD.WIDE R4, R24, 0x2, R16 ;  /* 0x0000000218047825 */ /* 0x001fc800078e0210 */
[C---:B------:R-:W-:Y:S01]  /*1b2c0*/  IMAD.WIDE R12, R24.reuse, 0x2, R12 ;  /* 0x00000002180c7825 */ /* 0x040fe200078e020c */
[----:B--2---:R-:W-:Y:S01]  /*1b2d0*/  HMMA.16816.F32 R16, R20, R18, R8 ;  /* 0x000000121410723c */ /* 0x004fe20000001808 */
[----:B------:R-:W2:Y:S02]  /*1b2e0*/  LDL.LU.64 R10, [R1+0x10b8] ;  /* 0x0010b800010a7983 */ /* 0x000ea40000300a00 */
[----:B------:R-:W3:Y:S11]  /*1b2f0*/  LDL.LU.64 R8, [R1+0x10b0] ;  /* 0x0010b00001087983 */ /* 0x000ef60000300a00 */
[----:B------:R-:W-:Y:S09]  /*1b300*/  @!UPT UIADD3 URZ, URZ, URZ, URZ ;  /* 0x0000003f3f3ff290 */ /* 0x000ff2000fffe03f */
[----:B------:R-:W-:Y:S01]  /*1b310*/  STL.64 [R1+0x860], R16 ;  /* 0x0008601001007387 */ /* 0x000fe20000100a00 */
[----:B------:R0:W-:Y:S03]  /*1b320*/  STL.64 [R1+0x868], R18 ;  /* 0x0008681201007387 */ /* 0x0001e60000100a00 */
[----:B0-----:R-:W2:Y:S01]  /*1b330*/  LDL.LU.64 R18, [R1+0x10a8] ;  /* 0x0010a80001127983 */ /* 0x001ea20000300a00 */
[----:B------:R-:W2:Y:S02]  /*1b340*/  LDL.LU.64 R16, [R1+0x10a0] ;  /* 0x0010a00001107983 */ /* 0x000ea40000300a00 */
[----:B------:R-:W-:Y:S02]  /*1b350*/  STL [R1+0xf40], R12 ;  /* 0x000f400c01007387 */ /* 0x000fe40000100800 */
[----:B------:R0:W-:Y:S02]  /*1b360*/  STL [R1+0xf3c], R13 ;  /* 0x000f3c0d01007387 */ /* 0x0001e40000100800 */
[----:B0-----:R-:W2:Y:S01]  /*1b370*/  LDL.LU.64 R12, [R1+0x948] ;  /* 0x00094800010c7983 */ /* 0x001ea20000300a00 */
[----:B----4-:R-:W-:Y:S03]  /*1b380*/  STL.64 [R1+0x1098], R14 ;  /* 0x0010980e01007387 */ /* 0x010fe60000100a00 */
[----:B--2---:R0:W-:Y:S04]  /*1b390*/  STL.64 [R1+0x1090], R12 ;  /* 0x0010900c01007387 */ /* 0x0041e80000100a00 */
[----:B0-----:R-:W2:Y:S01]  /*1b3a0*/  LDL.LU R12, [R1+0x870] ;  /* 0x00087000010c7983 */ /* 0x001ea20000300800 */
[----:B------:R-:W2:Y:S02]  /*1b3b0*/  LDL.LU R13, [R1+0x874] ;  /* 0x00087400010d7983 */ /* 0x000ea40000300800 */
[----:B------:R-:W2:Y:S02]  /*1b3c0*/  LDL.LU R14, [R1+0x878] ;  /* 0x00087800010e7983 */ /* 0x000ea40000300800 */
[----:B------:R-:W2:Y:S01]  /*1b3d0*/  LDL.LU R15, [R1+0x87c] ;  /* 0x00087c00010f7983 */ /* 0x000ea20000300800 */
[----:B------:R-:W-:Y:S01]  /*1b3e0*/  STL [R1+0xf38], R4 ;  /* 0x000f380401007387 */ /* 0x000fe20000100800 */
[----:B------:R0:W-:Y:S03]  /*1b3f0*/  STL [R1+0xf34], R5 ;  /* 0x000f340501007387 */ /* 0x0001e60000100800 */
[----:B0-----:R-:W4:Y:S01]  /*1b400*/  LDL.LU.64 R4, [R1+0x938] ;  /* 0x0009380001047983 */ /* 0x001f220000300a00 */
[----:B---3--:R-:W-:-:S05]  /*1b410*/  IMAD.WIDE R8, R24, 0x2, R8 ;  /* 0x0000000218087825 */ /* 0x008fca00078e0208 */
[----:B------:R-:W-:Y:S01]  /*1b420*/  STL [R1+0xf30], R8 ;  /* 0x000f300801007387 */ /* 0x000fe20000100800 */
[----:B------:R0:W-:Y:S02]  /*1b430*/  STL [R1+0xf2c], R9 ;  /* 0x000f2c0901007387 */ /* 0x0001e40000100800 */
[C---:B0-----:R-:W-:Y:S02]  /*1b440*/  IMAD.WIDE R8, R24.reuse, 0x2, R16 ;  /* 0x0000000218087825 */ /* 0x041fe400078e0210 */
[----:B--2---:R-:W-:Y:S01]  /*1b450*/  HMMA.16816.F32 R16, R20, R18, R12 ;  /* 0x000000121410723c */ /* 0x004fe2000000180c */
[----:B------:R0:W5:Y:S01]  /*1b460*/  LDL.LU.64 R14, [R1+0x1098] ;  /* 0x00109800010e7983 */ /* 0x0001620000300a00 */
[----:B------:R-:W2:Y:S02]  /*1b470*/  LDL.LU.64 R12, [R1+0x1090] ;  /* 0x00109000010c7983 */ /* 0x000ea40000300a00 */
[C---:B----4-:R-:W-:Y:S11]  /*1b480*/  IMAD.WIDE R4, R24.reuse, 0x2, R4 ;  /* 0x0000000218047825 */ /* 0x050ff600078e0204 */
[----:B------:R-:W-:Y:S08]  /*1b490*/  @!UPT UIADD3 URZ, URZ, URZ, URZ ;  /* 0x0000003f3f3ff290 */ /* 0x000ff0000fffe03f */
[----:B------:R-:W-:Y:S01]  /*1b4a0*/  STL.64 [R1+0x870], R16 ;  /* 0x0008701001007387 */ /* 0x000fe20000100a00 */
[----:B------:R1:W-:Y:S03]  /*1b4b0*/  STL.64 [R1+0x878], R18 ;  /* 0x0008781201007387 */ /* 0x0003e60000100a00 */
[----:B-1----:R-:W3:Y:S01]  /*1b4c0*/  LDL.LU.64 R18, [R1+0x1088] ;  /* 0x0010880001127983 */ /* 0x002ee20000300a00 */
[----:B------:R-:W4:Y:S02]  /*1b4d0*/  LDL.LU.64 R16, [R1+0x1080] ;  /* 0x0010800001107983 */ /* 0x000f240000300a00 */
[----:B------:R-:W-:Y:S02]  /*1b4e0*/  STL [R1+0xf28], R4 ;  /* 0x000f280401007387 */ /* 0x000fe40000100800 */
[----:B------:R1:W-:Y:S02]  /*1b4f0*/  STL [R1+0xf24], R5 ;  /* 0x000f240501007387 */ /* 0x0003e40000100800 */
[----:B-1----:R-:W2:Y:S01]  /*1b500*/  LDL.LU.64 R4, [R1+0x950] ;  /* 0x0009500001047983 */ /* 0x002ea20000300a00 */
[----:B------:R-:W-:Y:S02]  /*1b510*/  STL [R1+0xf20], R8 ;  /* 0x000f200801007387 */ /* 0x000fe40000100800 */
[----:B------:R-:W-:Y:S02]  /*1b520*/  STL [R1+0xf1c], R9 ;  /* 0x000f1c0901007387 */ /* 0x000fe40000100800 */
[----:B------:R-:W-:Y:S02]  /*1b530*/  STL.64 [R1+0x1078], R6 ;  /* 0x0010780601007387 */ /* 0x000fe40000100a00 */
[----:B--2---:R-:W-:-:S05]  /*1b540*/  IMAD.WIDE R4, R24, 0x2, R4 ;  /* 0x0000000218047825 */ /* 0x004fca00078e0204 */
[----:B------:R1:W-:Y:S04]  /*1b550*/  STL.64 [R1+0x1070], R4 ;  /* 0x0010700401007387 */ /* 0x0003e80000100a00 */
[----:B-1----:R-:W3:Y:S01]  /*1b560*/  LDL.LU R4, [R1+0x880] ;  /* 0x0008800001047983 */ /* 0x002ee20000300800 */
[----:B------:R-:W3:Y:S02]  /*1b570*/  LDL.LU R5, [R1+0x884] ;  /* 0x0008840001057983 */ /* 0x000ee40000300800 */
[----:B------:R-:W3:Y:S02]  /*1b580*/  LDL.LU R6, [R1+0x888] ;  /* 0x0008880001067983 */ /* 0x000ee40000300800 */
[----:B------:R-:W3:Y:S02]  /*1b590*/  LDL.LU R7, [R1+0x88c] ;  /* 0x00088c0001077983 */ /* 0x000ee40000300800 */
[----:B----4-:R-:W-:-:S04]  /*1b5a0*/  IMAD.WIDE R8, R24, 0x2, R16 ;  /* 0x0000000218087825 */ /* 0x010fc800078e0210 */
[----:B------:R-:W-:-:S05]  /*1b5b0*/  IMAD.WIDE R12, R24, 0x2, R12 ;  /* 0x00000002180c7825 */ /* 0x000fca00078e020c */
[----:B------:R-:W-:Y:S01]  /*1b5c0*/  STL [R1+0xf18], R12 ;  /* 0x000f180c01007387 */ /* 0x000fe20000100800 */
[----:B------:R-:W-:Y:S01]  /*1b5d0*/  STL [R1+0xf14], R13 ;  /* 0x000f140d01007387 */ /* 0x000fe20000100800 */
[----:B---3--:R-:W-:Y:S02]  /*1b5e0*/  HMMA.16816.F32 R16, R20, R18, R4 ;  /* 0x000000121410723c */ /* 0x008fe40000001804 */
[----:B------:R-:W2:Y:S01]  /*1b5f0*/  LDL.LU.64 R6, [R1+0x1078] ;  /* 0x0010780001067983 */ /* 0x000ea20000300a00 */
[----:B------:R-:W3:Y:S11]  /*1b600*/  LDL.LU.64 R4, [R1+0x1070] ;  /* 0x0010700001047983 */ /* 0x000ef60000300a00 */
[----:B------:R-:W-:Y:S09]  /*1b610*/  @!UPT UIADD3 URZ, URZ, URZ, URZ ;  /* 0x0000003f3f3ff290 */ /* 0x000ff2000fffe03f */
[----:B------:R1:W-:Y:S01]  /*1b620*/  STL.64 [R1+0x880], R16 ;  /* 0x0008801001007387 */ /* 0x0003e20000100a00 */
[----:B------:R4:W-:Y:S03]  /*1b630*/  STL.64 [R1+0x888], R18 ;  /* 0x0008881201007387 */ /* 0x0009e60000100a00 */
[----:B-1----:R-:W2:Y:S01]  /*1b640*/  LDL.LU.64 R16, [R1+0x1068] ;  /* 0x0010680001107983 */ /* 0x002ea20000300a00 */
[----:B----4-:R-:W4:Y:S03]  /*1b650*/  LDL.LU.64 R18, [R1+0x9a8] ;  /* 0x0009a80001127983 */ /* 0x010f260000300a00 */
[----:B----4-:R1:W-:Y:S01]  /*1b660*/  STL.64 [R1+0xff8], R18 ;  /* 0x000ff81201007387 */ /* 0x0103e20000100a00 */
[----:B--2---:R-:W-:-:S04]  /*1b670*/  IMAD.WIDE R12, R24, 0x2, R16 ;  /* 0x00000002180c7825 */ /* 0x004fc800078e0210 */
[----:B-1----:R-:W-:Y:S02]  /*1b680*/  IMAD.MOV.U32 R18, RZ, RZ, R3 ;  /* 0x000000ffff127224 */ /* 0x002fe400078e0003 */
[----:B------:R-:W-:Y:S01]  /*1b690*/  IMAD.MOV.U32 R19, RZ, RZ, R0 ;  /* 0x000000ffff137224 */ /* 0x000fe200078e0000 */
[----:B------:R-:W2:Y:S01]  /*1b6a0*/  LDL.LU R3, [R1+0x1064] ;  /* 0x0010640001037983 */ /* 0x000ea20000300800 */
[----:B------:R-:W4:Y:S02]  /*1b6b0*/  LDL.LU R0, [R1+0x1060] ;  /* 0x0010600001007983 */ /* 0x000f240000300800 */
[----:B---3--:R-:W-:Y:S02]  /*1b6c0*/  STL [R1+0xf10], R4 ;  /* 0x000f100401007387 */ /* 0x008fe40000100800 */
[----:B------:R1:W-:Y:S02]  /*1b6d0*/  STL [R1+0xf0c], R5 ;  /* 0x000f0c0501007387 */ /* 0x0003e40000100800 */
[----:B-1----:R-:W3:Y:S01]  /*1b6e0*/  LDL.LU.64 R4, [R1+0x968] ;  /* 0x0009680001047983 */ /* 0x002ee20000300a00 */
[----:B------:R-:W-:Y:S02]  /*1b6f0*/  STL [R1+0xf08], R8 ;  /* 0x000f080801007387 */ /* 0x000fe40000100800 */
[----:B------:R-:W2:Y:S02]  /*1b700*/  LDL.LU.64 R16, [R1+0x9a0] ;  /* 0x0009a00001107983 */ /* 0x000ea40000300a00 */
[----:B------:R-:W-:Y:S01]  /*1b710*/  STL.64 [R1+0x1018], R18 ;  /* 0x0010181201007387 */ /* 0x000fe20000100a00 */
[----:B--2---:R1:W-:Y:S04]  /*1b720*/  STL.64 [R1+0x1010], R16 ;  /* 0x0010101001007387 */ /* 0x0043e80000100a00 */
[----:B-1----:R-:W2:Y:S01]  /*1b730*/  LDL.LU.64 R16, [R1+0x988] ;  /* 0x0009880001107983 */ /* 0x002ea20000300a00 */
[----:B------:R-:W-:-:S02]  /*1b740*/  IMAD.MOV.U32 R18, RZ, RZ, R29 ;  /* 0x000000ffff127224 */ /* 0x000fc400078e001d */
[----:B------:R-:W-:Y:S02]  /*1b750*/  IMAD.MOV.U32 R19, RZ, RZ, R25 ;  /* 0x000000ffff137224 */ /* 0x000fe400078e0019 */
[----:B------:R-:W4:Y:S01]  /*1b760*/  LDL.LU R29, [R1+0x105c] ;  /* 0x00105c00011d7983 */ /* 0x000f220000300800 */
[----:B------:R-:W4:Y:S02]  /*1b770*/  LDL.LU R25, [R1+0x1058] ;  /* 0x0010580001197983 */ /* 0x000f240000300800 */
[----:B------:R1:W-:Y:S02]  /*1b780*/  STL.64 [R1+0x1038], R18 ;  /* 0x0010381201007387 */ /* 0x0003e40000100a00 */
[----:B---3--:R-:W-:-:S04]  /*1b790*/  IMAD.WIDE R4, R24, 0x2, R4 ;  /* 0x0000000218047825 */ /* 0x008fc800078e0204 */
[----:B-1----:R-:W-:Y:S02]  /*1b7a0*/  IMAD.MOV.U32 R18, RZ, RZ, R2 ;  /* 0x000000ffff127224 */ /* 0x002fe400078e0002 */
[----:B------:R-:W-:Y:S01]  /*1b7b0*/  IMAD.MOV.U32 R19, RZ, RZ, R28 ;  /* 0x000000ffff137224 */ /* 0x000fe200078e001c */
[----:B--2---:R1:W-:Y:S04]  /*1b7c0*/  STL.64 [R1+0x1030], R16 ;  /* 0x0010301001007387 */ /* 0x0043e80000100a00 */
[----:B-1----:R-:W2:Y:S01]  /*1b7d0*/  LDL.LU.64 R16, [R1+0x970] ;  /* 0x0009700001107983 */ /* 0x002ea20000300a00 */
[----:B------:R-:W3:Y:S02]  /*1b7e0*/  LDL.LU R2, [R1+0x1054] ;  /* 0x0010540001027983 */ /* 0x000ee40000300800 */
[----:B------:R-:W3:Y:S02]  /*1b7f0*/  LDL.LU R28, [R1+0x1050] ;  /* 0x00105000011c7983 */ /* 0x000ee40000300800 */
[----:B------:R-:W-:Y:S01]  /*1b800*/  STL [R1+0xf04], R9 ;  /* 0x000f040901007387 */ /* 0x000fe20000100800 */
[----:B------:R-:W-:Y:S01]  /*1b810*/  STL.64 [R1+0x1048], R6 ;  /* 0x0010480601007387 */ /* 0x000fe20000100a00 */
[----:B------:R1:W-:Y:S03]  /*1b820*/  STL.64 [R1+0x1040], R4 ;  /* 0x0010400401007387 */ /* 0x0003e60000100a00 */
[----:B-1----:R-:W3:Y:S01]  /*1b830*/  LDL.LU R4, [R1+0x8a0] ;  /* 0x0008a00001047983 */ /* 0x002ee20000300800 */
[----:B------:R-:W3:Y:S02]  /*1b840*/  LDL.LU R5, [R1+0x8a4] ;  /* 0x0008a40001057983 */ /* 0x000ee40000300800 */
[----:B------:R-:W3:Y:S02]  /*1b850*/  LDL.LU R6, [R1+0x8a8] ;  /* 0x0008a80001067983 */ /* 0x000ee40000300800 */
[----:B------:R-:W3:Y:S01]  /*1b860*/  LDL.LU R7, [R1+0x8ac] ;  /* 0x0008ac0001077983 */ /* 0x000ee20000300800 */
[----:B------:R-:W-:Y:S01]  /*1b870*/  STL [R1+0xf00], R12 ;  /* 0x000f000c01007387 */ /* 0x000fe20000100800 */
[----:B------:R1:W-:Y:S03]  /*1b880*/  STL [R1+0xefc], R13 ;  /* 0x000efc0d01007387 */ /* 0x0003e60000100800 */
[----:B-1----:R-:W4:Y:S01]  /*1b890*/  LDL.LU.64 R12, [R1+0x978] ;  /* 0x00097800010c7983 */ /* 0x002f220000300a00 */
[----:B--2---:R-:W-:-:S02]  /*1b8a0*/  IMAD.WIDE R8, R24, 0x2, R16 ;  /* 0x0000000218087825 */ /* 0x004fc400078e0210 */
[----:B---3--:R-:W-:Y:S01]  /*1b8b0*/  HMMA.16816.F32 R16, R20, R18, R4 ;  /* 0x000000121410723c */ /* 0x008fe20000001804 */
[----:B------:R-:W2:Y:S01]  /*1b8c0*/  LDL.LU.64 R6, [R1+0x1048] ;  /* 0x0010480001067983 */ /* 0x000ea20000300a00 */
[----:B------:R-:W3:Y:S11]  /*1b8d0*/  LDL.LU.64 R4, [R1+0x1040] ;  /* 0x0010400001047983 */ /* 0x000ef60000300a00 */
[----:B------:R-:W-:Y:S10]  /*1b8e0*/  @!UPT UIADD3 URZ, URZ, URZ, URZ ;  /* 0x0000003f3f3ff290 */ /* 0x000ff4000fffe03f */
[----:B------:R-:W-:Y:S01]  /*1b8f0*/  STL.64 [R1+0x8a0], R16 ;  /* 0x0008a01001007387 */ /* 0x000fe20000100a00 */
[----:B------:R1:W-:Y:S03]  /*1b900*/  STL.64 [R1+0x8a8], R18 ;  /* 0x0008a81201007387 */ /* 0x0003e60000100a00 */
[----:B-1----:R-:W4:Y:S01]  /*1b910*/  LDL.LU.64 R18, [R1+0x1038] ;  /* 0x0010380001127983 */ /* 0x002f220000300a00 */
[----:B------:R-:W4:Y:S03]  /*1b920*/  LDL.LU.64 R16, [R1+0x1030] ;  /* 0x0010300001107983 */ /* 0x000f260000300a00 */
[----:B---3--:R-:W-:Y:S01]  /*1b930*/  STL [R1+0xef8], R4 ;  /* 0x000ef80401007387 */ /* 0x008fe20000100800 */
[----:B------:R1:W-:Y:S03]  /*1b940*/  STL [R1+0xef4], R5 ;  /* 0x000ef40501007387 */ /* 0x0003e60000100800 */
[----:B-1----:R-:W3:Y:S01]  /*1b950*/  LDL.LU.64 R4, [R1+0x980] ;  /* 0x0009800001047983 */ /* 0x002ee20000300a00 */
[----:B------:R-:W-:Y:S02]  /*1b960*/  STL [R1+0xef0], R8 ;  /* 0x000ef00801007387 */ /* 0x000fe40000100800 */
[----:B------:R-:W-:Y:S02]  /*1b970*/  STL [R1+0xeec], R9 ;  /* 0x000eec0901007387 */ /* 0x000fe40000100800 */
[----:B--2---:R-:W-:Y:S02]  /*1b980*/  STL.64 [R1+0x1028], R6 ;  /* 0x0010280601007387 */ /* 0x004fe40000100a00 */
[----:B---3--:R-:W-:-:S05]  /*1b990*/  IMAD.WIDE R4, R24, 0x2, R4 ;  /* 0x0000000218047825 */ /* 0x008fca00078e0204 */
[----:B------:R1:W-:Y:S04]  /*1b9a0*/  STL.64 [R1+0x1020], R4 ;  /* 0x0010200401007387 */ /* 0x0003e80000100a00 */
[----:B-1----:R-:W2:Y:S01]  /*1b9b0*/  LDL.LU R4, [R1+0x8b0] ;  /* 0x0008b00001047983 */ /* 0x002ea20000300800 */
[----:B------:R-:W2:Y:S02]  /*1b9c0*/  LDL.LU R5, [R1+0x8b4] ;  /* 0x0008b40001057983 */ /* 0x000ea40000300800 */
[----:B------:R-:W2:Y:S02]  /*1b9d0*/  LDL.LU R6, [R1+0x8b8] ;  /* 0x0008b80001067983 */ /* 0x000ea40000300800 */
[----:B------:R-:W2:Y:S02]  /*1b9e0*/  LDL.LU R7, [R1+0x8bc] ;  /* 0x0008bc0001077983 */ /* 0x000ea40000300800 */
[----:B----4-:R-:W-:-:S04]  /*1b9f0*/  IMAD.WIDE R12, R24, 0x2, R12 ;  /* 0x00000002180c7825 */ /* 0x010fc800078e020c */
[C---:B------:R-:W-:Y:S01]  /*1ba00*/  IMAD.WIDE R8, R24.reuse, 0x2, R16 ;  /* 0x0000000218087825 */ /* 0x040fe200078e0210 */
[----:B------:R-:W-:Y:S03]  /*1ba10*/  STL [R1+0xee4], R12 ;  /* 0x000ee40c01007387 */ /* 0x000fe60000100800 */
[----:B------:R1:W-:Y:S02]  /*1ba20*/  STL [R1+0xa34], R13 ;  /* 0x000a340d01007387 */ /* 0x0003e40000100800 */
[----:B-1----:R-:W3:Y:S01]  /*1ba30*/  LDL.LU.64 R12, [R1+0x990] ;  /* 0x00099000010c7983 */ /* 0x002ee20000300a00 */
[----:B--2---:R-:W-:Y:S03]  /*1ba40*/  HMMA.16816.F32 R16, R20, R18, R4 ;  /* 0x000000121410723c */ /* 0x004fe60000001804 */
[----:B------:R-:W2:Y:S01]  /*1ba50*/  LDL.LU.64 R6, [R1+0x1028] ;  /* 0x0010280001067983 */ /* 0x000ea20000300a00 */
[----:B------:R-:W4:Y:S11]  /*1ba60*/  LDL.LU.64 R4, [R1+0x1020] ;  /* 0x0010200001047983 */ /* 0x000f360000300a00 */
[----:B------:R-:W-:Y:S08]  /*1ba70*/  @!UPT UIADD3 URZ, URZ, URZ, URZ ;  /* 0x0000003f3f3ff290 */ /* 0x000ff0000fffe03f */
[----:B------:R-:W-:Y:S01]  /*1ba80*/  STL.64 [R1+0x8b0], R16 ;  /* 0x0008b01001007387 */ /* 0x000fe20000100a00 */
[----:B------:R1:W-:Y:S03]  /*1ba90*/  STL.64 [R1+0x8b8], R18 ;  /* 0x0008b81201007387 */ /* 0x0003e60000100a00 */
[----:B-1----:R-:W3:Y:S01]  /*1baa0*/  LDL.LU.64 R18, [R1+0x1018] ;  /* 0x0010180001127983 */ /* 0x002ee20000300a00 */
[----:B------:R-:W3:Y:S03]  /*1bab0*/  LDL.LU.64 R16, [R1+0x1010] ;  /* 0x0010100001107983 */ /* 0x000ee60000300a00 */
[----:B----4-:R-:W-:Y:S01]  /*1bac0*/  STL [R1+0xa30], R4 ;  /* 0x000a300401007387 */ /* 0x010fe20000100800 */
[----:B------:R1:W-:Y:S03]  /*1bad0*/  STL [R1+0x984], R5 ;  /* 0x0009840501007387 */ /* 0x0003e60000100800 */
[----:B-1----:R-:W4:Y:S01]  /*1bae0*/  LDL.LU.64 R4, [R1+0x998] ;  /* 0x0009980001047983 */ /* 0x002f220000300a00 */
[----:B------:R-:W-:Y:S02]  /*1baf0*/  STL [R1+0x980], R8 ;  /* 0x0009800801007387 */ /* 0x000fe40000100800 */
[----:B------:R-:W-:Y:S02]  /*1bb00*/  STL [R1+0x97c], R9 ;  /* 0x00097c0901007387 */ /* 0x000fe40000100800 */
[----:B--2---:R-:W-:Y:S02]  /*1bb10*/  STL.64 [R1+0x1008], R6 ;  /* 0x0010080601007387 */ /* 0x004fe40000100a00 */
[----:B----4-:R-:W-:-:S05]  /*1bb20*/  IMAD.WIDE R4, R24, 0x2, R4 ;  /* 0x0000000218047825 */ /* 0x010fca00078e0204 */
[----:B------:R1:W-:Y:S04]  /*1bb30*/  STL.64 [R1+0x1000], R4 ;  /* 0x0010000401007387 */ /* 0x0003e80000100a00 */
[----:B-1----:R-:W2:Y:S01]  /*1bb40*/  LDL.LU R4, [R1+0x8c0] ;  /* 0x0008c00001047983 */ /* 0x002ea20000300800 */
[----:B------:R-:W2:Y:S02]  /*1bb50*/  LDL.LU R5, [R1+0x8c4] ;  /* 0x0008c40001057983 */ /* 0x000ea40000300800 */
[----:B------:R-:W2:Y:S02]  /*1bb60*/  LDL.LU R6, [R1+0x8c8] ;  /* 0x0008c80001067983 */ /* 0x000ea40000300800 */
[----:B------:R-:W2:Y:S02]  /*1bb70*/  LDL.LU R7, [R1+0x8cc] ;  /* 0x0008cc0001077983 */ /* 0x000ea40000300800 */
[----:B---3--:R-:W-:-:S04]  /*1bb80*/  IMAD.WIDE R8, R24, 0x2, R16 ;  /* 0x0000000218087825 */ /* 0x008fc800078e0210 */
[----:B------:R-:W-:-:S05]  /*1bb90*/  IMAD.WIDE R12, R24, 0x2, R12 ;  /* 0x00000002180c7825 */ /* 0x000fca00078e020c */
[----:B------:R-:W-:Y:S01]  /*1bba0*/  STL [R1+0x978], R12 ;  /* 0x0009780c01007387 */ /* 0x000fe20000100800 */
[----:B------:R-:W-:Y:S01]  /*1bbb0*/  STL [R1+0x974], R13 ;  /* 0x0009740d01007387 */ /* 0x000fe20000100800 */
[----:B--2---:R-:W-:Y:S02]  /*1bbc0*/  HMMA.16816.F32 R16, R20, R18, R4 ;  /* 0x000000121410723c */ /* 0x004fe40000001804 */
[----:B------:R-:W2:Y:S01]  /*1bbd0*/  LDL.LU.64 R6, [R1+0x1008] ;  /* 0x0010080001067983 */ /* 0x000ea20000300a00 */
[----:B------:R-:W3:Y:S11]  /*1bbe0*/  LDL.LU.64 R4, [R1+0x1000] ;  /* 0x0010000001047983 */ /* 0x000ef60000300a00 */
[----:B------:R-:W-:Y:S09]  /*1bbf0*/  @!UPT UIADD3 URZ, URZ, URZ, URZ ;  /* 0x0000003f3f3ff290 */ /* 0x000ff2000fffe03f */
[----:B------:R-:W-:Y:S01]  /*1bc00*/  STL.64 [R1+0x8c0], R16 ;  /* 0x0008c01001007387 */ /* 0x000fe20000100a00 */
[----:B------:R1:W-:Y:S03]  /*1bc10*/  STL.64 [R1+0x8c8], R18 ;  /* 0x0008c81201007387 */ /* 0x0003e60000100a00 */
[----:B-1----:R-:W4:Y:S01]  /*1bc20*/  LDL.LU.64 R18, [R1+0xff8] ;  /* 0x000ff80001127983 */ /* 0x002f220000300a00 */
[----:B------:R-:W-:Y:S02]  /*1bc30*/  IMAD.MOV.U32 R16, RZ, RZ, R25 ;  /* 0x000000ffff107224 */ /* 0x000fe400078e0019 */
[----:B------:R-:W2:Y:S02]  /*1bc40*/  LDL.LU R25, [R1+0xff4] ;  /* 0x000ff40001197983 */ /* 0x000ea40000300800 */
[----:B------:R-:W-:Y:S02]  /*1bc50*/  IMAD.MOV.U32 R17, RZ, RZ, R29 ;  /* 0x000000ffff117224 */ /* 0x000fe400078e001d */
[----:B------:R-:W2:Y:S01]  /*1bc60*/  LDL.LU R29, [R1+0xff0] ;  /* 0x000ff000011d7983 */ /* 0x000ea20000300800 */
[----:B----4-:R-:W-:-:S04]  /*1bc70*/  IMAD.WIDE R12, R24, 0x2, R18 ;  /* 0x00000002180c7825 */ /* 0x010fc800078e0212 */
[----:B------:R-:W-:Y:S02]  /*1bc80*/  IMAD.MOV.U32 R18, RZ, RZ, R0 ;  /* 0x000000ffff127224 */ /* 0x000fe400078e0000 */
[----:B------:R-:W-:Y:S01]  /*1bc90*/  IMAD.MOV.U32 R19, RZ, RZ, R3 ;  /* 0x000000ffff137224 */ /* 0x000fe200078e0003 */
[----:B------:R-:W4:Y:S01]  /*1bca0*/  LDL.LU R0, [R1+0xfec] ;  /* 0x000fec0001007983 */ /* 0x000f220000300800 */
[----:B------:R-:W2:Y:S03]  /*1bcb0*/  LDL.LU R3, [R1+0xfe8] ;  /* 0x000fe80001037983 */ /* 0x000ea60000300800 */
[----:B------:R-:W-:Y:S01]  /*1bcc0*/  STL.64 [R1+0xfb0], R18 ;  /* 0x000fb01201007387 */ /* 0x000fe20000100a00 */
[----:B------:R1:W-:Y:S03]  /*1bcd0*/  STL.64 [R1+0xfa8], R16 ;  /* 0x000fa81001007387 */ /* 0x0003e60000100a00 */
[----:B-1----:R-:W2:Y:S01]  /*1bce0*/  LDL.LU R16, [R1+0x110] ;  /* 0x0001100001107983 */ /* 0x002ea20000300800 */
[----:B------:R-:W2:Y:S02]  /*1bcf0*/  LDL.LU R17, [R1+0x114] ;  /* 0x0001140001117983 */ /* 0x000ea40000300800 */
[----:B------:R-:W-:-:S02]  /*1bd00*/  IMAD.MOV.U32 R18, RZ, RZ, R28 ;  /* 0x000000ffff127224 */ /* 0x000fc400078e001c */
[----:B------:R-:W-:Y:S01]  /*1bd10*/  IMAD.MOV.U32 R19, RZ, RZ, R2 ;  /* 0x000000ffff137224 */ /* 0x000fe200078e0002 */
[----:B------:R0:W5:Y:S01]  /*1bd20*/  LDL.LU R28, [R1+0xfe4] ;  /* 0x000fe400011c7983 */ /* 0x0001620000300800 */
[----:B------:R-:W3:Y:S03]  /*1bd30*/  LDL.LU R2, [R1+0xfe0] ;  /* 0x000fe00001027983 */ /* 0x000ee60000300800 */
[----:B------:R-:W-:Y:S04]  /*1bd40*/  STL.64 [R1+0xfc8], R18 ;  /* 0x000fc81201007387 */ /* 0x000fe80000100a00 */
[----:B--2---:R1:W-:Y:S02]  /*1bd50*/  STL.64 [R1+0xfc0], R16 ;  /* 0x000fc01001007387 */ /* 0x0043e40000100a00 */
[----:B-1----:R-:W-:-:S02]  /*1bd60*/  IMAD.MOV.U32 R16, RZ, RZ, R3 ;  /* 0x000000ffff107224 */ /* 0x002fc400078e0003 */
[----:B------:R-:W2:Y:S01]  /*1bd70*/  LDL.LU R3, [R1+0xfdc] ;  /* 0x000fdc0001037983 */ /* 0x000ea20000300800 */
[----:B----4-:R-:W-:Y:S02]  /*1bd80*/  IMAD.MOV.U32 R17, RZ, RZ, R0 ;  /* 0x000000ffff117224 */ /* 0x010fe400078e0000 */
[----:B------:R-:W4:Y:S02]  /*1bd90*/  LDL.LU R0, [R1+0xfd8] ;  /* 0x000fd80001007983 */ /* 0x000f240000300800 */
[----:B---3--:R-:W-:Y:S01]  /*1bda0*/  STL [R1+0x970], R4 ;  /* 0x0009700401007387 */ /* 0x008fe20000100800 */
[----:B------:R1:W-:Y:S04]  /*1bdb0*/  STL [R1+0x96c], R5 ;  /* 0x00096c0501007387 */ /* 0x0003e80000100800 */
[----:B-1----:R-:W3:Y:S01]  /*1bdc0*/  LDL.LU.64 R4, [R1+0x9b0] ;  /* 0x0009b00001047983 */ /* 0x002ee20000300a00 */
[----:B------:R-:W-:Y:S02]  /*1bdd0*/  STL [R1+0x968], R8 ;  /* 0x0009680801007387 */ /* 0x000fe40000100800 */
[----:B------:R-:W-:Y:S02]  /*1bde0*/  STL [R1+0x964], R9 ;  /* 0x0009640901007387 */ /* 0x000fe40000100800 */
[----:B------:R-:W-:Y:S01]  /*1bdf0*/  STL [R1+0x960], R12 ;  /* 0x0009600c01007387 */ /* 0x000fe20000100800 */
[----:B------:R1:W-:Y:S04]  /*1be00*/  STL [R1+0x95c], R13 ;  /* 0x00095c0d01007387 */ /* 0x0003e80000100800 */
[----:B-1----:R-:W4:Y:S01]  /*1be10*/  LDL.LU.64 R12, [R1+0x9c0] ;  /* 0x0009c000010c7983 */ /* 0x002f220000300a00 */
[----:B------:R-:W-:-:S02]  /*1be20*/  IMAD.MOV.U32 R18, RZ, RZ, R29 ;  /* 0x000000ffff127224 */ /* 0x000fc400078e001d */
[----:B------:R-:W-:-:S07]  /*1be30*/  IMAD.MOV.U32 R19, RZ, RZ, R25 ;  /* 0x000000ffff137224 */ /* 0x000fce00078e0019 */
[----:B------:R-:W-:Y:S01]  /*1be40*/  HMMA.16816.F32 R16, R20, R26, R16 ;  /* 0x0000001a1410723c */ /* 0x000fe20000001810 */
[C---:B--2---:R-:W-:Y:S02]  /*1be50*/  IMAD.WIDE R8, R24.reuse, 0x2, R2 ;  /* 0x0000000218087825 */ /* 0x044fe400078e0202 */
[----:B------:R-:W2:Y:S11]  /*1be60*/  LDL.LU.64 R2, [R1+0xfd0] ;  /* 0x000fd00001027983 */ /* 0x000eb60000300a00 */
[----:B------:R-:W-:Y:S09]  /*1be70*/  @!UPT UIADD3 URZ, URZ, URZ, URZ ;  /* 0x0000003f3f3ff290 */ /* 0x000ff2000fffe03f */
[----:B------:R-:W-:Y:S02]  /*1be80*/  STL.64 [R1+0x8d0], R16 ;  /* 0x0008d01001007387 */ /* 0x000fe40000100a00 */
[----:B------:R1:W-:Y:S02]  /*1be90*/  STL.64 [R1+0x8d8], R18 ;  /* 0x0008d81201007387 */ /* 0x0003e40000100a00 */
[----:B-1----:R-:W4:Y:S01]  /*1bea0*/  LDL.LU.64 R18, [R1+0xfc8] ;  /* 0x000fc80001127983 */ /* 0x002f220000300a00 */
[----:B------:R-:W4:Y:S02]  /*1beb0*/  LDL.LU.64 R16, [R1+0xfc0] ;  /* 0x000fc00001107983 */ /* 0x000f240000300a00 */
[----:B---3--:R-:W-:-:S04]  /*1bec0*/  IMAD.WIDE R4, R24, 0x2, R4 ;  /* 0x0000000218047825 */ /* 0x008fc800078e0204 */
[----:B------:R-:W3:Y:S01]  /*1bed0*/  LDL.LU.64 R26, [R1+0x9f8] ;  /* 0x0009f800011a7983 */ /* 0x000ee20000300a00 */
[----:B------:R-:W-:Y:S01]  /*1bee0*/  STL [R1+0x958], R4 ;  /* 0x0009580401007387 */ /* 0x000fe20000100800 */
[----:B------:R-:W-:Y:S02]  /*1bef0*/  STL [R1+0x954], R5 ;  /* 0x0009540501007387 */ /* 0x000fe40000100800 */
[----:B------:R-:W-:Y:S02]  /*1bf00*/  STL [R1+0x950], R8 ;  /* 0x0009500801007387 */ /* 0x000fe40000100800 */
[----:B------:R1:W-:Y:S02]  /*1bf10*/  STL [R1+0x94c], R9 ;  /* 0x00094c0901007387 */ /* 0x0003e40000100800 */
[----:B-1----:R-:W3:Y:S01]  /*1bf20*/  LDL.LU.64 R8, [R1+0x9d0] ;  /* 0x0009d00001087983 */ /* 0x002ee20000300a00 */
[----:B--2---:R-:W-:-:S03]  /*1bf30*/  IMAD.WIDE R4, R24, 0x2, R2 ;  /* 0x0000000218047825 */ /* 0x004fc600078e0202 */
[----:B------:R-:W2:Y:S01]  /*1bf40*/  LDL.LU.64 R2, [R1+0xfb8] ;  /* 0x000fb80001027983 */ /* 0x000ea20000300a00 */
[----:B----4-:R-:W-:Y:S01]  /*1bf50*/  HMMA.16816.F32 R16, R20, R10, R16 ;  /* 0x0000000a1410723c */ /* 0x010fe20000001810 */
[----:B------:R-:W-:-:S05]  /*1bf60*/  IMAD.WIDE R12, R24, 0x2, R12 ;  /* 0x00000002180c7825 */ /* 0x000fca00078e020c */
[----:B------:R-:W-:Y:S01]  /*1bf70*/  STL [R1+0x948], R12 ;  /* 0x0009480c01007387 */ /* 0x000fe20000100800 */
[----:B------:R-:W-:Y:S11]  /*1bf80*/  STL [R1+0x944], R13 ;  /* 0x0009440d01007387 */ /* 0x000ff60000100800 */
[----:B------:R-:W-:Y:S05]  /*1bf90*/  @!UPT UIADD3 URZ, URZ, URZ, URZ ;  /* 0x0000003f3f3ff290 */ /* 0x000fea000fffe03f */
[----:B------:R-:W-:Y:S01]  /*1bfa0*/  STL.64 [R1+0x110], R16 ;  /* 0x0001101001007387 */ /* 0x000fe20000100a00 */
[----:B------:R1:W-:Y:S03]  /*1bfb0*/  STL.64 [R1+0x118], R18 ;  /* 0x0001181201007387 */ /* 0x0003e60000100a00 */
[----:B-1----:R-:W4:Y:S01]  /*1bfc0*/  LDL.LU.64 R18, [R1+0xfb0] ;  /* 0x000fb00001127983 */ /* 0x002f220000300a00 */
[----:B------:R-:W4:Y:S02]  /*1bfd0*/  LDL.LU.64 R16, [R1+0xfa8] ;  /* 0x000fa80001107983 */ /* 0x000f240000300a00 */
[C---:B--2---:R-:W-:Y:S02]  /*1bfe0*/  IMAD.WIDE R10, R24.reuse, 0x2, R2 ;  /* 0x00000002180a7825 */ /* 0x044fe400078e0202 */
[----:B------:R-:W2:Y:S02]  /*1bff0*/  LDL.LU.64 R2, [R1+0xfa0] ;  /* 0x000fa00001027983 */ /* 0x000ea40000300a00 */
[----:B------:R-:W-:Y:S02]  /*1c000*/  STL [R1+0x940], R4 ;  /* 0x0009400401007387 */ /* 0x000fe40000100800 */
[----:B------:R-:W4:Y:S02]  /*1c010*/  LDL.LU R12, [R1+0xee8] ;  /* 0x000ee800010c7983 */ /* 0x000f240000300800 */
[----:B------:R1:W-:Y:S02]  /*1c020*/  STL [R1+0x93c], R5 ;  /* 0x00093c0501007387 */ /* 0x0003e40000100800 */
[C---:B---3--:R-:W-:Y:S01]  /*1c030*/  IMAD.WIDE R8, R24.reuse, 0x2, R8 ;  /* 0x0000000218087825 */ /* 0x048fe200078e0208 */
[----:B-1----:R-:W3:Y:S04]  /*1c040*/  LDL.LU.64 R4, [R1+0x9e0] ;  /* 0x0009e00001047983 */ /* 0x002ee80000300a00 */
[----:B------:R-:W-:Y:S02]  /*1c050*/  STL [R1+0x938], R8 ;  /* 0x0009380801007387 */ /* 0x000fe40000100800 */
[----:B------:R2:W-:Y:S02]  /*1c060*/  STL [R1+0x934], R9 ;  /* 0x0009340901007387 */ /* 0x0005e40000100800 */
[----:B------:R-:W-:Y:S01]  /*1c070*/  STL [R1+0x930], R10 ;  /* 0x0009300a01007387 */ /* 0x000fe20000100800 */
[----:B------:R-:W-:Y:S01]  /*1c080*/  STL [R1+0x92c], R11 ;  /* 0x00092c0b01007387 */ /* 0x000fe20000100800 */
[----:B--2---:R-:W-:-:S03]  /*1c090*/  IMAD.WIDE R8, R24, 0x2, R2 ;  /* 0x0000000218087825 */ /* 0x004fc600078e0202 */
[----:B------:R-:W2:Y:S01]  /*1c0a0*/  LDL.LU.64 R2, [R1+0xf98] ;  /* 0x000f980001027983 */ /* 0x000ea20000300a00 */
[----:B----4-:R-:W-:Y:S01]  /*1c0b0*/  HMMA.16816.F32 R20, R20, R6, R16 ;  /* 0x000000061414723c */ /* 0x010fe20000001810 */
[----:B------:R0:W5:Y:S02]  /*1c0c0*/  LDL.LU.64 R18, [R1+0xf90] ;  /* 0x000f900001127983 */ /* 0x0001640000300a00 */
[----:B------:R0:W5:Y:S02]  /*1c0d0*/  LDL.LU.64 R16, [R1+0xf88] ;  /* 0x000f880001107983 */ /* 0x0001640000300a00 */
[C---:B---3--:R-:W-:Y:S11]  /*1c0e0*/  IMAD.WIDE R4, R24.reuse, 0x2, R4 ;  /* 0x0000000218047825 */ /* 0x048ff600078e0204 */
[----:B------:R-:W-:Y:S07]  /*1c0f0*/  @!UPT UIADD3 URZ, URZ, URZ, URZ ;  /* 0x0000003f3f3ff290 */ /* 0x000fee000fffe03f */
[----:B------:R-:W-:Y:S01]  /*1c100*/  STL.64 [R1+0xd0], R20 ;  /* 0x0000d01401007387 */ /* 0x000fe20000100a00 */
[----:B------:R-:W-:Y:S02]  /*1c110*/  STL.64 [R1+0xd8], R22 ;  /* 0x0000d81601007387 */ /* 0x000fe40000100a00 */
[----:B------:R-:W3:Y:S02]  /*1c120*/  LDL.LU.64 R6, [R1+0x9f0] ;  /* 0x0009f00001067983 */ /* 0x000ee40000300a00 */
[----:B------:R-:W-:Y:S01]  /*1c130*/  STL [R1+0xc], R4 ;  /* 0x00000c0401007387 */ /* 0x000fe20000100800 */
[----:B------:R-:W-:Y:S01]  /*1c140*/  STL [R1+0x8], R5 ;  /* 0x0000080501007387 */ /* 0x000fe20000100800 */
[----:B------:R-:W-:Y:S02]  /*1c150*/  STL [R1+0x4], R8 ;  /* 0x0000040801007387 */ /* 0x000fe40000100800 */
[----:B------:R2:W-:Y:S02]  /*1c160*/  STL [R1], R9 ;  /* 0x0000000901007387 */ /* 0x0005e40000100800 */
[----:B--2---:R-:W-:-:S02]  /*1c170*/  IMAD.WIDE R8, R24, 0x2, R2 ;  /* 0x0000000218087825 */ /* 0x004fc400078e0202 */
[----:B------:R-:W2:Y:S04]  /*1c180*/  LDL.LU.64 R2, [R1+0xf80] ;  /* 0x000f800001027983 */ /* 0x000ea80000300a00 */
[----:B------:R-:W1:Y:S01]  /*1c190*/  S2R R29, SR_TID.X ;  /* 0x00000000001d7919 */ /* 0x000e620000002100 */
[----:B------:R-:W-:-:S04]  /*1c1a0*/  IADD3 R12, R12, -0x1, RZ ;  /* 0xffffffff0c0c7810 */ /* 0x000fc80007ffe0ff */
[----:B------:R-:W-:Y:S01]  /*1c1b0*/  ISETP.NE.U32.AND P0, PT, R12, RZ, PT ;  /* 0x000000ff0c00720c */ /* 0x000fe20003f05070 */
[----:B------:R-:W-:Y:S01]  /*1c1c0*/  IMAD.MOV.U32 R13, RZ, RZ, c[0x0][0x188] ;  /* 0x00006200ff0d7624 */ /* 0x000fe200078e00ff */
[----:B------:R4:W-:Y:S01]  /*1c1d0*/  STL [R1+0xee8], R12 ;  /* 0x000ee80c01007387 */ /* 0x0009e20000100800 */
[----:B------:R-:W-:Y:S02]  /*1c1e0*/  IMAD.MOV.U32 R11, RZ, RZ, R22 ;  /* 0x000000ffff0b7224 */ /* 0x000fe400078e0016 */
[----:B------:R-:W-:Y:S02]  /*1c1f0*/  IMAD.MOV.U32 R10, RZ, RZ, R23 ;  /* 0x000000ffff0a7224 */ /* 0x000fe400078e0017 */
[----:B------:R-:W-:Y:S02]  /*1c200*/  IMAD.MOV.U32 R23, RZ, RZ, R8 ;  /* 0x000000ffff177224 */ /* 0x000fe400078e0008 */
[----:B------:R-:W-:Y:S01]  /*1c210*/  IMAD.MOV.U32 R22, RZ, RZ, R9 ;  /* 0x000000ffff167224 */ /* 0x000fe200078e0009 */
[----:B------:R-:W-:Y:S01]  /*1c220*/  IADD3 R0, R0, -0x20, RZ ;  /* 0xffffffe000007810 */ /* 0x000fe20007ffe0ff */
[----:B----4-:R-:W-:-:S02]  /*1c230*/  IMAD.SHL.U32 R12, R13, 0x20, RZ ;  /* 0x000000200d0c7824 */ /* 0x010fc400078e00ff */
[----:B---3--:R-:W-:Y:S01]  /*1c240*/  IMAD.WIDE R4, R24, 0x2, R6 ;  /* 0x0000000218047825 */ /* 0x008fe200078e0206 */
[----:B-1----:R-:W-:-:S03]  /*1c250*/  LOP3.LUT R29, R29, 0x7f, RZ, 0xc0, !PT ;  /* 0x0000007f1d1d7812 */ /* 0x002fc600078ec0ff */
[----:B------:R-:W-:-:S04]  /*1c260*/  IMAD.WIDE R6, R24, 0x2, R26 ;  /* 0x0000000218067825 */ /* 0x000fc800078e021a */
[----:B------:R-:W-:Y:S02]  /*1c270*/  IMAD.MOV.U32 R27, RZ, RZ, R4 ;  /* 0x000000ffff1b7224 */ /* 0x000fe400078e0004 */
[----:B------:R-:W-:Y:S02]  /*1c280*/  IMAD.MOV.U32 R26, RZ, RZ, R5 ;  /* 0x000000ffff1a7224 */ /* 0x000fe400078e0005 */
[----:B------:R-:W-:Y:S02]  /*1c290*/  IMAD.SHL.U32 R29, R29, 0x2, RZ ;  /* 0x000000021d1d7824 */ /* 0x000fe400078e00ff */
[----:B------:R-:W-:Y:S02]  /*1c2a0*/  IMAD.MOV.U32 R25, RZ, RZ, R6 ;  /* 0x000000ffff197224 */ /* 0x000fe400078e0006 */
[----:B------:R-:W-:Y:S02]  /*1c2b0*/  IMAD.MOV.U32 R24, RZ, RZ, R7 ;  /* 0x000000ffff187224 */ /* 0x000fe400078e0007 */
[----:B--2---:R-:W-:Y:S01]  /*1c2c0*/  IMAD.WIDE R2, R12, 0x2, R2 ;  /* 0x000000020c027825 */ /* 0x004fe200078e0202 */
[----:B0-----:R-:W-:Y:S01]  /*1c2d0*/  @!P0 CALL.REL.NOINC `(.L_x_1) ;  /* 0x0000001000008944 */ /* 0x001fe20003c00000 */
[----:B------:R-:W-:Y:S05]  /*1c2e0*/  BRA `(.L_x_2) ;  /* 0xfffeb34000007947 */ /* 0x000fea000383ffff */
.L_x_1:
[----:B-----5:R-:W2:Y:S04]  /*1c2f0*/  LDL.LU R28, [R1+0xd0] ;  /* 0x0000d000011c7983 */ /* 0x020ea80000300800 */
[----:B--2---:R0:W-:Y:S04]  /*1c300*/  STL [R1+0x139c], R28 ;  /* 0x00139c1c01007387 */ /* 0x0041e80000100800 */
[----:B0-----:R-:W2:Y:S04]  /*1c310*/  LDL.LU R28, [R1+0x11c] ;  /* 0x00011c00011c7983 */ /* 0x001ea80000300800 */
[----:B--2---:R0:W-:Y:S04]  /*1c320*/  STL [R1+0x13a0], R28 ;  /* 0x0013a01c01007387 */ /* 0x0041e80000100800 */
[----:B------:R-:W2:Y:S01]  /*1c330*/  LDL.LU R0, [R1+0x114] ;  /* 0x0001140001007983 */ /* 0x000ea20000300800 */
[----:B0-----:R-:W-:-:S03]  /*1c340*/  IMAD.MOV.U32 R28, RZ, RZ, R11 ;  /* 0x000000ffff1c7224 */ /* 0x001fc600078e000b */
[----:B--2---:R0:W-:Y:S04]  /*1c350*/  STL [R1+0x13a4], R0 ;  /* 0x0013a40001007387 */ /* 0x0041e80000100800 */
[----:B------:R-:W2:Y:S04]  /*1c360*/  LDL.LU R29, [R1+0x110] ;  /* 0x00011000011d7983 */ /* 0x000ea80000300800 */
[----:B------:R-:W3:Y:S04]  /*1c370*/  LDL.LU R27, [R1+0x8d4] ;  /* 0x0008d400011b7983 */ /* 0x000ee80000300800 */
[----:B------:R-:W3:Y:S04]  /*1c380*/  LDL.LU R25, [R1+0x8d0] ;  /* 0x0008d00001197983 */ /* 0x000ee80000300800 */
[----:B------:R-:W4:Y:S04]  /*1c390*/  LDL.LU R23, [R1+0x8c4] ;  /* 0x0008c40001177983 */ /* 0x000f280000300800 */
[----:B------:R-:W4:Y:S04]  /*1c3a0*/  LDL.LU R26, [R1+0x8c0] ;  /* 0x0008c000011a7983 */ /* 0x000f280000300800 */
[----:B------:R-:W2:Y:S04]  /*1c3b0*/  LDL.LU R24, [R1+0x15c] ;  /* 0x00015c0001187983 */ /* 0x000ea80000300800 */
[----:B------:R-:W2:Y:S04]  /*1c3c0*/  LDL.LU R22, [R1+0x158] ;  /* 0x0001580001167983 */ /* 0x000ea80000300800 */
[----:B------:R-:W2:Y:S04]  /*1c3d0*/  LDL.LU R2, [R1+0x16c] ;  /* 0x00016c0001027983 */ /* 0x000ea80000300800 */
[----:B------:R-:W2:Y:S04]  /*1c3e0*/  LDL.LU R3, [R1+0x168] ;  /* 0x0001680001037983 */ /* 0x000ea80000300800 */
[----:B------:R-:W2:Y:S04]  /*1c3f0*/  LDL.LU R8, [R1+0x17c] ;  /* 0x00017c0001087983 */ /* 0x000ea80000300800 */
[----:B------:R-:W2:Y:S04]  /*1c400*/  LDL.LU R9, [R1+0x178] ;  /* 0x0001780001097983 */ /* 0x000ea80000300800 */
[----:B------:R-:W2:Y:S04]  /*1c410*/  LDL.LU R6, [R1+0x18c] ;  /* 0x00018c0001067983 */ /* 0x000ea80000300800 */
[----:B------:R-:W2:Y:S01]  /*1c420*/  LDL.LU R7, [R1+0x188] ;  /* 0x0001880001077983 */ /* 0x000ea20000300800 */
[----:B0-----:R-:W-:-:S03]  /*1c430*/  IMAD.MOV.U32 R0, RZ, RZ, R10 ;  /* 0x000000ffff007224 */ /* 0x001fc600078e000a */
[----:B------:R-:W2:Y:S04]  /*1c440*/  LDL.LU R4, [R1+0x154] ;  /* 0x0001540001047983 */ /* 0x000ea80000300800 */
[----:B------:R-:W2:Y:S04]  /*1c450*/  LDL.LU R5, [R1+0x150] ;  /* 0x0001500001057983 */ /* 0x000ea80000300800 */
[----:B------:R-:W2:Y:S04]  /*1c460*/  LDL.LU R20, [R1+0x164] ;  /* 0x0001640001147983 */ /* 0x000ea80000300800 */
[----:B------:R-:W2:Y:S04]  /*1c470*/  LDL.LU R21, [R1+0x160] ;  /* 0x0001600001157983 */ /* 0x000ea80000300800 */
[----:B------:R-:W2:Y:S04]  /*1c480*/  LDL.LU R10, [R1+0x174] ;  /* 0x00017400010a7983 */ /* 0x000ea80000300800 */
[----:B------:R-:W2:Y:S04]  /*1c490*/  LDL.LU R11, [R1+0x170] ;  /* 0x00017000010b7983 */ /* 0x000ea80000300800 */
[----:B------:R-:W2:Y:S04]  /*1c4a0*/  LDL.LU R12, [R1+0x184] ;  /* 0x00018400010c7983 */ /* 0x000ea80000300800 */
[----:B------:R-:W2:Y:S04]  /*1c4b0*/  LDL.LU R13, [R1+0x180] ;  /* 0x00018000010d7983 */ /* 0x000ea80000300800 */
[----:B------:R0:W-:Y:S01]  /*1c4c0*/  STL [R1+0x10a4], R19 ;  /* 0x0010a41301007387 */ /* 0x0001e20000100800 */
[----:B------:R-:W-:-:S03]  /*1c4d0*/  F2FP.PACK_AB R28, R0, R28 ;  /* 0x0000001c001c723e */ /* 0x000fc600000000ff */
[----:B0-----:R-:W2:Y:S04]  /*1c4e0*/  LDL.LU R19, [R1+0xd4] ;  /* 0x0000d40001137983 */ /* 0x001ea80000300800 */
[----:B------:R0:W-:Y:S04]  /*1c4f0*/  STL [R1+0x10a0], R18 ;  /* 0x0010a01201007387 */ /* 0x0001e80000100800 */
        /* <DEDUP_REMOVED lines=9> */
[----:B------:R-:W2:Y:S04]  /*1c590*/  LDL.LU R0, [R1+0x13a4] ;  /* 0x0013a40001007983 */ /* 0x000ea80000300800 */
[----:B------:R0:W-:Y:S04]  /*1c5a0*/  STL [R1+0x98c], R28 ;  /* 0x00098c1c01007387 */ /* 0x0001e80000100800 */
[----:B0-----:R-:W2:Y:S02]  /*1c5b0*/  LDL.LU R28, [R1+0x13a0] ;  /* 0x0013a000011c7983 */ /* 0x001ea40000300800 */
[----:B--2---:R-:W-:-:S02]  /*1c5c0*/  F2FP.PACK_AB R14, R28, R14 ;  /* 0x0000000e1c0e723e */ /* 0x004fc400000000ff */
[----:B------:R-:W2:Y:S04]  /*1c5d0*/  LDL.LU R28, [R1+0x139c] ;  /* 0x00139c00011c7983 */ /* 0x000ea80000300800 */
[----:B------:R0:W-:Y:S02]  /*1c5e0*/  STL [R1+0x988], R14 ;  /* 0x0009880e01007387 */ /* 0x0001e40000100800 */
[----:B0-----:R-:W-:Y:S02]  /*1c5f0*/  F2FP.PACK_AB R14, R15, R16 ;  /* 0x000000100f0e723e */ /* 0x001fe400000000ff */
[----:B------:R-:W-:-:S03]  /*1c600*/  F2FP.PACK_AB R16, R17, R18 ;  /* 0x000000121110723e */ /* 0x000fc600000000ff */
[----:B------:R0:W-:Y:S04]  /*1c610*/  STL [R1+0x984], R14 ;  /* 0x0009840e01007387 */ /* 0x0001e80000100800 */
[----:B------:R-:W-:Y:S01]  /*1c620*/  STL [R1+0x980], R16 ;  /* 0x0009801001007387 */ /* 0x000fe20000100800 */
[----:B0-----:R-:W-:Y:S02]  /*1c630*/  F2FP.PACK_AB R14, R0, R29 ;  /* 0x0000001d000e723e */ /* 0x001fe400000000ff */
[----:B---3--:R-:W-:Y:S02]  /*1c640*/  F2FP.PACK_AB R0, R27, R25 ;  /* 0x000000191b00723e */ /* 0x008fe400000000ff */
[----:B--2---:R-:W-:-:S05]  /*1c650*/  F2FP.PACK_AB R15, R19, R28 ;  /* 0x0000001c130f723e */ /* 0x004fca00000000ff */
[----:B------:R4:W-:Y:S04]  /*1c660*/  STL [R1+0x97c], R15 ;  /* 0x00097c0f01007387 */ /* 0x0009e80000100800 */
[----:B------:R0:W-:Y:S04]  /*1c670*/  STL [R1+0x978], R14 ;  /* 0x0009780e01007387 */ /* 0x0001e80000100800 */
[----:B------:R1:W-:Y:S01]  /*1c680*/  STL [R1+0x974], R0 ;  /* 0x0009740001007387 */ /* 0x0003e20000100800 */
[----:B----4-:R-:W-:Y:S02]  /*1c690*/  F2FP.PACK_AB R15, R23, R26 ;  /* 0x0000001a170f723e */ /* 0x010fe400000000ff */
[----:B0-----:R-:W-:-:S03]  /*1c6a0*/  F2FP.PACK_AB R14, R24, R22 ;  /* 0x00000016180e723e */ /* 0x001fc600000000ff */
[----:B------:R-:W-:Y:S01]  /*1c6b0*/  STL [R1+0x970], R15 ;  /* 0x0009700f01007387 */ /* 0x000fe20000100800 */
[----:B-1----:R-:W-:Y:S02]  /*1c6c0*/  F2FP.PACK_AB R0, R2, R3 ;  /* 0x000000030200723e */ /* 0x002fe400000000ff */
[----:B------:R-:W-:Y:S01]  /*1c6d0*/  F2FP.PACK_AB R3, R8, R9 ;  /* 0x000000090803723e */ /* 0x000fe200000000ff */
[----:B------:R-:W-:Y:S01]  /*1c6e0*/  STL [R1+0x96c], R14 ;  /* 0x00096c0e01007387 */ /* 0x000fe20000100800 */
[----:B------:R-:W-:-:S03]  /*1c6f0*/  F2FP.PACK_AB R2, R6, R7 ;  /* 0x000000070602723e */ /* 0x000fc600000000ff */
[----:B------:R0:W-:Y:S04]  /*1c700*/  STL [R1+0x968], R0 ;  /* 0x0009680001007387 */ /* 0x0001e80000100800 */
[----:B------:R1:W-:Y:S01]  /*1c710*/  STL [R1+0x964], R3 ;  /* 0x0009640301007387 */ /* 0x0003e20000100800 */
[----:B0-----:R-:W-:-:S03]  /*1c720*/  F2FP.PACK_AB R0, R4, R5 ;  /* 0x000000050400723e */ /* 0x001fc600000000ff */
[----:B------:R0:W-:Y:S01]  /*1c730*/  STL [R1+0x960], R2 ;  /* 0x0009600201007387 */ /* 0x0001e20000100800 */
[----:B-1----:R-:W-:-:S03]  /*1c740*/  F2FP.PACK_AB R3, R20, R21 ;  /* 0x000000151403723e */ /* 0x002fc600000000ff */
[----:B------:R1:W-:Y:S04]  /*1c750*/  STL [R1+0x95c], R0 ;  /* 0x00095c0001007387 */ /* 0x0003e80000100800 */
[----:B------:R-:W-:Y:S04]  /*1c760*/  STL [R1+0x958], R3 ;  /* 0x0009580301007387 */ /* 0x000fe80000100800 */
[----:B------:R-:W2:Y:S01]  /*1c770*/  LDL.LU R14, [R1+0x6a8] ;  /* 0x0006a800010e7983 */ /* 0x000ea20000300800 */
[----:B0-----:R-:W-:Y:S02]  /*1c780*/  F2FP.PACK_AB R2, R10, R11 ;  /* 0x0000000b0a02723e */ /* 0x001fe400000000ff */
[----:B-1----:R-:W-:-:S03]  /*1c790*/  F2FP.PACK_AB R0, R12, R13 ;  /* 0x0000000d0c00723e */ /* 0x002fc600000000ff */
[----:B------:R-:W-:Y:S04]  /*1c7a0*/  STL [R1+0x954], R2 ;  /* 0x0009540201007387 */ /* 0x000fe80000100800 */
[----:B--2---:R0:W-:Y:S04]  /*1c7b0*/  STL [R1+0x1314], R14 ;  /* 0x0013140e01007387 */ /* 0x0041e80000100800 */
[----:B------:R-:W-:Y:S04]  /*1c7c0*/  STL [R1+0x950], R0 ;  /* 0x0009500001007387 */ /* 0x000fe80000100800 */
[----:B0-----:R-:W2:Y:S04]  /*1c7d0*/  LDL.LU R14, [R1+0x2e8] ;  /* 0x0002e800010e7983 */ /* 0x001ea80000300800 */
[----:B--2---:R0:W-:Y:S04]  /*1c7e0*/  STL [R1+0x131c], R14 ;  /* 0x00131c0e01007387 */ /* 0x0041e80000100800 */
        /* <DEDUP_REMOVED lines=31> */
[----:B------:R-:W3:Y:S04]  /*1c9e0*/  LDL.LU R15, [R1+0x2fc] ;  /* 0x0002fc00010f7983 */ /* 0x000ee80000300800 */
[----:B---3--:R0:W-:Y:S04]  /*1c9f0*/  STL [R1+0x1310], R15 ;  /* 0x0013100f01007387 */ /* 0x0081e80000100800 */
[----:B0-----:R-:W3:Y:S04]  /*1ca00*/  LDL.LU R15, [R1+0x6ac] ;  /* 0x0006ac00010f7983 */ /* 0x001ee80000300800 */
        /* <DEDUP_REMOVED lines=33> */
[----:B0-----:R-:W2:Y:S04]  /*1cc20*/  LDL.LU R15, [R1+0x25c] ;  /* 0x00025c00010f7983 */ /* 0x001ea80000300800 */
[----:B------:R-:W3:Y:S04]  /*1cc30*/  LDL.LU R16, [R1+0x2f8] ;  /* 0x0002f80001107983 */ /* 0x000ee80000300800 */
[----:B------:R-:W4:Y:S04]  /*1cc40*/  LDL.LU R17, [R1+0x30c] ;  /* 0x00030c0001117983 */ /* 0x000f280000300800 */
[----:B------:R-:W4:Y:S04]  /*1cc50*/  LDL.LU R18, [R1+0x308] ;  /* 0x0003080001127983 */ /* 0x000f280000300800 */
        /* <DEDUP_REMOVED lines=23> */
[----:B------:R-:W3:Y:S01]  /*1cdd0*/  LDL.LU R13, [R1+0x6d0] ;  /* 0x0006d000010d7983 */ /* 0x000ee20000300800 */
[----:B--2---:R-:W-:-:S03]  /*1cde0*/  F2FP.PACK_AB R14, R15, R14 ;  /* 0x0000000e0f0e723e */ /* 0x004fc600000000ff */
[----:B------:R-:W2:Y:S04]  /*1cdf0*/  LDL.LU R15, [R1+0x1398] ;  /* 0x00139800010f7983 */ /* 0x000ea80000300800 */
[----:B------:R0:W-:Y:S04]  /*1ce00*/  STL [R1+0x94c], R14 ;  /* 0x00094c0e01007387 */ /* 0x0001e80000100800 */
[----:B0-----:R-:W2:Y:S02]  /*1ce10*/  LDL.LU R14, [R1+0x1394] ;  /* 0x00139400010e7983 */ /* 0x001ea40000300800 */
[----:B--2---:R-:W-:-:S02]  /*1ce20*/  F2FP.PACK_AB R14, R15, R14 ;  /* 0x0000000e0f0e723e */ /* 0x004fc400000000ff */
        /* <DEDUP_REMOVED lines=64> */
[----:B------:R-:W3:Y:S04]  /*1d230*/  LDL.LU R15, [R1+0x1310] ;  /* 0x00131000010f7983 */ /* 0x000ee80000300800 */
[----:B------:R3:W-:Y:S02]  /*1d240*/  STL [R1+0x8f8], R14 ;  /* 0x0008f80e01007387 */ /* 0x0007e40000100800 */
[----:B---3--:R-:W-:Y:S02]  /*1d250*/  F2FP.PACK_AB R14, R15, R16 ;  /* 0x000000100f0e723e */ /* 0x008fe400000000ff */
[----:B----4-:R-:W-:Y:S02]  /*1d260*/  F2FP.PACK_AB R16, R17, R18 ;  /* 0x000000121110723e */ /* 0x010fe400000000ff */
[----:B------:R-:W-:Y:S01]  /*1d270*/  F2FP.PACK_AB R15, R19, R28 ;  /* 0x0000001c130f723e */ /* 0x000fe200000000ff */
[----:B------:R0:W-:Y:S04]  /*1d280*/  STL [R1+0x8f4], R14 ;  /* 0x0008f40e01007387 */ /* 0x0001e80000100800 */
[----:B------:R-:W-:Y:S01]  /*1d290*/  STL [R1+0x8f0], R16 ;  /* 0x0008f01001007387 */ /* 0x000fe20000100800 */
[----:B0-----:R-:W-:-:S02]  /*1d2a0*/  F2FP.PACK_AB R14, R0, R29 ;  /* 0x0000001d000e723e */ /* 0x001fc400000000ff */
[----:B------:R-:W-:Y:S01]  /*1d2b0*/  F2FP.PACK_AB R0, R27, R25 ;  /* 0x000000191b00723e */ /* 0x000fe200000000ff */
[----:B------:R0:W-:Y:S04]  /*1d2c0*/  STL [R1+0x8ec], R15 ;  /* 0x0008ec0f01007387 */ /* 0x0001e80000100800 */
[----:B------:R1:W-:Y:S04]  /*1d2d0*/  STL [R1+0x8e8], R14 ;  /* 0x0008e80e01007387 */ /* 0x0003e80000100800 */
[----:B------:R2:W-:Y:S01]  /*1d2e0*/  STL [R1+0x8e4], R0 ;  /* 0x0008e40001007387 */ /* 0x0005e20000100800 */
[----:B0-----:R-:W-:-:S02]  /*1d2f0*/  F2FP.PACK_AB R15, R23, R26 ;  /* 0x0000001a170f723e */ /* 0x001fc400000000ff */
[----:B-1----:R-:W-:-:S03]  /*1d300*/  F2FP.PACK_AB R14, R24, R22 ;  /* 0x00000016180e723e */ /* 0x002fc600000000ff */
[----:B------:R-:W-:Y:S01]  /*1d310*/  STL [R1+0x8e0], R15 ;  /* 0x0008e00f01007387 */ /* 0x000fe20000100800 */
[----:B--2---:R-:W-:Y:S02]  /*1d320*/  F2FP.PACK_AB R0, R2, R3 ;  /* 0x000000030200723e */ /* 0x004fe400000000ff */
        /* <DEDUP_REMOVED lines=798> */
[----:B------:R-:W-:Y:S01]  /*20510*/  STL [R1+0xf0], R2 ;  /* 0x0000f00201007387 */ /* 0x000fe20000100800 */
[----:B-1----:R-:W-:-:S03]  /*20520*/  F2FP.PACK_AB R3, R20, R21 ;  /* 0x000000151403723e */ /* 0x002fc600000000ff */
[----:B------:R0:W-:Y:S04]  /*20530*/  STL [R1+0xec], R0 ;  /* 0x0000ec0001007387 */ /* 0x0001e80000100800 */
[----:B------:R-:W-:Y:S01]  /*20540*/  STL [R1+0xe8], R3 ;  /* 0x0000e80301007387 */ /* 0x000fe20000100800 */
[----:B0-----:R-:W-:-:S03]  /*20550*/  F2FP.PACK_AB R0, R12, R13 ;  /* 0x0000000d0c00723e */ /* 0x001fc600000000ff */
[----:B------:R-:W2:Y:S01]  /*20560*/  LDL.LU R13, [R1+0x468] ;  /* 0x00046800010d7983 */ /* 0x000ea20000300800 */
[----:B------:R-:W-:-:S05]  /*20570*/  F2FP.PACK_AB R2, R10, R11 ;  /* 0x0000000b0a02723e */ /* 0x000fca00000000ff */
        /* <DEDUP_REMOVED lines=24> */
[----:B---3--:R0:W-:Y:S04]  /*20700*/  STL [R1+0x10a8], R18 ;  /* 0x0010a81201007387 */ /* 0x0081e80000100800 */
[----:B0-----:R-:W3:Y:S04]  /*20710*/  LDL.LU R18, [R1+0x464] ;  /* 0x0004640001127983 */ /* 0x001ee80000300800 */
[----:B---3--:R0:W-:Y:S04]  /*20720*/  STL [R1+0x10b0], R18 ;  /* 0x0010b01201007387 */ /* 0x0081e80000100800 */
[----:B0-----:R-:W3:Y:S04]  /*20730*/  LDL.LU R18, [R1+0x454] ;  /* 0x0004540001127983 */ /* 0x001ee80000300800 */
[----:B---3--:R0:W-:Y:S04]  /*20740*/  STL [R1+0x10b8], R18 ;  /* 0x0010b81201007387 */ /* 0x0081e80000100800 */
[----:B0-----:R-:W3:Y:S01]  /*20750*/  LDL.LU R18, [R1+0x7c4] ;  /* 0x0007c40001127983 */ /* 0x001ee20000300800 */
[----:B--2---:R-:W-:-:S03]  /*20760*/  F2FP.PACK_AB R13, R19, R13 ;  /* 0x0000000d130d723e */ /* 0x004fc600000000ff */
[----:B---3--:R0:W-:Y:S04]  /*20770*/  STL [R1+0x10c0], R18 ;  /* 0x0010c01201007387 */ /* 0x0081e80000100800 */
[----:B0-----:R-:W2:Y:S04]  /*20780*/  LDL.LU R18, [R1+0x7b4] ;  /* 0x0007b40001127983 */ /* 0x001ea80000300800 */
        /* <DEDUP_REMOVED lines=40> */
[----:B0-----:R-:W3:Y:S01]  /*20a10*/  LDL.LU R13, [R1+0x144] ;  /* 0x00014400010d7983 */ /* 0x001ee20000300800 */
        /* <DEDUP_REMOVED lines=14> */
[----:B------:R0:W-:Y:S01]  /*20b00*/  STL [R1+0xc0], R19 ;  /* 0x0000c01301007387 */ /* 0x0001e20000100800 */
[----:B----4-:R-:W-:-:S03]  /*20b10*/  F2FP.PACK_AB R15, R16, R15 ;  /* 0x0000000f100f723e */ /* 0x010fc600000000ff */
[----:B0-----:R-:W2:Y:S01]  /*20b20*/  LDL.LU R19, [R1+0x10a4] ;  /* 0x0010a40001137983 */ /* 0x001ea20000300800 */
[----:B---3--:R-:W-:-:S03]  /*20b30*/  F2FP.PACK_AB R17, R18, R17 ;  /* 0x000000111211723e */ /* 0x008fc600000000ff */
[----:B------:R-:W3:Y:S04]  /*20b40*/  LDL.LU R18, [R1+0x10a0] ;  /* 0x0010a00001127983 */ /* 0x000ee80000300800 */
[----:B------:R0:W-:Y:S04]  /*20b50*/  STL [R1+0xbc], R17 ;  /* 0x0000bc1101007387 */ /* 0x0001e80000100800 */
[----:B0-----:R-:W4:Y:S04]  /*20b60*/  LDL.LU R17, [R1+0x109c] ;  /* 0x00109c0001117983 */ /* 0x001f280000300800 */
[----:B------:R-:W4:Y:S01]  /*20b70*/  LDL.LU R16, [R1+0x1098] ;  /* 0x0010980001107983 */ /* 0x000f220000300800 */
[----:B------:R-:W-:-:S02]  /*20b80*/  F2FP.PACK_AB R14, R14, R28 ;  /* 0x0000001c0e0e723e */ /* 0x000fc400000000ff */
[----:B------:R-:W-:Y:S01]  /*20b90*/  F2FP.PACK_AB R27, R27, R25 ;  /* 0x000000191b1b723e */ /* 0x000fe200000000ff */
[----:B------:R0:W-:Y:S01]  /*20ba0*/  STL [R1+0xb8], R15 ;  /* 0x0000b80f01007387 */ /* 0x0001e20000100800 */
[----:B------:R-:W-:Y:S02]  /*20bb0*/  F2FP.PACK_AB R0, R0, R29 ;  /* 0x0000001d0000723e */ /* 0x000fe400000000ff */
[----:B------:R-:W-:Y:S02]  /*20bc0*/  F2FP.PACK_AB R26, R23, R26 ;  /* 0x0000001a171a723e */ /* 0x000fe400000000ff */
[----:B------:R-:W-:Y:S02]  /*20bd0*/  F2FP.PACK_AB R25, R24, R22 ;  /* 0x000000161819723e */ /* 0x000fe400000000ff */
[----:B------:R-:W-:Y:S01]  /*20be0*/  F2FP.PACK_AB R24, R2, R3 ;  /* 0x000000030218723e */ /* 0x000fe200000000ff */
[----:B0-----:R-:W4:Y:S01]  /*20bf0*/  LDL.LU R15, [R1+0x1094] ;  /* 0x00109400010f7983 */ /* 0x001f220000300800 */
[----:B------:R-:W-:-:S03]  /*20c00*/  F2FP.PACK_AB R23, R8, R9 ;  /* 0x000000090817723e */ /* 0x000fc600000000ff */
[----:B------:R0:W-:Y:S01]  /*20c10*/  STL [R1+0xb4], R14 ;  /* 0x0000b40e01007387 */ /* 0x0001e20000100800 */
[----:B------:R-:W-:-:S03]  /*20c20*/  F2FP.PACK_AB R22, R6, R7 ;  /* 0x000000070616723e */ /* 0x000fc600000000ff */
[----:B------:R-:W-:Y:S01]  /*20c30*/  STL [R1+0xf80], R27 ;  /* 0x000f801b01007387 */ /* 0x000fe20000100800 */
[----:B------:R-:W-:-:S03]  /*20c40*/  F2FP.PACK_AB R21, R4, R21 ;  /* 0x000000150415723e */ /* 0x000fc600000000ff */
[----:B------:R-:W-:Y:S01]  /*20c50*/  STL [R1+0xb0], R0 ;  /* 0x0000b00001007387 */ /* 0x000fe20000100800 */
[----:B------:R-:W-:-:S03]  /*20c60*/  F2FP.PACK_AB R20, R5, R20 ;  /* 0x000000140514723e */ /* 0x000fc600000000ff */
[----:B------:R-:W-:Y:S01]  /*20c70*/  STL [R1+0xf84], R26 ;  /* 0x000f841a01007387 */ /* 0x000fe20000100800 */
[----:B--2---:R-:W-:-:S03]  /*20c80*/  F2FP.PACK_AB R19, R10, R19 ;  /* 0x000000130a13723e */ /* 0x004fc600000000ff */
[----:B------:R-:W-:Y:S04]  /*20c90*/  STL [R1+0xf88], R25 ;  /* 0x000f881901007387 */ /* 0x000fe80000100800 */
[----:B------:R-:W-:Y:S04]  /*20ca0*/  STL [R1+0xf8c], R24 ;  /* 0x000f8c1801007387 */ /* 0x000fe80000100800 */
[----:B------:R-:W-:Y:S04]  /*20cb0*/  STL [R1+0xf90], R23 ;  /* 0x000f901701007387 */ /* 0x000fe80000100800 */
[----:B------:R-:W-:Y:S04]  /*20cc0*/  STL [R1+0xf94], R22 ;  /* 0x000f941601007387 */ /* 0x000fe80000100800 */
[----:B------:R-:W-:Y:S04]  /*20cd0*/  STL [R1+0xf98], R21 ;  /* 0x000f981501007387 */ /* 0x000fe80000100800 */
[----:B------:R-:W-:Y:S04]  /*20ce0*/  STL [R1+0xf9c], R20 ;  /* 0x000f9c1401007387 */ /* 0x000fe80000100800 */
[----:B------:R-:W-:Y:S01]  /*20cf0*/  STL [R1+0xfa0], R19 ;  /* 0x000fa01301007387 */ /* 0x000fe20000100800 */
[----:B---3--:R-:W-:-:S05]  /*20d00*/  F2FP.PACK_AB R18, R11, R18 ;  /* 0x000000120b12723e */ /* 0x008fca00000000ff */
[----:B------:R-:W-:Y:S01]  /*20d10*/  STL [R1+0xfa4], R18 ;  /* 0x000fa41201007387 */ /* 0x000fe20000100800 */
[----:B----4-:R-:W-:Y:S02]  /*20d20*/  F2FP.PACK_AB R17, R12, R17 ;  /* 0x000000110c11723e */ /* 0x010fe400000000ff */
[----:B------:R-:W-:-:S03]  /*20d30*/  F2FP.PACK_AB R16, R13, R16 ;  /* 0x000000100d10723e */ /* 0x000fc600000000ff */
[----:B------:R-:W-:Y:S04]  /*20d40*/  STL [R1+0xfa8], R17 ;  /* 0x000fa81101007387 */ /* 0x000fe80000100800 */
[----:B0-----:R-:W2:Y:S04]  /*20d50*/  LDL.LU R14, [R1+0x21c] ;  /* 0x00021c00010e7983 */ /* 0x001ea80000300800 */
[----:B------:R-:W3:Y:S04]  /*20d60*/  LDL.LU R13, [R1+0x238] ;  /* 0x00023800010d7983 */ /* 0x000ee80000300800 */
[----:B---3--:R0:W-:Y:S04]  /*20d70*/  STL [R1+0x108c], R13 ;  /* 0x00108c0d01007387 */ /* 0x0081e80000100800 */
[----:B0-----:R-:W3:Y:S04]  /*20d80*/  LDL.LU R13, [R1+0x22c] ;  /* 0x00022c00010d7983 */ /* 0x001ee80000300800 */
[----:B------:R-:W4:Y:S04]  /*20d90*/  LDL.LU R12, [R1+0x248] ;  /* 0x00024800010c7983 */ /* 0x000f280000300800 */
[----:B----4-:R0:W-:Y:S04]  /*20da0*/  STL [R1+0x1088], R12 ;  /* 0x0010880c01007387 */ /* 0x0101e80000100800 */
[----:B0-----:R-:W4:Y:S04]  /*20db0*/  LDL.LU R12, [R1+0x23c] ;  /* 0x00023c00010c7983 */ /* 0x001f280000300800 */
[----:B------:R-:W2:Y:S04]  /*20dc0*/  LDL.LU R11, [R1+0x210] ;  /* 0x00021000010b7983 */ /* 0x000ea80000300800 */
[----:B--2---:R0:W-:Y:S04]  /*20dd0*/  STL [R1+0x1084], R11 ;  /* 0x0010840b01007387 */ /* 0x0041e80000100800 */
[----:B0-----:R-:W2:Y:S04]  /*20de0*/  LDL.LU R11, [R1+0x24c] ;  /* 0x00024c00010b7983 */ /* 0x001ea80000300800 */
        /* <DEDUP_REMOVED lines=15> */
[----:B------:R-:W2:Y:S01]  /*20ee0*/  LDL.LU R5, [R1+0x608] ;  /* 0x0006080001057983 */ /* 0x000ea20000300800 */
[----:B------:R-:W-:-:S03]  /*20ef0*/  F2FP.PACK_AB R15, R14, R15 ;  /* 0x0000000f0e0f723e */ /* 0x000fc600000000ff */
[----:B--2---:R0:W-:Y:S04]  /*20f00*/  STL [R1+0x106c], R5 ;  /* 0x00106c0501007387 */ /* 0x0041e80000100800 */
[----:B0-----:R-:W2:Y:S04]  /*20f10*/  LDL.LU R5, [R1+0x5fc] ;  /* 0x0005fc0001057983 */ /* 0x001ea80000300800 */
        /* <DEDUP_REMOVED lines=18> */
[----:B0-----:R-:W2:Y:S04]  /*21040*/  LDL.LU R16, [R1+0x610] ;  /* 0x0006100001107983 */ /* 0x001ea80000300800 */
[----:B------:R-:W3:Y:S04]  /*21050*/  LDL.LU R14, [R1+0x1090] ;  /* 0x00109000010e7983 */ /* 0x000ee80000300800 */
[----:B------:R0:W-:Y:S04]  /*21060*/  STL [R1+0xfb0], R15 ;  /* 0x000fb00f01007387 */ /* 0x0001e80000100800 */
[----:B0-----:R-:W2:Y:S01]  /*21070*/  LDL.LU R15, [R1+0x614] ;  /* 0x00061400010f7983 */ /* 0x001ea20000300800 */
[----:B---3--:R-:W-:-:S03]  /*21080*/  F2FP.PACK_AB R14, R13, R14 ;  /* 0x0000000e0d0e723e */ /* 0x008fc600000000ff */
[----:B------:R-:W4:Y:S04]  /*21090*/  LDL.LU R13, [R1+0x108c] ;  /* 0x00108c00010d7983 */ /* 0x000f280000300800 */
[----:B------:R0:W-:Y:S04]  /*210a0*/  STL [R1+0xfb4], R14 ;  /* 0x000fb40e01007387 */ /* 0x0001e80000100800 */
[----:B0-----:R-:W3:Y:S01]  /*210b0*/  LDL.LU R14, [R1+0x600] ;  /* 0x00060000010e7983 */ /* 0x001ee20000300800 */
[----:B----4-:R-:W-:-:S03]  /*210c0*/  F2FP.PACK_AB R13, R12, R13 ;  /* 0x0000000d0c0d723e */ /* 0x010fc600000000ff */
[----:B------:R-:W4:Y:S04]  /*210d0*/  LDL.LU R12, [R1+0x1088] ;  /* 0x00108800010c7983 */ /* 0x000f280000300800 */
[----:B------:R0:W-:Y:S04]  /*210e0*/  STL [R1+0xfb8], R13 ;  /* 0x000fb80d01007387 */ /* 0x0001e80000100800 */
[----:B0-----:R-:W3:Y:S01]  /*210f0*/  LDL.LU R13, [R1+0x604] ;  /* 0x00060400010d7983 */ /* 0x001ee20000300800 */
[----:B----4-:R-:W-:-:S03]  /*21100*/  F2FP.PACK_AB R12, R11, R12 ;  /* 0x0000000c0b0c723e */ /* 0x010fc600000000ff */
[----:B------:R-:W4:Y:S04]  /*21110*/  LDL.LU R11, [R1+0x1084] ;  /* 0x00108400010b7983 */ /* 0x000f280000300800 */
[----:B------:R0:W-:Y:S04]  /*21120*/  STL [R1+0xfbc], R12 ;  /* 0x000fbc0c01007387 */ /* 0x0001e80000100800 */
[----:B0-----:R-:W2:Y:S01]  /*21130*/  LDL.LU R12, [R1+0x5f0] ;  /* 0x0005f000010c7983 */ /* 0x001ea20000300800 */
        /* <DEDUP_REMOVED lines=17> */
[----:B------:R-:W2:Y:S04]  /*21250*/  LDL.LU R6, [R1+0x1070] ;  /* 0x0010700001067983 */ /* 0x000ea80000300800 */
[----:B------:R0:W-:Y:S04]  /*21260*/  STL [R1+0xfd0], R7 ;  /* 0x000fd00701007387 */ /* 0x0001e80000100800 */
[----:B0-----:R-:W4:Y:S01]  /*21270*/  LDL.LU R7, [R1+0x60c] ;  /* 0x00060c0001077983 */ /* 0x001f220000300800 */
[----:B--2---:R-:W-:-:S03]  /*21280*/  F2FP.PACK_AB R6, R5, R6 ;  /* 0x000000060506723e */ /* 0x004fc600000000ff */
[----:B------:R-:W4:Y:S01]  /*21290*/  LDL.LU R5, [R1+0x106c] ;  /* 0x00106c0001057983 */ /* 0x000f220000300800 */
[----:B------:R-:W-:-:S03]  /*212a0*/  F2FP.PACK_AB R4, R8, R4 ;  /* 0x000000040804723e */ /* 0x000fc600000000ff */
[----:B------:R3:W-:Y:S02]  /*212b0*/  STL [R1+0xfd4], R6 ;  /* 0x000fd40601007387 */ /* 0x0007e40000100800 */
[----:B---3--:R-:W-:Y:S02]  /*212c0*/  F2FP.PACK_AB R6, R13, R14 ;  /* 0x0000000e0d06723e */ /* 0x008fe400000000ff */
[----:B----4-:R-:W-:-:S05]  /*212d0*/  F2FP.PACK_AB R5, R7, R5 ;  /* 0x000000050705723e */ /* 0x010fca00000000ff */
[----:B------:R0:W-:Y:S04]  /*212e0*/  STL [R1+0xfd8], R5 ;  /* 0x000fd80501007387 */ /* 0x0001e80000100800 */
[----:B------:R1:W-:Y:S01]  /*212f0*/  STL [R1+0xfdc], R4 ;  /* 0x000fdc0401007387 */ /* 0x0003e20000100800 */
[----:B0-----:R-:W-:Y:S02]  /*21300*/  F2FP.PACK_AB R5, R11, R12 ;  /* 0x0000000c0b05723e */ /* 0x001fe400000000ff */
[----:B-1----:R-:W-:-:S05]  /*21310*/  F2FP.PACK_AB R4, R9, R10 ;  /* 0x0000000a0904723e */ /* 0x002fca00000000ff */
[----:B------:R0:W-:Y:S04]  /*21320*/  STL [R1+0xc], R4 ;  /* 0x00000c0401007387 */ /* 0x0001e80000100800 */
[----:B------:R1:W-:Y:S01]  /*21330*/  STL [R1+0x8], R5 ;  /* 0x0000080501007387 */ /* 0x0003e20000100800 */
[----:B0-----:R-:W-:-:S03]  /*21340*/  F2FP.PACK_AB R4, R15, R16 ;  /* 0x000000100f04723e */ /* 0x001fc600000000ff */
[----:B------:R0:W-:Y:S01]  /*21350*/  STL [R1+0x4], R6 ;  /* 0x0000040601007387 */ /* 0x0001e20000100800 */
[----:B-1----:R-:W-:-:S03]  /*21360*/  F2FP.PACK_AB R5, R17, R18 ;  /* 0x000000121105723e */ /* 0x002fc600000000ff */
[----:B------:R1:W-:Y:S01]  /*21370*/  STL [R1], R4 ;  /* 0x0000000401007387 */ /* 0x0003e20000100800 */
[----:B0-----:R-:W-:-:S03]  /*21380*/  F2FP.PACK_AB R6, R19, R20 ;  /* 0x000000141306723e */ /* 0x001fc600000000ff */
[----:B------:R0:W-:Y:S01]  /*21390*/  STL [R1+0x1c], R5 ;  /* 0x00001c0501007387 */ /* 0x0001e20000100800 */
[----:B-1----:R-:W-:-:S03]  /*213a0*/  F2FP.PACK_AB R4, R21, R22 ;  /* 0x000000161504723e */ /* 0x002fc600000000ff */
[----:B------:R1:W-:Y:S04]  /*213b0*/  STL [R1+0x18], R6 ;  /* 0x0000180601007387 */ /* 0x0003e80000100800 */
[----:B------:R2:W-:Y:S01]  /*213c0*/  STL [R1+0x14], R4 ;  /* 0x0000140401007387 */ /* 0x0005e20000100800 */
[----:B0-----:R-:W-:Y:S02]  /*213d0*/  F2FP.PACK_AB R5, R23, R24 ;  /* 0x000000181705723e */ /* 0x001fe400000000ff */
[----:B-1----:R-:W-:-:S03]  /*213e0*/  F2FP.PACK_AB R6, R25, R26 ;  /* 0x0000001a1906723e */ /* 0x002fc600000000ff */
[----:B------:R-:W-:Y:S01]  /*213f0*/  STL [R1+0x10], R5 ;  /* 0x0000100501007387 */ /* 0x000fe20000100800 */
[----:B--2---:R-:W-:-:S03]  /*21400*/  F2FP.PACK_AB R4, R27, R28 ;  /* 0x0000001c1b04723e */ /* 0x004fc600000000ff */
[----:B------:R-:W-:Y:S04]  /*21410*/  STL [R1+0x2c], R6 ;  /* 0x00002c0601007387 */ /* 0x000fe80000100800 */
[----:B------:R0:W-:Y:S04]  /*21420*/  STL [R1+0x28], R4 ;  /* 0x0000280401007387 */ /* 0x0001e80000100800 */
[----:B0-----:R-:W2:Y:S01]  /*21430*/  LDL.LU R4, [R1+0x488] ;  /* 0x0004880001047983 */ /* 0x001ea20000300800 */
[----:B------:R-:W-:Y:S02]  /*21440*/  F2FP.PACK_AB R5, R0, R29 ;  /* 0x0000001d0005723e */ /* 0x000fe400000000ff */
[----:B------:R-:W-:-:S03]  /*21450*/  F2FP.PACK_AB R0, R2, R3 ;  /* 0x000000030200723e */ /* 0x000fc600000000ff */
        /* <DEDUP_REMOVED lines=35> */
[----:B0-----:R-:W2:Y:S01]  /*21690*/  LDL.LU R4, [R1+0x398] ;  /* 0x0003980001047983 */ /* 0x001ea20000300800 */
[----:B------:R-:W3:Y:S03]  /*216a0*/  LDL.LU R5, [R1+0x49c] ;  /* 0x00049c0001057983 */ /* 0x000ee60000300800 */
        /* <DEDUP_REMOVED lines=35> */
[----:B0-----:R-:W2:Y:S01]  /*218e0*/  LDL.LU R5, [R1+0x39c] ;  /* 0x00039c0001057983 */ /* 0x001ea20000300800 */
[----:B------:R-:W3:Y:S02]  /*218f0*/  LDL.LU R6, [R1+0x498] ;  /* 0x0004980001067983 */ /* 0x000ee40000300800 */
[----:B------:R-:W4:Y:S02]  /*21900*/  LDL.LU R7, [R1+0x4ac] ;  /* 0x0004ac0001077983 */ /* 0x000f240000300800 */
[----:B------:R-:W4:Y:S01]  /*21910*/  LDL.LU R8, [R1+0x4a8] ;  /* 0x0004a80001087983 */ /* 0x000f220000300800 */
[----:B------:R-:W3:Y:S01]  /*21920*/  LDL.LU R9, [R1+0x474] ;  /* 0x0004740001097983 */ /* 0x000ee20000300800 */
[----:B------:R-:W3:Y:S02]  /*21930*/  LDL.LU R10, [R1+0x470] ;  /* 0x00047000010a7983 */ /* 0x000ee40000300800 */
[----:B------:R-:W3:Y:S02]  /*21940*/  LDL.LU R11, [R1+0x484] ;  /* 0x00048400010b7983 */ /* 0x000ee40000300800 */
[----:B------:R-:W3:Y:S01]  /*21950*/  LDL.LU R12, [R1+0x480] ;  /* 0x00048000010c7983 */ /* 0x000ee20000300800 */
        /* <DEDUP_REMOVED lines=20> */
[----:B--2---:R-:W-:-:S02]  /*21aa0*/  F2FP.PACK_AB R4, R5, R4 ;  /* 0x000000040504723e */ /* 0x004fc400000000ff */
[----:B------:R-:W2:Y:S03]  /*21ab0*/  LDL.LU R5, [R1+0x1068] ;  /* 0x0010680001057983 */ /* 0x000ea60000300800 */
[----:B------:R0:W-:Y:S02]  /*21ac0*/  STL [R1+0x3c], R4 ;  /* 0x00003c0401007387 */ /* 0x0001e40000100800 */
[----:B0-----:R-:W2:Y:S02]  /*21ad0*/  LDL.LU R4, [R1+0x1064] ;  /* 0x0010640001047983 */ /* 0x001ea40000300800 */
[----:B--2---:R-:W-:Y:S02]  /*21ae0*/  F2FP.PACK_AB R4, R5, R4 ;  /* 0x000000040504723e */ /* 0x004fe400000000ff */
[----:B------:R-:W2:Y:S03]  /*21af0*/  LDL.LU R5, [R1+0x1060] ;  /* 0x0010600001057983 */ /* 0x000ea60000300800 */
[----:B------:R0:W-:Y:S02]  /*21b00*/  STL [R1+0x38], R4 ;  /* 0x0000380401007387 */ /* 0x0001e40000100800 */
[----:B0-----:R-:W2:Y:S02]  /*21b10*/  LDL.LU R4, [R1+0x105c] ;  /* 0x00105c0001047983 */ /* 0x001ea40000300800 */
        /* <DEDUP_REMOVED lines=62> */
[----:B------:R0:W-:Y:S01]  /*21f00*/  STL [R1+0x78], R4 ;  /* 0x0000780401007387 */ /* 0x0001e20000100800 */
[----:B----4-:R-:W-:-:S02]  /*21f10*/  F2FP.PACK_AB R8, R7, R8 ;  /* 0x000000080708723e */ /* 0x010fc400000000ff */
[----:B---3--:R-:W-:Y:S02]  /*21f20*/  F2FP.PACK_AB R10, R9, R10 ;  /* 0x0000000a090a723e */ /* 0x008fe400000000ff */
[----:B------:R-:W-:Y:S01]  /*21f30*/  F2FP.PACK_AB R12, R11, R12 ;  /* 0x0000000c0b0c723e */ /* 0x000fe200000000ff */
[----:B0-----:R0:W5:Y:S01]  /*21f40*/  LDL.LU R4, [R1+0xfdc] ;  /* 0x000fdc0001047983 */ /* 0x0011620000300800 */
[----:B------:R-:W-:Y:S02]  /*21f50*/  F2FP.PACK_AB R14, R13, R14 ;  /* 0x0000000e0d0e723e */ /* 0x000fe400000000ff */
[----:B------:R-:W-:Y:S02]  /*21f60*/  F2FP.PACK_AB R16, R15, R16 ;  /* 0x000000100f10723e */ /* 0x000fe400000000ff */
[----:B------:R-:W-:Y:S02]  /*21f70*/  F2FP.PACK_AB R18, R17, R18 ;  /* 0x000000121112723e */ /* 0x000fe400000000ff */
[----:B------:R-:W-:-:S02]  /*21f80*/  F2FP.PACK_AB R20, R19, R20 ;  /* 0x000000141314723e */ /* 0x000fc400000000ff */
[----:B------:R-:W-:Y:S02]  /*21f90*/  F2FP.PACK_AB R22, R21, R22 ;  /* 0x000000161516723e */ /* 0x000fe400000000ff */
[----:B------:R-:W-:Y:S02]  /*21fa0*/  F2FP.PACK_AB R24, R23, R24 ;  /* 0x000000181718723e */ /* 0x000fe400000000ff */
[----:B------:R-:W-:Y:S02]  /*21fb0*/  F2FP.PACK_AB R26, R25, R26 ;  /* 0x0000001a191a723e */ /* 0x000fe400000000ff */
[----:B------:R-:W-:Y:S02]  /*21fc0*/  F2FP.PACK_AB R28, R27, R28 ;  /* 0x0000001c1b1c723e */ /* 0x000fe400000000ff */
[----:B--2---:R-:W-:Y:S02]  /*21fd0*/  F2FP.PACK_AB R6, R5, R6 ;  /* 0x000000060506723e */ /* 0x004fe400000000ff */
[----:B------:R0:W5:Y:S03]  /*21fe0*/  LDL.LU R5, [R1+0xfd8] ;  /* 0x000fd80001057983 */ /* 0x0001660000300800 */
[----:B------:R1:W-:Y:S02]  /*21ff0*/  STL [R1+0x74], R6 ;  /* 0x0000740601007387 */ /* 0x0003e40000100800 */
[----:B-1----:R0:W5:Y:S01]  /*22000*/  LDL.LU R6, [R1+0xfd4] ;  /* 0x000fd40001067983 */ /* 0x0021620000300800 */
[----:B------:R0:W5:Y:S02]  /*22010*/  LDL.LU R7, [R1+0xfd0] ;  /* 0x000fd00001077983 */ /* 0x0001640000300800 */
        /* <DEDUP_REMOVED lines=31> */
[----:B-1----:R-:W-:Y:S01]  /*22210*/  F2FP.PACK_AB R28, R0, R29 ;  /* 0x0000001d001c723e */ /* 0x002fe200000000ff */
[----:B------:R-:W-:-:S05]  /*22220*/  F2FP.PACK_AB R0, R2, R3 ;  /* 0x000000030200723e */ /* 0x000fca00000000ff */
[----:B------:R0:W-:Y:S01]  /*22230*/  STL [R1+0xa0], R0 ;  /* 0x0000a00001007387 */ /* 0x0001e20000100800 */
[----:B------:R0:W-:Y:S02]  /*22240*/  STL [R1+0xa4], R28 ;  /* 0x0000a41c01007387 */ /* 0x0001e40000100800 */
.L_x_0:
[----:B-----5:R-:W-:Y:S04]  /*22250*/  STL.64 [R1+0x11c8], R6 ;  /* 0x0011c80601007387 */ /* 0x020fe80000100a00 */
[----:B------:R-:W-:Y:S04]  /*22260*/  STL.64 [R1+0x11c0], R4 ;  /* 0x0011c00401007387 */ /* 0x000fe80000100a00 */
        /* <DEDUP_REMOVED lines=9> */
[----:B------:R2:W-:Y:S04]  /*22300*/  STL.64 [R1+0x1170], R24 ;  /* 0x0011701801007387 */ /* 0x0005e80000100a00 */
[----:B-1----:R-:W1:Y:S04]  /*22310*/  S2R R29, SR_TID.X ;  /* 0x00000000001d7919 */ /* 0x002e680000002100 */
[----:B0-----:R-:W0:Y:S04]  /*22320*/  S2R R0, SR_TID.X ;  /* 0x0000000000007919 */ /* 0x001e280000002100 */
[----:B--2---:R-:W2:Y:S04]  /*22330*/  LDL.LU R24, [R1] ;  /* 0x0000000001187983 */ /* 0x004ea80000300800 */
[----:B------:R-:W2:Y:S04]  /*22340*/  LDL.LU R25, [R1+0x4] ;  /* 0x0000040001197983 */ /* 0x000ea80000300800 */
[----:B------:R-:W3:Y:S04]  /*22350*/  LDL.LU R26, [R1+0x8] ;  /* 0x00000800011a7983 */ /* 0x000ee80000300800 */
[----:B------:R-:W3:Y:S01]  /*22360*/  LDL.LU R27, [R1+0xc] ;  /* 0x00000c00011b7983 */ /* 0x000ee20000300800 */
[----:B-1----:R-:W-:-:S02]  /*22370*/  IMAD.SHL.U32 R2, R29, 0x400, RZ ;  /* 0x000004001d027824 */ /* 0x002fc400078e00ff */
[----:B------:R-:W-:Y:S01]  /*22380*/  IMAD.SHL.U32 R3, R29, 0x100, RZ ;  /* 0x000001001d037824 */ /* 0x000fe200078e00ff */
[----:B0-----:R-:W-:Y:S02]  /*22390*/  LOP3.LUT R0, R0, 0x7f, RZ, 0xc0, !PT ;  /* 0x0000007f00007812 */ /* 0x001fe400078ec0ff */
[----:B------:R-:W-:Y:S01]  /*223a0*/  LOP3.LUT R2, R2, 0x1800, RZ, 0xc0, !PT ;  /* 0x0000180002027812 */ /* 0x000fe200078ec0ff */
[----:B------:R-:W-:Y:S06]  /*223b0*/  BAR.SYNC.DEFER_BLOCKING 0x0 ;  /* 0x0000000000007b1d */ /* 0x000fec0000010000 */
[----:B---3--:R-:W-:Y:S01]  /*223c0*/  STL.64 [R1+0x11d8], R26 ;  /* 0x0011d81a01007387 */ /* 0x008fe20000100a00 */
[----:B------:R-:W-:-:S03]  /*223d0*/  IMAD R2, R0, 0x10, R2 ;  /* 0x0000001000027824 */ /* 0x000fc600078e0202 */
[----:B--2---:R-:W-:Y:S04]  /*223e0*/  STL.64 [R1+0x11d0], R24 ;  /* 0x0011d01801007387 */ /* 0x004fe80000100a00 */
[----:B------:R-:W2:Y:S04]  /*223f0*/  LDL.LU R12, [R1+0x30] ;  /* 0x00003000010c7983 */ /* 0x000ea80000300800 */
[----:B------:R-:W2:Y:S04]  /*22400*/  LDL.LU R13, [R1+0x34] ;  /* 0x00003400010d7983 */ /* 0x000ea80000300800 */
[----:B------:R-:W3:Y:S04]  /*22410*/  LDL.LU R14, [R1+0x38] ;  /* 0x00003800010e7983 */ /* 0x000ee80000300800 */
[----:B------:R-:W3:Y:S04]  /*22420*/  LDL.LU R15, [R1+0x3c] ;  /* 0x00003c00010f7983 */ /* 0x000ee80000300800 */
[----:B---3--:R-:W-:Y:S04]  /*22430*/  STL.64 [R1+0x11e8], R14 ;  /* 0x0011e80e01007387 */ /* 0x008fe80000100a00 */
[----:B--2---:R0:W-:Y:S04]  /*22440*/  STL.64 [R1+0x11e0], R12 ;  /* 0x0011e00c01007387 */ /* 0x0041e80000100a00 */
[----:B0-----:R-:W2:Y:S04]  /*22450*/  LDL.LU R12, [R1+0x70] ;  /* 0x00007000010c7983 */ /* 0x001ea80000300800 */
        /* <DEDUP_REMOVED lines=14> */
[----:B------:R-:W3:Y:S01]  /*22540*/  LDL.LU R15, [R1+0x9c] ;  /* 0x00009c00010f7983 */ /* 0x000ee20000300800 */
[----:B------:R-:W-:Y:S01]  /*22550*/  IMAD.SHL.U32 R0, R29, 0x20, RZ ;  /* 0x000000201d007824 */ /* 0x000fe200078e00ff */
[----:B------:R-:W-:-:S04]  /*22560*/  LOP3.LUT R3, R3, 0x1800, RZ, 0xc0, !PT ;  /* 0x0000180003037812 */ /* 0x000fc800078ec0ff */
[----:B------:R-:W-:Y:S01]  /*22570*/  LOP3.LUT R3, R3, 0x60, R0, 0xf8, !PT ;  /* 0x0000006003037812 */ /* 0x000fe200078ef800 */
[C---:B------:R-:W-:Y:S01]  /*22580*/  IMAD.SHL.U32 R0, R29.reuse, 0x4, RZ ;  /* 0x000000041d007824 */ /* 0x040fe200078e00ff */
[----:B------:R-:W-:Y:S01]  /*22590*/  LOP3.LUT R28, R29, 0x60, RZ, 0xc0, !PT ;  /* 0x000000601d1c7812 */ /* 0x000fe200078ec0ff */
[----:B---3--:R-:W-:Y:S04]  /*225a0*/  STL.64 [R1+0x1218], R14 ;  /* 0x0012180e01007387 */ /* 0x008fe80000100a00 */
[----:B--2---:R0:W-:Y:S04]  /*225b0*/  STL.64 [R1+0x1210], R12 ;  /* 0x0012100c01007387 */ /* 0x0041e80000100a00 */
[----:B0-----:R-:W2:Y:S04]  /*225c0*/  LDL.LU R12, [R1+0xa0] ;  /* 0x0000a000010c7983 */ /* 0x001ea80000300800 */
[----:B------:R-:W2:Y:S04]  /*225d0*/  LDL.LU R13, [R1+0xa4] ;  /* 0x0000a400010d7983 */ /* 0x000ea80000300800 */
[----:B------:R-:W2:Y:S04]  /*225e0*/  LDL.LU R14, [R1+0xa8] ;  /* 0x0000a800010e7983 */ /* 0x000ea80000300800 */
[----:B------:R-:W2:Y:S04]  /*225f0*/  LDL.LU R15, [R1+0xac] ;  /* 0x0000ac00010f7983 */ /* 0x000ea80000300800 */
[----:B------:R-:W3:Y:S01]  /*22600*/  LDL.LU R8, [R1+0x40] ;  /* 0x0000400001087983 */ /* 0x000ee20000300800 */
[----:B------:R-:W-:-:S03]  /*22610*/  LOP3.LUT R0, R0, 0x70, RZ, 0xc0, !PT ;  /* 0x0000007000007812 */ /* 0x000fc600078ec0ff */
[----:B------:R-:W3:Y:S04]  /*22620*/  LDL.LU R9, [R1+0x44] ;  /* 0x0000440001097983 */ /* 0x000ee80000300800 */
[----:B------:R-:W3:Y:S04]  /*22630*/  LDL.LU R10, [R1+0x48] ;  /* 0x00004800010a7983 */ /* 0x000ee80000300800 */
[----:B------:R-:W3:Y:S04]  /*22640*/  LDL.LU R11, [R1+0x4c] ;  /* 0x00004c00010b7983 */ /* 0x000ee80000300800 */
[----:B------:R-:W4:Y:S04]  /*22650*/  LDL.LU R4, [R1+0x50] ;  /* 0x0000500001047983 */ /* 0x000f280000300800 */
[----:B------:R-:W4:Y:S01]  /*22660*/  LDL.LU R5, [R1+0x54] ;  /* 0x0000540001057983 */ /* 0x000f220000300800 */
[----:B------:R-:W-:-:S03]  /*22670*/  IMAD R0, R28, 0x8, R0 ;  /* 0x000000081c007824 */ /* 0x000fc600078e0200 */
[----:B------:R-:W4:Y:S04]  /*22680*/  LDL.LU R6, [R1+0x58] ;  /* 0x0000580001067983 */ /* 0x000f280000300800 */
[----:B------:R-:W4:Y:S04]  /*22690*/  LDL.LU R7, [R1+0x5c] ;  /* 0x00005c0001077983 */ /* 0x000f280000300800 */
[----:B------:R-:W3:Y:S04]  /*226a0*/  LDL.LU R24, [R1+0x60] ;  /* 0x0000600001187983 */ /* 0x000ee80000300800 */
[----:B------:R-:W3:Y:S04]  /*226b0*/  LDL.LU R25, [R1+0x64] ;  /* 0x0000640001197983 */ /* 0x000ee80000300800 */
[----:B------:R-:W3:Y:S01]  /*226c0*/  LDL.LU R26, [R1+0x68] ;  /* 0x00006800011a7983 */ /* 0x000ee20000300800 */
[----:B------:R-:W-:-:S03]  /*226d0*/  LOP3.LUT R0, R3, R0, RZ, 0x3c, !PT ;  /* 0x0000000003007212 */ /* 0x000fc600078e3cff */
        /* <DEDUP_REMOVED lines=9> */
[----:B--2---:R0:W-:Y:S04]  /*22770*/  STS.128 [R0], R12 ;  /* 0x0000000c00007388 */ /* 0x0041e80000000c00 */
[----:B0-----:R-:W2:Y:S04]  /*22780*/  LDL.LU.64 R14, [R1+0x1218] ;  /* 0x00121800010e7983 */ /* 0x001ea80000300a00 */
[----:B------:R-:W2:Y:S04]  /*22790*/  LDL.LU.64 R12, [R1+0x1210] ;  /* 0x00121000010c7983 */ /* 0x000ea80000300a00 */
[----:B--2---:R0:W-:Y:S04]  /*227a0*/  STS.128 [R0+0x80], R12 ;  /* 0x0000800c00007388 */ /* 0x0041e80000000c00 */
[----:B0-----:R-:W2:Y:S04]  /*227b0*/  LDL.LU.64 R14, [R1+0x1208] ;  /* 0x00120800010e7983 */ /* 0x001ea80000300a00 */
[----:B------:R-:W2:Y:S04]  /*227c0*/  LDL.LU.64 R12, [R1+0x1200] ;  /* 0x00120000010c7983 */ /* 0x000ea80000300a00 */
[----:B--2---:R0:W-:Y:S04]  /*227d0*/  STS.128 [R0+0x400], R12 ;  /* 0x0004000c00007388 */ /* 0x0041e80000000c00 */
[----:B0-----:R-:W2:Y:S04]  /*227e0*/  LDL.LU.64 R14, [R1+0x11f8] ;  /* 0x0011f800010e7983 */ /* 0x001ea80000300a00 */
[----:B------:R-:W2:Y:S01]  /*227f0*/  LDL.LU.64 R12, [R1+0x11f0] ;  /* 0x0011f000010c7983 */ /* 0x000ea20000300a00 */
[----:B------:R-:W-:-:S02]  /*22800*/  LOP3.LUT R28, R2, 0x20, RZ, 0x3c, !PT ;  /* 0x00000020021c7812 */ /* 0x000fc400078e3cff */
[C---:B------:R-:W-:Y:S02]  /*22810*/  LOP3.LUT R29, R2.reuse, 0x40, RZ, 0x3c, !PT ;  /* 0x00000040021d7812 */ /* 0x040fe400078e3cff */
[----:B------:R-:W-:Y:S01]  /*22820*/  LOP3.LUT R3, R2, 0x60, RZ, 0x3c, !PT ;  /* 0x0000006002037812 */ /* 0x000fe200078e3cff */
[----:B--2---:R-:W-:Y:S04]  /*22830*/  STS.128 [R0+0x480], R12 ;  /* 0x0004800c00007388 */ /* 0x004fe80000000c00 */
[----:B------:R-:W-:Y:S06]  /*22840*/  BAR.SYNC.DEFER_BLOCKING 0x0 ;  /* 0x0000000000007b1d */ /* 0x000fec0000010000 */
[----:B------:R-:W0:Y:S04]  /*22850*/  LDS.128 R12, [R2] ;  /* 0x00000000020c7984 */ /* 0x000e280000000c00 */
[----:B0-----:R-:W-:Y:S04]  /*22860*/  STL.64 [R1+0x70], R12 ;  /* 0x0000700c01007387 */ /* 0x001fe80000100a00 */
[----:B------:R-:W-:Y:S04]  /*22870*/  STL.64 [R1+0x78], R14 ;  /* 0x0000780e01007387 */ /* 0x000fe80000100a00 */
[----:B------:R-:W0:Y:S04]  /*22880*/  LDS.128 R12, [R28] ;  /* 0x000000001c0c7984 */ /* 0x000e280000000c00 */
[----:B0-----:R-:W-:Y:S04]  /*22890*/  STL.64 [R1+0x80], R12 ;  /* 0x0000800c01007387 */ /* 0x001fe80000100a00 */
[----:B------:R-:W-:Y:S04]  /*228a0*/  STL.64 [R1+0x88], R14 ;  /* 0x0000880e01007387 */ /* 0x000fe80000100a00 */
[----:B------:R-:W0:Y:S04]  /*228b0*/  LDS.128 R12, [R29] ;  /* 0x000000001d0c7984 */ /* 0x000e280000000c00 */
[----:B0-----:R-:W-:Y:S04]  /*228c0*/  STL.64 [R1+0x100], R12 ;  /* 0x0001000c01007387 */ /* 0x001fe80000100a00 */
[----:B------:R-:W-:Y:S04]  /*228d0*/  STL.64 [R1+0x108], R14 ;  /* 0x0001080e01007387 */ /* 0x000fe80000100a00 */
[----:B------:R-:W0:Y:S04]  /*228e0*/  LDS.128 R12, [R3] ;  /* 0x00000000030c7984 */ /* 0x000e280000000c00 */
[----:B------:R-:W-:Y:S06]  /*228f0*/  BAR.SYNC.DEFER_BLOCKING 0x0 ;  /* 0x0000000000007b1d */ /* 0x000fec0000010000 */
[----:B0-----:R-:W-:Y:S04]  /*22900*/  STL.64 [R1+0x140], R12 ;  /* 0x0001400c01007387 */ /* 0x001fe80000100a00 */
[----:B------:R0:W-:Y:S04]  /*22910*/  STL.64 [R1+0x148], R14 ;  /* 0x0001480e01007387 */ /* 0x0001e80000100a00 */
[----:B0-----:R-:W2:Y:S04]  /*22920*/  LDL.LU.64 R14, [R1+0x11e8] ;  /* 0x0011e800010e7983 */ /* 0x001ea80000300a00 */
[----:B------:R-:W2:Y:S04]  /*22930*/  LDL.LU.64 R12, [R1+0x11e0] ;  /* 0x0011e000010c7983 */ /* 0x000ea80000300a00 */
[----:B---3--:R0:W-:Y:S04]  /*22940*/  STS.128 [R0], R24 ;  /* 0x0000001800007388 */ /* 0x0081e80000000c00 */
[----:B----4-:R1:W-:Y:S04]  /*22950*/  STS.128 [R0+0x80], R4 ;  /* 0x0000800400007388 */ /* 0x0103e80000000c00 */
[----:B------:R3:W-:Y:S04]  /*22960*/  STS.128 [R0+0x400], R8 ;  /* 0x0004000800007388 */ /* 0x0007e80000000c00 */
[----:B0-----:R-:W4:Y:S04]  /*22970*/  LDL.LU.64 R26, [R1+0x11d8] ;  /* 0x0011d800011a7983 */ /* 0x001f280000300a00 */
[----:B------:R-:W4:Y:S04]  /*22980*/  LDL.LU.64 R24, [R1+0x11d0] ;  /* 0x0011d00001187983 */ /* 0x000f280000300a00 */
[----:B-1----:R-:W4:Y:S04]  /*22990*/  LDL.LU.64 R6, [R1+0x11c8] ;  /* 0x0011c80001067983 */ /* 0x002f280000300a00 */
[----:B------:R-:W4:Y:S04]  /*229a0*/  LDL.LU.64 R4, [R1+0x11c0] ;  /* 0x0011c00001047983 */ /* 0x000f280000300a00 */
[----:B---3--:R-:W3:Y:S04]  /*229b0*/  LDL.LU.64 R10, [R1+0x11b8] ;  /* 0x0011b800010a7983 */ /* 0x008ee80000300a00 */
[----:B------:R-:W3:Y:S04]  /*229c0*/  LDL.LU.64 R8, [R1+0x11b0] ;  /* 0x0011b00001087983 */ /* 0x000ee80000300a00 */
        /* <DEDUP_REMOVED lines=13> */
[----:B------:R-:W-:Y:S04]  /*22aa0*/  STS.128 [R0], R16 ;  /* 0x0000001000007388 */ /* 0x000fe80000000c00 */
[----:B------:R-:W-:Y:S04]  /*22ab0*/  STS.128 [R0+0x80], R20 ;  /* 0x0000801400007388 */ /* 0x000fe80000000c00 */
[----:B0-----:R-:W-:Y:S04]  /*22ac0*/  STL.64 [R1+0x130], R12 ;  /* 0x0001300c01007387 */ /* 0x001fe80000100a00 */
[----:B------:R0:W-:Y:S04]  /*22ad0*/  STL.64 [R1+0x138], R14 ;  /* 0x0001380e01007387 */ /* 0x0001e80000100a00 */
[----:B0-----:R-:W2:Y:S04]  /*22ae0*/  LDL.LU.64 R14, [R1+0x11a8] ;  /* 0x0011a800010e7983 */ /* 0x001ea80000300a00 */
[----:B------:R-:W2:Y:S04]  /*22af0*/  LDL.LU.64 R12, [R1+0x11a0] ;  /* 0x0011a000010c7983 */ /* 0x000ea80000300a00 */
[----:B------:R-:W2:Y:S04]  /*22b00*/  LDL.LU.64 R18, [R1+0x1198] ;  /* 0x0011980001127983 */ /* 0x000ea80000300a00 */
[----:B------:R-:W2:Y:S04]  /*22b10*/  LDL.LU.64 R16, [R1+0x1190] ;  /* 0x0011900001107983 */ /* 0x000ea80000300a00 */
[----:B------:R-:W2:Y:S04]  /*22b20*/  LDL.LU.64 R22, [R1+0x1188] ;  /* 0x0011880001167983 */ /* 0x000ea80000300a00 */
[----:B------:R-:W2:Y:S04]  /*22b30*/  LDL.LU.64 R20, [R1+0x1180] ;  /* 0x0011800001147983 */ /* 0x000ea80000300a00 */
[----:B----4-:R-:W-:Y:S04]  /*22b40*/  STS.128 [R0+0x400], R24 ;  /* 0x0004001800007388 */ /* 0x010fe80000000c00 */
[----:B------:R-:W-:Y:S04]  /*22b50*/  STS.128 [R0+0x480], R4 ;  /* 0x0004800400007388 */ /* 0x000fe80000000c00 */
[----:B------:R-:W-:Y:S06]  /*22b60*/  BAR.SYNC.DEFER_BLOCKING 0x0 ;  /* 0x0000000000007b1d */ /* 0x000fec0000010000 */
[----:B------:R-:W0:Y:S04]  /*22b70*/  LDS.128 R24, [R2] ;  /* 0x0000000002187984 */ /* 0x000e280000000c00 */
[----:B------:R-:W1:Y:S04]  /*22b80*/  LDS.128 R4, [R28] ;  /* 0x000000001c047984 */ /* 0x000e680000000c00 */
[----:B0-----:R-:W-:Y:S04]  /*22b90*/  STL.64 [R1+0x10], R24 ;  /* 0x0000101801007387 */ /* 0x001fe80000100a00 */
[----:B------:R-:W-:Y:S04]  /*22ba0*/  STL.64 [R1+0x18], R26 ;  /* 0x0000181a01007387 */ /* 0x000fe80000100a00 */
[----:B-1----:R-:W-:Y:S04]  /*22bb0*/  STL.64 [R1+0x40], R4 ;  /* 0x0000400401007387 */ /* 0x002fe80000100a00 */
[----:B------:R-:W-:Y:S04]  /*22bc0*/  STL.64 [R1+0x48], R6 ;  /* 0x0000480601007387 */ /* 0x000fe80000100a00 */
[----:B------:R-:W0:Y:S04]  /*22bd0*/  LDS.128 R24, [R29] ;  /* 0x000000001d187984 */ /* 0x000e280000000c00 */
[----:B------:R-:W1:Y:S04]  /*22be0*/  LDS.128 R4, [R3] ;  /* 0x0000000003047984 */ /* 0x000e680000000c00 */
[----:B------:R-:W-:Y:S06]  /*22bf0*/  BAR.SYNC.DEFER_BLOCKING 0x0 ;  /* 0x0000000000007b1d */ /* 0x000fec0000010000 */
[----:B---3--:R-:W-:Y:S04]  /*22c00*/  STS.128 [R0], R8 ;  /* 0x0000000800007388 */ /* 0x008fe80000000c00 */
[----:B0-----:R-:W-:Y:S04]  /*22c10*/  STL.64 [R1+0x60], R24 ;  /* 0x0000601801007387 */ /* 0x001fe80000100a00 */
[----:B------:R-:W-:Y:S04]  /*22c20*/  STL.64 [R1+0x68], R26 ;  /* 0x0000681a01007387 */ /* 0x000fe80000100a00 */
[----:B-1----:R-:W-:Y:S04]  /*22c30*/  STL.64 [R1+0x120], R4 ;  /* 0x0001200401007387 */ /* 0x002fe80000100a00 */
[----:B------:R-:W-:Y:S04]  /*22c40*/  STL.64 [R1+0x128], R6 ;  /* 0x0001280601007387 */ /* 0x000fe80000100a00 */
[----:B--2---:R-:W-:Y:S04]  /*22c50*/  STS.128 [R0+0x80], R12 ;  /* 0x0000800c00007388 */ /* 0x004fe80000000c00 */
[----:B------:R-:W-:Y:S04]  /*22c60*/  STS.128 [R0+0x400], R16 ;  /* 0x0004001000007388 */ /* 0x000fe80000000c00 */
[----:B------:R-:W-:Y:S04]  /*22c70*/  STS.128 [R0+0x480], R20 ;  /* 0x0004801400007388 */ /* 0x000fe80000000c00 */
[----:B------:R-:W-:Y:S06]  /*22c80*/  BAR.SYNC.DEFER_BLOCKING 0x0 ;  /* 0x0000000000007b1d */ /* 0x000fec0000010000 */
[----:B------:R-:W0:Y:S04]  /*22c90*/  LDS.128 R4, [R2] ;  /* 0x0000000002047984 */ /* 0x000e280000000c00 */
[----:B------:R-:W-:Y:S01]  /*22ca0*/  LDS.128 R24, [R3] ;  /* 0x0000000003187984 */ /* 0x000fe20000000c00 */
[----:B0-----:R-:W-:-:S03]  /*22cb0*/  IMAD.MOV.U32 R20, RZ, RZ, R4 ;  /* 0x000000ffff147224 */ /* 0x001fc600078e0004 */
[----:B------:R-:W-:Y:S01]  /*22cc0*/  STL.64 [R1+0x8], R6 ;  /* 0x0000080601007387 */ /* 0x000fe20000100a00 */
[----:B------:R-:W-:-:S03]  /*22cd0*/  IMAD.MOV.U32 R21, RZ, RZ, R5 ;  /* 0x000000ffff157224 */ /* 0x000fc600078e0005 */
[----:B------:R-:W0:Y:S04]  /*22ce0*/  LDS.128 R4, [R28] ;  /* 0x000000001c047984 */ /* 0x000e280000000c00 */
[----:B------:R-:W-:Y:S04]  /*22cf0*/  STL [R1+0x1010], R22 ;  /* 0x0010101601007387 */ /* 0x000fe80000100800 */
[----:B------:R1:W-:Y:S04]  /*22d00*/  STL.64 [R1+0x1008], R20 ;  /* 0x0010081401007387 */ /* 0x0003e80000100a00 */
[----:B0-----:R-:W-:Y:S04]  /*22d10*/  STL [R1+0x24], R5 ;  /* 0x0000240501007387 */ /* 0x001fe80000100800 */
[----:B------:R-:W-:Y:S04]  /*22d20*/  STL.64 [R1+0x28], R6 ;  /* 0x0000280601007387 */ /* 0x000fe80000100a00 */
[----:B------:R-:W2:Y:S04]  /*22d30*/  LDL.LU R8, [R1+0x190] ;  /* 0x0001900001087983 */ /* 0x000ea80000300800 */
[----:B------:R-:W2:Y:S04]  /*22d40*/  LDL.LU R9, [R1+0x194] ;  /* 0x0001940001097983 */ /* 0x000ea80000300800 */
[----:B------:R-:W3:Y:S04]  /*22d50*/  LDL.LU R10, [R1+0x198] ;  /* 0x00019800010a7983 */ /* 0x000ee80000300800 */
[----:B------:R-:W3:Y:S04]  /*22d60*/  LDL.LU R11, [R1+0x19c] ;  /* 0x00019c00010b7983 */ /* 0x000ee80000300800 */
[----:B---3--:R-:W-:Y:S04]  /*22d70*/  STL.64 [R1+0x1128], R10 ;  /* 0x0011280a01007387 */ /* 0x008fe80000100a00 */
[----:B--2---:R-:W-:Y:S04]  /*22d80*/  STL.64 [R1+0x1120], R8 ;  /* 0x0011200801007387 */ /* 0x004fe80000100a00 */
[----:B------:R-:W2:Y:S04]  /*22d90*/  LDL.LU R12, [R1+0x180] ;  /* 0x00018000010c7983 */ /* 0x000ea80000300800 */
[----:B------:R-:W2:Y:S04]  /*22da0*/  LDL.LU R13, [R1+0x184] ;  /* 0x00018400010d7983 */ /* 0x000ea80000300800 */
[----:B------:R-:W3:Y:S04]  /*22db0*/  LDL.LU R14, [R1+0x188] ;  /* 0x00018800010e7983 */ /* 0x000ee80000300800 */
[----:B------:R-:W3:Y:S04]  /*22dc0*/  LDL.LU R15, [R1+0x18c] ;  /* 0x00018c00010f7983 */ /* 0x000ee80000300800 */
[----:B---3--:R-:W-:Y:S04]  /*22dd0*/  STL.64 [R1+0x1138], R14 ;  /* 0x0011380e01007387 */ /* 0x008fe80000100a00 */
[----:B--2---:R-:W-:Y:S04]  /*22de0*/  STL.64 [R1+0x1130], R12 ;  /* 0x0011300c01007387 */ /* 0x004fe80000100a00 */
[----:B-1----:R-:W2:Y:S04]  /*22df0*/  LDL.LU R20, [R1+0x170] ;  /* 0x0001700001147983 */ /* 0x002ea80000300800 */
        /* <DEDUP_REMOVED lines=9> */
[----:B------:R-:W-:-:S03]  /*22e90*/  IMAD.MOV.U32 R18, RZ, RZ, R4 ;  /* 0x000000ffff127224 */ /* 0x000fc600078e0004 */
[----:B------:R-:W0:Y:S04]  /*22ea0*/  LDS.128 R4, [R29] ;  /* 0x000000001d047984 */ /* 0x000e280000000c00 */
[----:B------:R-:W-:Y:S06]  /*22eb0*/  BAR.SYNC.DEFER_BLOCKING 0x0 ;  /* 0x0000000000007b1d */ /* 0x000fec0000010000 */
[----:B---3--:R-:W-:Y:S04]  /*22ec0*/  STL.64 [R1+0x1158], R22 ;  /* 0x0011581601007387 */ /* 0x008fe80000100a00 */
[----:B--2---:R1:W-:Y:S04]  /*22ed0*/  STL.64 [R1+0x1150], R20 ;  /* 0x0011501401007387 */ /* 0x0043e80000100a00 */
[----:B-1----:R-:W2:Y:S04]  /*22ee0*/  LDL.LU R20, [R1+0xc0] ;  /* 0x0000c00001147983 */ /* 0x002ea80000300800 */
[----:B------:R-:W2:Y:S04]  /*22ef0*/  LDL.LU R21, [R1+0xc4] ;  /* 0x0000c40001157983 */ /* 0x000ea80000300800 */
[----:B------:R-:W3:Y:S04]  /*22f00*/  LDL.LU R22, [R1+0xc8] ;  /* 0x0000c80001167983 */ /* 0x000ee80000300800 */
[----:B------:R-:W3:Y:S04]  /*22f10*/  LDL.LU R23, [R1+0xcc] ;  /* 0x0000cc0001177983 */ /* 0x000ee80000300800 */
[----:B---3--:R-:W-:Y:S04]  /*22f20*/  STL.64 [R1+0x1168], R22 ;  /* 0x0011681601007387 */ /* 0x008fe80000100a00 */
[----:B--2---:R1:W-:Y:S04]  /*22f30*/  STL.64 [R1+0x1160], R20 ;  /* 0x0011601401007387 */ /* 0x0043e80000100a00 */
[----:B-1----:R-:W2:Y:S04]  /*22f40*/  LDL.LU R20, [R1+0xb0] ;  /* 0x0000b00001147983 */ /* 0x002ea80000300800 */
[----:B------:R-:W2:Y:S04]  /*22f50*/  LDL.LU R21, [R1+0xb4] ;  /* 0x0000b40001157983 */ /* 0x000ea80000300800 */
[----:B------:R-:W2:Y:S04]  /*22f60*/  LDL.LU R22, [R1+0xb8] ;  /* 0x0000b80001167983 */ /* 0x000ea80000300800 */
[----:B------:R-:W2:Y:S04]  /*22f70*/  LDL.LU R23, [R1+0xbc] ;  /* 0x0000bc0001177983 */ /* 0x000ea80000300800 */
[----:B------:R-:W3:Y:S04]  /*22f80*/  LDL.LU R8, [R1+0xf0] ;  /* 0x0000f00001087983 */ /* 0x000ee80000300800 */
[----:B------:R-:W3:Y:S04]  /*22f90*/  LDL.LU R9, [R1+0xf4] ;  /* 0x0000f40001097983 */ /* 0x000ee80000300800 */
[----:B------:R-:W3:Y:S04]  /*22fa0*/  LDL.LU R10, [R1+0xf8] ;  /* 0x0000f800010a7983 */ /* 0x000ee80000300800 */
[----:B------:R-:W3:Y:S04]  /*22fb0*/  LDL.LU R11, [R1+0xfc] ;  /* 0x0000fc00010b7983 */ /* 0x000ee80000300800 */
[----:B------:R-:W4:Y:S04]  /*22fc0*/  LDL.LU R12, [R1+0xe0] ;  /* 0x0000e000010c7983 */ /* 0x000f280000300800 */
[----:B------:R-:W4:Y:S04]  /*22fd0*/  LDL.LU R13, [R1+0xe4] ;  /* 0x0000e400010d7983 */ /* 0x000f280000300800 */
[----:B------:R-:W4:Y:S04]  /*22fe0*/  LDL.LU R14, [R1+0xe8] ;  /* 0x0000e800010e7983 */ /* 0x000f280000300800 */
[----:B------:R-:W4:Y:S04]  /*22ff0*/  LDL.LU R15, [R1+0xec] ;  /* 0x0000ec00010f7983 */ /* 0x000f280000300800 */
[----:B------:R1:W-:Y:S04]  /*23000*/  STL [R1+0x1014], R18 ;  /* 0x0010141201007387 */ /* 0x0003e80000100800 */
[----:B------:R-:W3:Y:S04]  /*23010*/  LDL.LU R16, [R1+0x160] ;  /* 0x0001600001107983 */ /* 0x000ee80000300800 */
[----:B------:R-:W3:Y:S04]  /*23020*/  LDL.LU R17, [R1+0x164] ;  /* 0x0001640001117983 */ /* 0x000ee80000300800 */
[----:B-1----:R-:W3:Y:S04]  /*23030*/  LDL.LU R18, [R1+0x168] ;  /* 0x0001680001127983 */ /* 0x002ee80000300800 */
[----:B------:R-:W3:Y:S04]  /*23040*/  LDL.LU R19, [R1+0x16c] ;  /* 0x00016c0001137983 */ /* 0x000ee80000300800 */
[----:B0-----:R-:W-:Y:S04]  /*23050*/  STL [R1+0x1004], R5 ;  /* 0x0010040501007387 */ /* 0x001fe80000100800 */
[----:B------:R0:W-:Y:S04]  /*23060*/  STL [R1+0x1000], R6 ;  /* 0x0010000601007387 */ /* 0x0001e80000100800 */
[----:B------:R-:W-:Y:S04]  /*23070*/  STL [R1+0xffc], R7 ;  /* 0x000ffc0701007387 */ /* 0x000fe80000100800 */
[----:B------:R-:W-:Y:S01]  /*23080*/  STL [R1+0x94], R25 ;  /* 0x0000941901007387 */ /* 0x000fe20000100800 */
[----:B0-----:R-:W-:-:S03]  /*23090*/  IMAD.MOV.U32 R6, RZ, RZ, R24 ;  /* 0x000000ffff067224 */ /* 0x001fc600078e0018 */
[----:B------:R0:W-:Y:S04]  /*230a0*/  STL.64 [R1+0x98], R26 ;  /* 0x0000981a01007387 */ /* 0x0001e80000100a00 */
[----:B0-----:R-:W3:Y:S04]  /*230b0*/  LDL.LU.64 R26, [R1+0x1178] ;  /* 0x00117800011a7983 */ /* 0x001ee80000300a00 */
[----:B------:R-:W3:Y:S04]  /*230c0*/  LDL.LU.64 R24, [R1+0x1170] ;  /* 0x0011700001187983 */ /* 0x000ee80000300a00 */
[----:B------:R-:W-:Y:S04]  /*230d0*/  STL [R1+0x102c], R6 ;  /* 0x00102c0601007387 */ /* 0x000fe80000100800 */
[----:B------:R0:W-:Y:S04]  /*230e0*/  STL [R1+0x1028], R4 ;  /* 0x0010280401007387 */ /* 0x0001e80000100800 */
[----:B0-----:R-:W4:Y:S04]  /*230f0*/  LDL.LU R4, [R1+0x150] ;  /* 0x0001500001047983 */ /* 0x001f280000300800 */
[----:B------:R-:W4:Y:S04]  /*23100*/  LDL.LU R5, [R1+0x154] ;  /* 0x0001540001057983 */ /* 0x000f280000300800 */
[----:B------:R-:W4:Y:S04]  /*23110*/  LDL.LU R6, [R1+0x158] ;  /* 0x0001580001067983 */ /* 0x000f280000300800 */
[----:B------:R-:W4:Y:S04]  /*23120*/  LDL.LU R7, [R1+0x15c] ;  /* 0x00015c0001077983 */ /* 0x000f280000300800 */
[----:B--2---:R-:W-:Y:S04]  /*23130*/  STS.128 [R0+0x80], R20 ;  /* 0x0000801400007388 */ /* 0x004fe80000000c00 */
[----:B---3--:R0:W-:Y:S04]  /*23140*/  STS.128 [R0], R24 ;  /* 0x0000001800007388 */ /* 0x0081e80000000c00 */
[----:B0-----:R-:W2:Y:S04]  /*23150*/  LDL.LU R24, [R1+0x110] ;  /* 0x0001100001187983 */ /* 0x001ea80000300800 */
[----:B------:R-:W2:Y:S04]  /*23160*/  LDL.LU R25, [R1+0x114] ;  /* 0x0001140001197983 */ /* 0x000ea80000300800 */
[----:B------:R-:W2:Y:S04]  /*23170*/  LDL.LU R26, [R1+0x118] ;  /* 0x00011800011a7983 */ /* 0x000ea80000300800 */
[----:B------:R-:W2:Y:S04]  /*23180*/  LDL.LU R27, [R1+0x11c] ;  /* 0x00011c00011b7983 */ /* 0x000ea80000300800 */
[----:B------:R-:W3:Y:S04]  /*23190*/  LDL.LU.64 R22, [R1+0x1168] ;  /* 0x0011680001167983 */ /* 0x000ee80000300a00 */
[----:B------:R-:W3:Y:S04]  /*231a0*/  LDL.LU.64 R20, [R1+0x1160] ;  /* 0x0011600001147983 */ /* 0x000ee80000300a00 */
[----:B---3--:R0:W-:Y:S04]  /*231b0*/  STS.128 [R0+0x400], R20 ;  /* 0x0004001400007388 */ /* 0x0081e80000000c00 */
[----:B0-----:R-:W3:Y:S04]  /*231c0*/  LDL.LU.64 R22, [R1+0x1158] ;  /* 0x0011580001167983 */ /* 0x001ee80000300a00 */
[----:B------:R-:W3:Y:S04]  /*231d0*/  LDL.LU.64 R20, [R1+0x1150] ;  /* 0x0011500001147983 */ /* 0x000ee80000300a00 */
[----:B---3--:R-:W-:Y:S04]  /*231e0*/  STS.128 [R0+0x480], R20 ;  /* 0x0004801400007388 */ /* 0x008fe80000000c00 */
        /* <DEDUP_REMOVED lines=12> */
[----:B----4-:R-:W-:Y:S04]  /*232b0*/  STS.128 [R0], R12 ;  /* 0x0000000c00007388 */ /* 0x010fe80000000c00 */
[----:B------:R-:W-:Y:S04]  /*232c0*/  STS.128 [R0+0x80], R8 ;  /* 0x0000800800007388 */ /* 0x000fe80000000c00 */
[----:B0-----:R-:W-:Y:S04]  /*232d0*/  STL.64 [R1+0x220], R20 ;  /* 0x0002201401007387 */ /* 0x001fe80000100a00 */
[----:B------:R0:W-:Y:S04]  /*232e0*/  STL.64 [R1+0x228], R22 ;  /* 0x0002281601007387 */ /* 0x0001e80000100a00 */
[----:B0-----:R-:W3:Y:S04]  /*232f0*/  LDL.LU.64 R22, [R1+0x1148] ;  /* 0x0011480001167983 */ /* 0x001ee80000300a00 */
[----:B------:R-:W3:Y:S04]  /*23300*/  LDL.LU.64 R20, [R1+0x1140] ;  /* 0x0011400001147983 */ /* 0x000ee80000300a00 */
[----:B------:R-:W4:Y:S04]  /*23310*/  LDL.LU.64 R14, [R1+0x1138] ;  /* 0x00113800010e7983 */ /* 0x000f280000300a00 */
[----:B------:R-:W4:Y:S04]  /*23320*/  LDL.LU.64 R12, [R1+0x1130] ;  /* 0x00113000010c7983 */ /* 0x000f280000300a00 */
[----:B------:R-:W4:Y:S04]  /*23330*/  LDL.LU.64 R10, [R1+0x1128] ;  /* 0x00112800010a7983 */ /* 0x000f280000300a00 */
[----:B------:R-:W4:Y:S04]  /*23340*/  LDL.LU.64 R8, [R1+0x1120] ;  /* 0x0011200001087983 */ /* 0x000f280000300a00 */
[----:B--2---:R-:W-:Y:S04]  /*23350*/  STS.128 [R0+0x400], R24 ;  /* 0x0004001800007388 */ /* 0x004fe80000000c00 */
        /* <DEDUP_REMOVED lines=11> */
[----:B------:R-:W-:Y:S04]  /*23410*/  STS.128 [R0], R16 ;  /* 0x0000001000007388 */ /* 0x000fe80000000c00 */
[----:B0-----:R-:W-:Y:S04]  /*23420*/  STL.64 [R1+0x1f0], R24 ;  /* 0x0001f01801007387 */ /* 0x001fe80000100a00 */
[----:B------:R-:W-:Y:S04]  /*23430*/  STL.64 [R1+0x1f8], R26 ;  /* 0x0001f81a01007387 */ /* 0x000fe80000100a00 */
[----:B-1----:R-:W-:Y:S04]  /*23440*/  STL.64 [R1+0x210], R4 ;  /* 0x0002100401007387 */ /* 0x002fe80000100a00 */
[----:B------:R-:W-:Y:S04]  /*23450*/  STL.64 [R1+0x218], R6 ;  /* 0x0002180601007387 */ /* 0x000fe80000100a00 */
[----:B---3--:R0:W-:Y:S04]  /*23460*/  STS.128 [R0+0x80], R20 ;  /* 0x0000801400007388 */ /* 0x0081e80000000c00 */
[----:B----4-:R-:W-:Y:S04]  /*23470*/  STS.128 [R0+0x400], R12 ;  /* 0x0004000c00007388 */ /* 0x010fe80000000c00 */
[----:B------:R-:W-:Y:S04]  /*23480*/  STS.128 [R0+0x480], R8 ;  /* 0x0004800800007388 */ /* 0x000fe80000000c00 */
[----:B------:R-:W-:Y:S06]  /*23490*/  BAR.SYNC.DEFER_BLOCKING 0x0 ;  /* 0x0000000000007b1d */ /* 0x000fec0000010000 */
[----:B0-----:R-:W2:Y:S04]  /*234a0*/  LDL.LU R20, [R1+0x330] ;  /* 0x0003300001147983 */ /* 0x001ea80000300800 */
[----:B------:R-:W0:Y:S04]  /*234b0*/  LDS.128 R8, [R2] ;  /* 0x0000000002087984 */ /* 0x000e280000000c00 */
[----:B------:R-:W1:Y:S04]  /*234c0*/  LDS.128 R4, [R28] ;  /* 0x000000001c047984 */ /* 0x000e680000000c00 */
[----:B0-----:R-:W-:Y:S04]  /*234d0*/  STL.64 [R1+0xd0], R8 ;  /* 0x0000d00801007387 */ /* 0x001fe80000100a00 */
[----:B------:R-:W-:Y:S04]  /*234e0*/  STL.64 [R1+0xd8], R10 ;  /* 0x0000d80a01007387 */ /* 0x000fe80000100a00 */
[----:B-1----:R-:W-:Y:S04]  /*234f0*/  STL.64 [R1+0x110], R4 ;  /* 0x0001100401007387 */ /* 0x002fe80000100a00 */
[----:B------:R-:W-:Y:S04]  /*23500*/  STL.64 [R1+0x118], R6 ;  /* 0x0001180601007387 */ /* 0x000fe80000100a00 */
[----:B------:R-:W2:Y:S04]  /*23510*/  LDL.LU R21, [R1+0x334] ;  /* 0x0003340001157983 */ /* 0x000ea80000300800 */
[----:B------:R-:W3:Y:S04]  /*23520*/  LDL.LU R22, [R1+0x338] ;  /* 0x0003380001167983 */ /* 0x000ee80000300800 */
[----:B------:R-:W3:Y:S04]  /*23530*/  LDL.LU R23, [R1+0x33c] ;  /* 0x00033c0001177983 */ /* 0x000ee80000300800 */
[----:B------:R-:W0:Y:S04]  /*23540*/  LDS.128 R8, [R29] ;  /* 0x000000001d087984 */ /* 0x000e280000000c00 */
[----:B---3--:R-:W-:Y:S04]  /*23550*/  STL.64 [R1+0x10b8], R22 ;  /* 0x0010b81601007387 */ /* 0x008fe80000100a00 */
[----:B--2---:R1:W-:Y:S04]  /*23560*/  STL.64 [R1+0x10b0], R20 ;  /* 0x0010b01401007387 */ /* 0x0043e80000100a00 */
        /* <DEDUP_REMOVED lines=56> */
[----:B0-----:R-:W-:Y:S04]  /*238f0*/  STL.64 [R1+0x160], R8 ;  /* 0x0001600801007387 */ /* 0x001fe80000100a00 */
[----:B------:R-:W-:Y:S04]  /*23900*/  STL.64 [R1+0x168], R10 ;  /* 0x0001680a01007387 */ /* 0x000fe80000100a00 */
[----:B------:R-:W0:Y:S04]  /*23910*/  LDS.128 R8, [R3] ;  /* 0x0000000003087984 */ /* 0x000e280000000c00 */
[----:B------:R-:W-:Y:S06]  /*23920*/  BAR.SYNC.DEFER_BLOCKING 0x0 ;  /* 0x0000000000007b1d */ /* 0x000fec0000010000 */
[----:B0-----:R0:W-:Y:S04]  /*23930*/  STL.64 [R1+0x180], R8 ;  /* 0x0001800801007387 */ /* 0x0011e80000100a00 */
[----:B------:R1:W-:Y:S04]  /*23940*/  STL.64 [R1+0x188], R10 ;  /* 0x0001880a01007387 */ /* 0x0003e80000100a00 */
[----:B0-----:R-:W3:Y:S04]  /*23950*/  LDL.LU R8, [R1+0x440] ;  /* 0x0004400001087983 */ /* 0x001ee80000300800 */
[----:B------:R-:W3:Y:S04]  /*23960*/  LDL.LU R9, [R1+0x444] ;  /* 0x0004440001097983 */ /* 0x000ee80000300800 */
[----:B-1----:R-:W3:Y:S04]  /*23970*/  LDL.LU R10, [R1+0x448] ;  /* 0x00044800010a7983 */ /* 0x002ee80000300800 */
        /* <DEDUP_REMOVED lines=9> */
[----:B------:R-:W2:Y:S04]  /*23a10*/  LDL.LU.64 R20, [R1+0x10f0] ;  /* 0x0010f00001147983 */ /* 0x000ea80000300a00 */
        /* <DEDUP_REMOVED lines=17> */
[----:B---3--:R-:W-:Y:S04]  /*23b30*/  STS.128 [R0+0x80], R24 ;  /* 0x0000801800007388 */ /* 0x008fe80000000c00 */
[----:B--2---:R0:W-:Y:S04]  /*23b40*/  STS.128 [R0], R20 ;  /* 0x0000001400007388 */ /* 0x0041e80000000c00 */
[----:B0-----:R-:W2:Y:S04]  /*23b50*/  LDL.LU.64 R22, [R1+0x10d8] ;  /* 0x0010d80001167983 */ /* 0x001ea80000300a00 */
[----:B------:R-:W2:Y:S04]  /*23b60*/  LDL.LU.64 R20, [R1+0x10d0] ;  /* 0x0010d00001147983 */ /* 0x000ea80000300a00 */
[----:B------:R-:W3:Y:S04]  /*23b70*/  LDL.LU.64 R26, [R1+0x10c8] ;  /* 0x0010c800011a7983 */ /* 0x000ee80000300a00 */
[----:B------:R-:W3:Y:S04]  /*23b80*/  LDL.LU.64 R24, [R1+0x10c0] ;  /* 0x0010c00001187983 */ /* 0x000ee80000300a00 */
[----:B--2---:R0:W-:Y:S04]  /*23b90*/  STS.128 [R0+0x400], R20 ;  /* 0x0004001400007388 */ /* 0x0041e80000000c00 */
[----:B0-----:R-:W2:Y:S04]  /*23ba0*/  LDL.LU.64 R22, [R1+0x10b8] ;  /* 0x0010b80001167983 */ /* 0x001ea80000300a00 */
[----:B------:R-:W2:Y:S04]  /*23bb0*/  LDL.LU.64 R20, [R1+0x10b0] ;  /* 0x0010b00001147983 */ /* 0x000ea80000300a00 */
        /* <DEDUP_REMOVED lines=14> */
[----:B----4-:R-:W-:Y:S04]  /*23ca0*/  STS.128 [R0+0x80], R16 ;  /* 0x0000801000007388 */ /* 0x010fe80000000c00 */
[----:B------:R-:W-:Y:S04]  /*23cb0*/  STS.128 [R0+0x480], R12 ;  /* 0x0004800c00007388 */ /* 0x000fe80000000c00 */
[----:B0-----:R-:W-:Y:S04]  /*23cc0*/  STL.64 [R1+0x2d0], R24 ;  /* 0x0002d01801007387 */ /* 0x001fe80000100a00 */
[----:B------:R-:W-:Y:S04]  /*23cd0*/  STL.64 [R1+0x2d8], R26 ;  /* 0x0002d81a01007387 */ /* 0x000fe80000100a00 */
[----:B--2---:R-:W-:Y:S04]  /*23ce0*/  STS.128 [R0+0x400], R20 ;  /* 0x0004001400007388 */ /* 0x004fe80000000c00 */
[----:B------:R-:W-:Y:S06]  /*23cf0*/  BAR.SYNC.DEFER_BLOCKING 0x0 ;  /* 0x0000000000007b1d */ /* 0x000fec0000010000 */
[----:B------:R-:W0:Y:S04]  /*23d00*/  LDS.128 R4, [R2] ;  /* 0x0000000002047984 */ /* 0x000e280000000c00 */
[----:B------:R-:W1:Y:S04]  /*23d10*/  LDS.128 R16, [R28] ;  /* 0x000000001c107984 */ /* 0x000e680000000c00 */
[----:B------:R-:W2:Y:S04]  /*23d20*/  LDS.128 R12, [R29] ;  /* 0x000000001d0c7984 */ /* 0x000ea80000000c00 */
[----:B0-----:R-:W-:Y:S04]  /*23d30*/  STL.64 [R1+0x230], R4 ;  /* 0x0002300401007387 */ /* 0x001fe80000100a00 */
[----:B------:R-:W-:Y:S04]  /*23d40*/  STL.64 [R1+0x238], R6 ;  /* 0x0002380601007387 */ /* 0x000fe80000100a00 */
[----:B------:R-:W0:Y:S04]  /*23d50*/  LDS.128 R4, [R3] ;  /* 0x0000000003047984 */ /* 0x000e280000000c00 */
[----:B-1----:R1:W-:Y:S04]  /*23d60*/  STL.64 [R1+0x270], R16 ;  /* 0x0002701001007387 */ /* 0x0023e80000100a00 */
[----:B------:R3:W-:Y:S04]  /*23d70*/  STL.64 [R1+0x278], R18 ;  /* 0x0002781201007387 */ /* 0x0007e80000100a00 */
[----:B--2---:R-:W-:Y:S04]  /*23d80*/  STL.64 [R1+0x290], R12 ;  /* 0x0002900c01007387 */ /* 0x004fe80000100a00 */
[----:B------:R-:W-:Y:S04]  /*23d90*/  STL.64 [R1+0x298], R14 ;  /* 0x0002980e01007387 */ /* 0x000fe80000100a00 */
[----:B------:R-:W-:Y:S06]  /*23da0*/  BAR.SYNC.DEFER_BLOCKING 0x0 ;  /* 0x0000000000007b1d */ /* 0x000fec0000010000 */
[----:B0-----:R-:W-:Y:S04]  /*23db0*/  STL.64 [R1+0x2e0], R4 ;  /* 0x0002e00401007387 */ /* 0x001fe80000100a00 */
[----:B------:R-:W-:Y:S04]  /*23dc0*/  STL.64 [R1+0x2e8], R6 ;  /* 0x0002e80601007387 */ /* 0x000fe80000100a00 */
[----:B-1----:R-:W2:Y:S04]  /*23dd0*/  LDL.LU R16, [R1+0x6c0] ;  /* 0x0006c00001107983 */ /* 0x002ea80000300800 */
[----:B------:R-:W2:Y:S04]  /*23de0*/  LDL.LU R17, [R1+0x6c4] ;  /* 0x0006c40001117983 */ /* 0x000ea80000300800 */
[----:B---3--:R-:W3:Y:S04]  /*23df0*/  LDL.LU R18, [R1+0x6c8] ;  /* 0x0006c80001127983 */ /* 0x008ee80000300800 */
[----:B------:R-:W3:Y:S04]  /*23e00*/  LDL.LU R19, [R1+0x6cc] ;  /* 0x0006cc0001137983 */ /* 0x000ee80000300800 */
[----:B---3--:R-:W-:Y:S04]  /*23e10*/  STL.64 [R1+0x1068], R18 ;  /* 0x0010681201007387 */ /* 0x008fe80000100a00 */
[----:B--2---:R0:W-:Y:S04]  /*23e20*/  STL.64 [R1+0x1060], R16 ;  /* 0x0010601001007387 */ /* 0x0041e80000100a00 */
[----:B0-----:R-:W2:Y:S04]  /*23e30*/  LDL.LU R16, [R1+0x640] ;  /* 0x0006400001107983 */ /* 0x001ea80000300800 */
[----:B------:R-:W2:Y:S04]  /*23e40*/  LDL.LU R17, [R1+0x644] ;  /* 0x0006440001117983 */ /* 0x000ea80000300800 */
[----:B------:R-:W3:Y:S04]  /*23e50*/  LDL.LU R18, [R1+0x648] ;  /* 0x0006480001127983 */ /* 0x000ee80000300800 */
[----:B------:R-:W3:Y:S04]  /*23e60*/  LDL.LU R19, [R1+0x64c] ;  /* 0x00064c0001137983 */ /* 0x000ee80000300800 */
[----:B------:R-:W-:Y:S04]  /*23e70*/  STS.128 [R0], R8 ;  /* 0x0000000800007388 */ /* 0x000fe80000000c00 */
[----:B---3--:R-:W-:Y:S04]  /*23e80*/  STL.64 [R1+0x1078], R18 ;  /* 0x0010781201007387 */ /* 0x008fe80000100a00 */
[----:B--2---:R0:W-:Y:S04]  /*23e90*/  STL.64 [R1+0x1070], R16 ;  /* 0x0010701001007387 */ /* 0x0041e80000100a00 */
[----:B0-----:R-:W2:Y:S04]  /*23ea0*/  LDL.LU R16, [R1+0x630] ;  /* 0x0006300001107983 */ /* 0x001ea80000300800 */
[----:B------:R-:W2:Y:S04]  /*23eb0*/  LDL.LU R17, [R1+0x634] ;  /* 0x0006340001117983 */ /* 0x000ea80000300800 */
[----:B------:R-:W3:Y:S04]  /*23ec0*/  LDL.LU R18, [R1+0x638] ;  /* 0x0006380001127983 */ /* 0x000ee80000300800 */
[----:B------:R-:W3:Y:S04]  /*23ed0*/  LDL.LU R19, [R1+0x63c] ;  /* 0x00063c0001137983 */ /* 0x000ee80000300800 */
[----:B------:R-:W4:Y:S04]  /*23ee0*/  LDL.LU R8, [R1+0x530] ;  /* 0x0005300001087983 */ /* 0x000f280000300800 */
[----:B------:R-:W4:Y:S04]  /*23ef0*/  LDL.LU R9, [R1+0x534] ;  /* 0x0005340001097983 */ /* 0x000f280000300800 */
[----:B------:R-:W4:Y:S04]  /*23f00*/  LDL.LU R10, [R1+0x538] ;  /* 0x00053800010a7983 */ /* 0x000f280000300800 */
[----:B------:R-:W4:Y:S04]  /*23f10*/  LDL.LU R11, [R1+0x53c] ;  /* 0x00053c00010b7983 */ /* 0x000f280000300800 */
[----:B------:R-:W4:Y:S04]  /*23f20*/  LDL.LU R12, [R1+0x4b0] ;  /* 0x0004b000010c7983 */ /* 0x000f280000300800 */
[----:B------:R-:W4:Y:S04]  /*23f30*/  LDL.LU R13, [R1+0x4b4] ;  /* 0x0004b400010d7983 */ /* 0x000f280000300800 */
[----:B------:R-:W4:Y:S04]  /*23f40*/  LDL.LU R14, [R1+0x4b8] ;  /* 0x0004b800010e7983 */ /* 0x000f280000300800 */
[----:B------:R-:W4:Y:S04]  /*23f50*/  LDL.LU R15, [R1+0x4bc] ;  /* 0x0004bc00010f7983 */ /* 0x000f280000300800 */
        /* <DEDUP_REMOVED lines=16> */
[----:B------:R-:W2:Y:S04]  /*24060*/  LDL.LU R18, [R1+0x548] ;  /* 0x0005480001127983 */ /* 0x000ea80000300800 */
[----:B------:R-:W2:Y:S04]  /*24070*/  LDL.LU R19, [R1+0x54c] ;  /* 0x00054c0001137983 */ /* 0x000ea80000300800 */
[----:B----4-:R0:W-:Y:S04]  /*24080*/  STS.128 [R0+0x80], R12 ;  /* 0x0000800c00007388 */ /* 0x0101e80000000c00 */
[----:B------:R1:W-:Y:S04]  /*24090*/  STS.128 [R0+0x400], R8 ;  /* 0x0004000800007388 */ /* 0x0003e80000000c00 */
        /* <DEDUP_REMOVED lines=12> */
[----:B0-----:R-:W3:Y:S04]  /*24160*/  LDL.LU R12, [R1+0x8c0] ;  /* 0x0008c000010c7983 */ /* 0x001ee80000300800 */
[----:B------:R-:W3:Y:S04]  /*24170*/  LDL.LU R13, [R1+0x8c4] ;  /* 0x0008c400010d7983 */ /* 0x000ee80000300800 */
[----:B------:R-:W3:Y:S04]  /*24180*/  LDL.LU R14, [R1+0x8c8] ;  /* 0x0008c800010e7983 */ /* 0x000ee80000300800 */
[----:B------:R-:W3:Y:S04]  /*24190*/  LDL.LU R15, [R1+0x8cc] ;  /* 0x0008cc00010f7983 */ /* 0x000ee80000300800 */
[----:B-1----:R-:W3:Y:S04]  /*241a0*/  LDL.LU R8, [R1+0x8d0] ;  /* 0x0008d00001087983 */ /* 0x002ee80000300800 */
[----:B------:R-:W3:Y:S04]  /*241b0*/  LDL.LU R9, [R1+0x8d4] ;  /* 0x0008d40001097983 */ /* 0x000ee80000300800 */
[----:B------:R-:W3:Y:S04]  /*241c0*/  LDL.LU R10, [R1+0x8d8] ;  /* 0x0008d800010a7983 */ /* 0x000ee80000300800 */
[----:B------:R-:W3:Y:S04]  /*241d0*/  LDL.LU R11, [R1+0x8dc] ;  /* 0x0008dc00010b7983 */ /* 0x000ee80000300800 */
        /* <DEDUP_REMOVED lines=13> */
[----:B------:R0:W-:Y:S04]  /*242b0*/  STL.64 [R1+0x2c8], R18 ;  /* 0x0002c81201007387 */ /* 0x0001e80000100a00 */
[----:B0-----:R-:W2:Y:S04]  /*242c0*/  LDL.LU.64 R18, [R1+0x10a8] ;  /* 0x0010a80001127983 */ /* 0x001ea80000300a00 */
[----:B------:R-:W2:Y:S04]  /*242d0*/  LDL.LU.64 R16, [R1+0x10a0] ;  /* 0x0010a00001107983 */ /* 0x000ea80000300a00 */
[----:B------:R-:W-:Y:S06]  /*242e0*/  BAR.SYNC.DEFER_BLOCKING 0x0 ;  /* 0x0000000000007b1d */ /* 0x000fec0000010000 */
        /* <DEDUP_REMOVED lines=26> */
[----:B----4-:R-:W-:Y:S04]  /*24490*/  STS.128 [R0], R24 ;  /* 0x0000001800007388 */ /* 0x010fe80000000c00 */
[----:B---3--:R-:W-:Y:S04]  /*244a0*/  STS.128 [R0+0x80], R4 ;  /* 0x0000800400007388 */ /* 0x008fe80000000c00 */
[----:B------:R-:W-:Y:S04]  /*244b0*/  STS.128 [R0+0x480], R20 ;  /* 0x0004801400007388 */ /* 0x000fe80000000c00 */
[----:B--2---:R-:W-:Y:S04]  /*244c0*/  STS.128 [R0+0x400], R16 ;  /* 0x0004001000007388 */ /* 0x004fe80000000c00 */
[----:B------:R-:W-:Y:S06]  /*244d0*/  BAR.SYNC.DEFER_BLOCKING 0x0 ;  /* 0x0000000000007b1d */ /* 0x000fec0000010000 */
[----:B------:R-:W0:Y:S04]  /*244e0*/  LDS.128 R4, [R28] ;  /* 0x000000001c047984 */ /* 0x000e280000000c00 */
[----:B------:R-:W1:Y:S04]  /*244f0*/  LDS.128 R16, [R2] ;  /* 0x0000000002107984 */ /* 0x000e680000000c00 */
[----:B0-----:R-:W-:Y:S01]  /*24500*/  STL [R1+0x344], R5 ;  /* 0x0003440501007387 */ /* 0x001fe20000100800 */
[----:B------:R-:W-:-:S03]  /*24510*/  IMAD.MOV.U32 R26, RZ, RZ, R4 ;  /* 0x000000ffff1a7224 */ /* 0x000fc600078e0004 */
[----:B-1----:R-:W-:Y:S04]  /*24520*/  STL.64 [R1+0x310], R16 ;  /* 0x0003101001007387 */ /* 0x002fe80000100a00 */
[----:B------:R-:W-:Y:S04]  /*24530*/  STL.64 [R1+0x318], R18 ;  /* 0x0003181201007387 */ /* 0x000fe80000100a00 */
[----:B------:R-:W0:Y:S04]  /*24540*/  LDS.128 R16, [R29] ;  /* 0x000000001d107984 */ /* 0x000e280000000c00 */
[----:B------:R-:W-:Y:S04]  /*24550*/  STL.64 [R1+0x348], R6 ;  /* 0x0003480601007387 */ /* 0x000fe80000100a00 */
[----:B------:R-:W1:Y:S04]  /*24560*/  LDS.128 R4, [R3] ;  /* 0x0000000003047984 */ /* 0x000e680000000c00 */
[----:B------:R-:W-:Y:S04]  /*24570*/  STL [R1+0xfa4], R26 ;  /* 0x000fa41a01007387 */ /* 0x000fe80000100800 */
[----:B------:R-:W-:Y:S06]  /*24580*/  BAR.SYNC.DEFER_BLOCKING 0x0 ;  /* 0x0000000000007b1d */ /* 0x000fec0000010000 */
[----:B0-----:R-:W-:Y:S04]  /*24590*/  STL.64 [R1+0x390], R16 ;  /* 0x0003901001007387 */ /* 0x001fe80000100a00 */
[----:B------:R-:W-:Y:S04]  /*245a0*/  STL.64 [R1+0x398], R18 ;  /* 0x0003981201007387 */ /* 0x000fe80000100a00 */
[----:B-1----:R0:W-:Y:S04]  /*245b0*/  STL.64 [R1+0x3a0], R4 ;  /* 0x0003a00401007387 */ /* 0x0021e80000100a00 */
[----:B------:R1:W-:Y:S04]  /*245c0*/  STL.64 [R1+0x3a8], R6 ;  /* 0x0003a80601007387 */ /* 0x0003e80000100a00 */
[----:B0-----:R-:W2:Y:S04]  /*245d0*/  LDL.LU R4, [R1+0x930] ;  /* 0x0009300001047983 */ /* 0x001ea80000300800 */
[----:B------:R-:W2:Y:S04]  /*245e0*/  LDL.LU R5, [R1+0x934] ;  /* 0x0009340001057983 */ /* 0x000ea80000300800 */
[----:B-1----:R-:W3:Y:S04]  /*245f0*/  LDL.LU R6, [R1+0x938] ;  /* 0x0009380001067983 */ /* 0x002ee80000300800 */
        /* <DEDUP_REMOVED lines=26> */
[----:B------:R-:W3:Y:S04]  /*247a0*/  LDL.LU R14, [R1+0x978] ;  /* 0x00097800010e7983 */ /* 0x000ee80000300800 */
[----:B------:R-:W3:Y:S04]  /*247b0*/  LDL.LU R15, [R1+0x97c] ;  /* 0x00097c00010f7983 */ /* 0x000ee80000300800 */
[----:B------:R-:W-:Y:S04]  /*247c0*/  STS.128 [R0+0x80], R8 ;  /* 0x0000800800007388 */ /* 0x000fe80000000c00 */
[----:B--2---:R-:W-:Y:S04]  /*247d0*/  STS.128 [R0+0x400], R24 ;  /* 0x0004001800007388 */ /* 0x004fe80000000c00 */
[----:B---3--:R-:W-:Y:S04]  /*247e0*/  STL.64 [R1+0x1020], R14 ;  /* 0x0010200e01007387 */ /* 0x008fe80000100a00 */
[----:B----4-:R0:W-:Y:S04]  /*247f0*/  STL.64 [R1+0x1018], R12 ;  /* 0x0010180c01007387 */ /* 0x0101e80000100a00 */
        /* <DEDUP_REMOVED lines=12> */
[----:B------:R-:W2:Y:S04]  /*248c0*/  LDL.LU R8, [R1+0x980] ;  /* 0x0009800001087983 */ /* 0x000ea80000300800 */
[----:B------:R-:W2:Y:S04]  /*248d0*/  LDL.LU R9, [R1+0x984] ;  /* 0x0009840001097983 */ /* 0x000ea80000300800 */
[----:B------:R-:W2:Y:S04]  /*248e0*/  LDL.LU R10, [R1+0x988] ;  /* 0x00098800010a7983 */ /* 0x000ea80000300800 */
[----:B------:R-:W2:Y:S04]  /*248f0*/  LDL.LU R11, [R1+0x98c] ;  /* 0x00098c00010b7983 */ /* 0x000ea80000300800 */
[----:B------:R-:W2:Y:S04]  /*24900*/  LDL.LU.64 R26, [R1+0x1058] ;  /* 0x00105800011a7983 */ /* 0x000ea80000300a00 */
        /* <DEDUP_REMOVED lines=15> */
[----:B0-----:R-:W-:Y:S04]  /*24a00*/  STL.64 [R1+0x370], R24 ;  /* 0x0003701801007387 */ /* 0x001fe80000100a00 */
[----:B------:R0:W-:Y:S04]  /*24a10*/  STL.64 [R1+0x378], R26 ;  /* 0x0003781a01007387 */ /* 0x0001e80000100a00 */
[----:B0-----:R-:W2:Y:S04]  /*24a20*/  LDL.LU.64 R26, [R1+0x1048] ;  /* 0x00104800011a7983 */ /* 0x001ea80000300a00 */
[----:B------:R-:W2:Y:S04]  /*24a30*/  LDL.LU.64 R24, [R1+0x1040] ;  /* 0x0010400001187983 */ /* 0x000ea80000300a00 */
[----:B------:R-:W3:Y:S04]  /*24a40*/  LDL.LU.64 R6, [R1+0x1038] ;  /* 0x0010380001067983 */ /* 0x000ee80000300a00 */
[----:B------:R-:W3:Y:S04]  /*24a50*/  LDL.LU.64 R4, [R1+0x1030] ;  /* 0x0010300001047983 */ /* 0x000ee80000300a00 */
[----:B------:R-:W-:Y:S04]  /*24a60*/  STS.128 [R0+0x480], R12 ;  /* 0x0004800c00007388 */ /* 0x000fe80000000c00 */
[----:B--2---:R0:W-:Y:S04]  /*24a70*/  STS.128 [R0+0x80], R24 ;  /* 0x0000801800007388 */ /* 0x0041e80000000c00 */
[----:B---3--:R1:W-:Y:S04]  /*24a80*/  STS.128 [R0+0x400], R4 ;  /* 0x0004000400007388 */ /* 0x0083e80000000c00 */
[----:B------:R-:W-:Y:S06]  /*24a90*/  BAR.SYNC.DEFER_BLOCKING 0x0 ;  /* 0x0000000000007b1d */ /* 0x000fec0000010000 */
[----:B0-----:R-:W2:Y:S04]  /*24aa0*/  LDL R25, [R1+0x898] ;  /* 0x0008980001197983 */ /* 0x001ea80000100800 */
[----:B-1----:R-:W3:Y:S04]  /*24ab0*/  LDL.LU R6, [R1+0x102c] ;  /* 0x00102c0001067983 */ /* 0x002ee80000300800 */
[----:B------:R-:W2:Y:S04]  /*24ac0*/  LDL.LU R4, [R1+0x1028] ;  /* 0x0010280001047983 */ /* 0x000ea80000300800 */
[----:B------:R-:W2:Y:S04]  /*24ad0*/  LDL.LU R26, [R1+0x70] ;  /* 0x00007000011a7983 */ /* 0x000ea80000300800 */
[----:B------:R-:W0:Y:S04]  /*24ae0*/  LDS.128 R12, [R2] ;  /* 0x00000000020c7984 */ /* 0x000e280000000c00 */
[----:B------:R-:W-:Y:S04]  /*24af0*/  STL [R1+0xfd0], R2 ;  /* 0x000fd00201007387 */ /* 0x000fe80000100800 */
[----:B0-----:R-:W-:Y:S04]  /*24b00*/  STL.64 [R1+0x2f0], R12 ;  /* 0x0002f00c01007387 */ /* 0x001fe80000100a00 */
[----:B------:R-:W-:Y:S04]  /*24b10*/  STL.64 [R1+0x2f8], R14 ;  /* 0x0002f80e01007387 */ /* 0x000fe80000100a00 */
[----:B------:R-:W0:Y:S04]  /*24b20*/  LDS.128 R12, [R28] ;  /* 0x000000001c0c7984 */ /* 0x000e280000000c00 */
[----:B------:R-:W-:Y:S04]  /*24b30*/  STL [R1+0xfd4], R28 ;  /* 0x000fd41c01007387 */ /* 0x000fe80000100800 */
[----:B0-----:R-:W-:Y:S04]  /*24b40*/  STL.64 [R1+0x320], R12 ;  /* 0x0003200c01007387 */ /* 0x001fe80000100a00 */
[----:B------:R-:W-:Y:S04]  /*24b50*/  STL.64 [R1+0x328], R14 ;  /* 0x0003280e01007387 */ /* 0x000fe80000100a00 */
[----:B------:R-:W0:Y:S04]  /*24b60*/  LDS.128 R12, [R29] ;  /* 0x000000001d0c7984 */ /* 0x000e280000000c00 */
[----:B------:R-:W2:Y:S04]  /*24b70*/  LDL.LU R7, [R1+0x30] ;  /* 0x0000300001077983 */ /* 0x000ea80000300800 */
[----:B------:R1:W-:Y:S04]  /*24b80*/  STL [R1+0xfb8], R29 ;  /* 0x000fb81d01007387 */ /* 0x0003e80000100800 */
[----:B0-----:R-:W-:Y:S04]  /*24b90*/  STL.64 [R1+0x360], R12 ;  /* 0x0003600c01007387 */ /* 0x001fe80000100a00 */
[----:B------:R-:W-:Y:S04]  /*24ba0*/  STL.64 [R1+0x368], R14 ;  /* 0x0003680e01007387 */ /* 0x000fe80000100a00 */
[----:B------:R-:W0:Y:S04]  /*24bb0*/  LDS.128 R12, [R3] ;  /* 0x00000000030c7984 */ /* 0x000e280000000c00 */
[----:B-1----:R-:W2:Y:S04]  /*24bc0*/  LDL R29, [R1+0x89c] ;  /* 0x00089c00011d7983 */ /* 0x002ea80000100800 */
[----:B------:R-:W-:Y:S06]  /*24bd0*/  BAR.SYNC.DEFER_BLOCKING 0x0 ;  /* 0x0000000000007b1d */ /* 0x000fec0000010000 */
[----:B0-----:R-:W-:Y:S04]  /*24be0*/  STL.64 [R1+0x350], R12 ;  /* 0x0003500c01007387 */ /* 0x001fe80000100a00 */
[----:B------:R0:W-:Y:S04]  /*24bf0*/  STL.64 [R1+0x358], R14 ;  /* 0x0003580e01007387 */ /* 0x0001e80000100a00 */
[----:B0-----:R-:W3:Y:S04]  /*24c00*/  LDL.LU.64 R14, [R1+0x1020] ;  /* 0x00102000010e7983 */ /* 0x001ee80000300a00 */
[----:B------:R-:W3:Y:S04]  /*24c10*/  LDL.LU.64 R12, [R1+0x1018] ;  /* 0x00101800010c7983 */ /* 0x000ee80000300a00 */
[----:B------:R0:W-:Y:S04]  /*24c20*/  STS.128 [R0], R16 ;  /* 0x0000001000007388 */ /* 0x0001e80000000c00 */
[----:B----4-:R1:W-:Y:S04]  /*24c30*/  STS.128 [R0+0x80], R20 ;  /* 0x0000801400007388 */ /* 0x0103e80000000c00 */
[----:B0-----:R-:W4:Y:S04]  /*24c40*/  LDL.LU R18, [R1+0x1014] ;  /* 0x0010140001127983 */ /* 0x001f280000300800 */
[----:B-1----:R-:W4:Y:S04]  /*24c50*/  LDL.LU R22, [R1+0x1010] ;  /* 0x0010100001167983 */ /* 0x002f280000300800 */
[----:B------:R-:W4:Y:S04]  /*24c60*/  LDL.LU.64 R20, [R1+0x1008] ;  /* 0x0010080001147983 */ /* 0x000f280000300a00 */
[----:B------:R-:W4:Y:S04]  /*24c70*/  LDL.LU R5, [R1+0x10] ;  /* 0x0000100001057983 */ /* 0x000f280000300800 */
[----:B------:R-:W4:Y:S04]  /*24c80*/  LDL R2, [R1+0x900] ;  /* 0x0009000001027983 */ /* 0x000f280000100800 */
[----:B------:R-:W4:Y:S04]  /*24c90*/  LDL.LU R24, [R1+0x80] ;  /* 0x0000800001187983 */ /* 0x000f280000300800 */
[----:B------:R-:W4:Y:S04]  /*24ca0*/  LDL.LU R23, [R1+0x50] ;  /* 0x0000500001177983 */ /* 0x000f280000300800 */
[----:B------:R-:W4:Y:S04]  /*24cb0*/  LDL.LU R19, [R1+0x40] ;  /* 0x0000400001137983 */ /* 0x000f280000300800 */
[----:B------:R-:W4:Y:S04]  /*24cc0*/  LDL R28, [R1+0x904] ;  /* 0x00090400011c7983 */ /* 0x000f280000100800 */
[----:B------:R-:W4:Y:S04]  /*24cd0*/  LDL R27, [R1+0xa08] ;  /* 0x000a0800011b7983 */ /* 0x000f280000100800 */
[----:B------:R-:W-:Y:S01]  /*24ce0*/  STS.128 [R0+0x480], R8 ;  /* 0x0004800800007388 */ /* 0x000fe20000000c00 */
[----:B------:R-:W-:-:S02]  /*24cf0*/  IMAD.MOV.U32 R16, RZ, RZ, c[0x0][0x194] ;  /* 0x00006500ff107624 */ /* 0x000fc400078e00ff */
[C---:B--2---:R-:W-:Y:S01]  /*24d00*/  IMAD R3, R29.reuse, c[0x0][0x194], RZ ;  /* 0x000065001d037a24 */ /* 0x044fe200078e02ff */
[----:B------:R-:W-:-:S04]  /*24d10*/  ISETP.GE.AND P0, PT, R29, c[0x0][0x178], PT ;  /* 0x00005e001d007a0c */ /* 0x000fc80003f06270 */
[----:B------:R-:W-:Y:S01]  /*24d20*/  ISETP.LT.AND P0, PT, R25, c[0x0][0x17c], !P0 ;  /* 0x00005f0019007a0c */ /* 0x000fe20004701270 */
[----:B---3--:R0:W-:Y:S04]  /*24d30*/  STS.128 [R0+0x400], R12 ;  /* 0x0004000c00007388 */ /* 0x0081e80000000c00 */
[----:B------:R-:W-:Y:S01]  /*24d40*/  BAR.SYNC.DEFER_BLOCKING 0x0 ;  /* 0x0000000000007b1d */ /* 0x000fe20000010000 */
[----:B0-----:R-:W-:Y:S01]  /*24d50*/  LEA R14, P1, R3, c[0x0][0x170], 0x1 ;  /* 0x00005c00030e7a11 */ /* 0x001fe200078208ff */
[----:B------:R-:W-:-:S03]  /*24d60*/  IMAD R0, R25, c[0x0][0x198], RZ ;  /* 0x0000660019007a24 */ /* 0x000fc600078e02ff */
[----:B------:R-:W-:Y:S01]  /*24d70*/  LEA.HI.X.SX32 R15, R3, c[0x0][0x174], 0x1, P1 ;  /* 0x00005d00030f7a11 */ /* 0x000fe200008f0eff */
[----:B------:R-:W-:-:S04]  /*24d80*/  IMAD R3, R16, 0x80, R3 ;  /* 0x0000008010037824 */ /* 0x000fc800078e0203 */
[----:B------:R-:W-:Y:S01]  /*24d90*/  IMAD.WIDE R8, R0, 0x2, R14 ;  /* 0x0000000200087825 */ /* 0x000fe200078e020e */
[----:B------:R-:W-:-:S04]  /*24da0*/  LEA R12, P1, R3, c[0x0][0x170], 0x1 ;  /* 0x00005c00030c7a11 */ /* 0x000fc800078208ff */
[----:B------:R0:W-:Y:S01]  /*24db0*/  @P0 STG.E.U16 [R8.64], R26 ;  /* 0x0000001a08000986 */ /* 0x0001e2000c101504 */
[----:B------:R-:W-:Y:S02]  /*24dc0*/  ISETP.GE.AND P0, PT, R25, c[0x0][0x17c], PT ;  /* 0x00005f0019007a0c */ /* 0x000fe40003f06270 */
[----:B------:R-:W-:Y:S02]  /*24dd0*/  LEA.HI.X.SX32 R13, R3, c[0x0][0x174], 0x1, P1 ;  /* 0x00005d00030d7a11 */ /* 0x000fe400008f0eff */
[----:B----4-:R-:W-:Y:S01]  /*24de0*/  ISETP.LT.AND P2, PT, R2, c[0x0][0x178], !P0 ;  /* 0x00005e0002007a0c */ /* 0x010fe20004741270 */
[----:B------:R-:W-:Y:S02]  /*24df0*/  IMAD R3, R16, 0x80, R3 ;  /* 0x0000008010037824 */ /* 0x000fe400078e0203 */
[----:B0-----:R-:W-:-:S03]  /*24e00*/  IMAD.WIDE R8, R0, 0x2, R12 ;  /* 0x0000000200087825 */ /* 0x001fc600078e020c */
[----:B------:R-:W-:-:S07]  /*24e10*/  LEA R10, P1, R3, c[0x0][0x170], 0x1 ;  /* 0x00005c00030a7a11 */ /* 0x000fce00078208ff */
[----:B------:R0:W-:Y:S01]  /*24e20*/  @P2 STG.E.U16 [R8.64], R7 ;  /* 0x0000000708002986 */ /* 0x0001e2000c101504 */
[----:B------:R-:W-:Y:S02]  /*24e30*/  ISETP.LT.AND P2, PT, R28, c[0x0][0x178], !P0 ;  /* 0x00005e001c007a0c */ /* 0x000fe40004741270 */
[----:B------:R-:W-:Y:S01]  /*24e40*/  LEA.HI.X.SX32 R11, R3, c[0x0][0x174], 0x1, P1 ;  /* 0x00005d00030b7a11 */ /* 0x000fe200008f0eff */
[----:B------:R-:W-:-:S04]  /*24e50*/  IMAD R3, R16, 0x80, R3 ;  /* 0x0000008010037824 */ /* 0x000fc800078e0203 */
[----:B0-----:R-:W-:Y:S01]  /*24e60*/  IMAD.WIDE R8, R0, 0x2, R10 ;  /* 0x0000000200087825 */ /* 0x001fe200078e020a */
[----:B------:R-:W-:-:S05]  /*24e70*/  ISETP.LT.AND P1, PT, R27, c[0x0][0x178], !P0 ;  /* 0x00005e001b007a0c */ /* 0x000fca0004721270 */
[----:B------:R0:W-:Y:S02]  /*24e80*/  @P2 STG.E.U16 [R8.64], R5 ;  /* 0x0000000508002986 */ /* 0x0001e4000c101504 */
[----:B0-----:R-:W-:-:S04]  /*24e90*/  LEA R8, P2, R3, c[0x0][0x170], 0x1 ;  /* 0x00005c0003087a11 */ /* 0x001fc800078408ff */
[----:B------:R-:W-:Y:S02]  /*24ea0*/  LEA.HI.X.SX32 R9, R3, c[0x0][0x174], 0x1, P2 ;  /* 0x00005d0003097a11 */ /* 0x000fe400010f0eff */
[----:B------:R-:W-:-:S03]  /*24eb0*/  IADD3 R3, R25, 0x1, RZ ;  /* 0x0000000119037810 */ /* 0x000fc60007ffe0ff */
[----:B------:R-:W-:Y:S01]  /*24ec0*/  IMAD.WIDE R16, R0, 0x2, R8 ;  /* 0x0000000200107825 */ /* 0x000fe200078e0208 */
[----:B------:R-:W-:-:S04]  /*24ed0*/  ISETP.GE.AND P0, PT, R3, c[0x0][0x17c], PT ;  /* 0x00005f0003007a0c */ /* 0x000fc80003f06270 */
[----:B------:R0:W-:Y:S01]  /*24ee0*/  @P1 STG.E.U16 [R16.64], R20 ;  /* 0x0000001410001986 */ /* 0x0001e2000c101504 */
[----:B------:R-:W-:Y:S02]  /*24ef0*/  ISETP.LT.AND P1, PT, R29, c[0x0][0x178], !P0 ;  /* 0x00005e001d007a0c */ /* 0x000fe40004721270 */
[----:B------:R-:W-:Y:S02]  /*24f00*/  IADD3 R0, R0, c[0x0][0x198], RZ ;  /* 0x0000660000007a10 */ /* 0x000fe40007ffe0ff */
[----:B------:R-:W-:-:S03]  /*24f10*/  PRMT R3, R26, 0x7632, R3 ;  /* 0x000076321a037816 */ /* 0x000fc60000000003 */
[----:B0-----:R-:W-:-:S06]  /*24f20*/  IMAD.WIDE R16, R0, 0x2, R14 ;  /* 0x0000000200107825 */ /* 0x001fcc00078e020e */
[----:B------:R0:W-:Y:S01]  /*24f30*/  @P1 STG.E.U16 [R16.64], R3 ;  /* 0x0000000310001986 */ /* 0x0001e2000c101504 */
[----:B------:R-:W-:Y:S02]  /*24f40*/  ISETP.LT.AND P1, PT, R2, c[0x0][0x178], !P0 ;  /* 0x00005e0002007a0c */ /* 0x000fe40004721270 */
[----:B0-----:R-:W-:Y:S01]  /*24f50*/  PRMT R3, R7, 0x7632, R3 ;  /* 0x0000763207037816 */ /* 0x001fe20000000003 */
[----:B------:R-:W-:Y:S01]  /*24f60*/  IMAD.WIDE R16, R0, 0x2, R12 ;  /* 0x0000000200107825 */ /* 0x000fe200078e020c */
[----:B------:R-:W2:Y:S09]  /*24f70*/  LDL.LU R7, [R1+0x100] ;  /* 0x0001000001077983 */ /* 0x000eb20000300800 */
[----:B------:R0:W-:Y:S01]  /*24f80*/  @P1 STG.E.U16 [R16.64], R3 ;  /* 0x0000000310001986 */ /* 0x0001e2000c101504 */
[----:B------:R-:W-:-:S02]  /*24f90*/  ISETP.LT.AND P1, PT, R28, c[0x0][0x178], !P0 ;  /* 0x00005e001c007a0c */ /* 0x000fc40004721270 */
[----:B------:R-:W-:Y:S02]  /*24fa0*/  ISETP.LT.AND P0, PT, R27, c[0x0][0x178], !P0 ;  /* 0x00005e001b007a0c */ /* 0x000fe40004701270 */
[----:B0-----:R-:W-:Y:S01]  /*24fb0*/  PRMT R3, R5, 0x7632, R3 ;  /* 0x0000763205037816 */ /* 0x001fe20000000003 */
[----:B------:R-:W-:Y:S01]  /*24fc0*/  IMAD.WIDE R16, R0, 0x2, R10 ;  /* 0x0000000200107825 */ /* 0x000fe200078e020a */
[----:B------:R-:W3:Y:S07]  /*24fd0*/  LDL.LU R5, [R1+0xa0] ;  /* 0x0000a00001057983 */ /* 0x000eee0000300800 */
[----:B------:R0:W-:Y:S02]  /*24fe0*/  @P1 STG.E.U16 [R16.64], R3 ;  /* 0x0000000310001986 */ /* 0x0001e4000c101504 */
[----:B0-----:R-:W-:Y:S01]  /*24ff0*/  PRMT R3, R20, 0x7632, R3 ;  /* 0x0000763214037816 */ /* 0x001fe20000000003 */
[C---:B------:R-:W-:Y:S01]  /*25000*/  IMAD.WIDE R16, R0.reuse, 0x2, R8 ;  /* 0x0000000200107825 */ /* 0x040fe200078e0208 */
[----:B------:R-:W3:Y:S04]  /*25010*/  LDL.LU R20, [R1+0x60] ;  /* 0x0000600001147983 */ /* 0x000ee80000300800 */
[----:B------:R0:W-:Y:S01]  /*25020*/  @P0 STG.E.U16 [R16.64], R3 ;  /* 0x0000000310000986 */ /* 0x0001e2000c101504 */
[----:B------:R-:W-:-:S02]  /*25030*/  IADD3 R0, R0, c[0x0][0x198], RZ ;  /* 0x0000660000007a10 */ /* 0x000fc40007ffe0ff */
[----:B0-----:R-:W-:-:S04]  /*25040*/  IADD3 R3, R25, 0x2, RZ ;  /* 0x0000000219037810 */ /* 0x001fc80007ffe0ff */
[----:B------:R-:W-:-:S04]  /*25050*/  ISETP.GE.AND P0, PT, R3, c[0x0][0x17c], PT ;  /* 0x00005f0003007a0c */ /* 0x000fc80003f06270 */
[----:B------:R-:W-:Y:S01]  /*25060*/  ISETP.LT.AND P1, PT, R29, c[0x0][0x178], !P0 ;  /* 0x00005e001d007a0c */ /* 0x000fe20004721270 */
[----:B------:R-:W-:Y:S01]  /*25070*/  IMAD.WIDE R16, R0, 0x2, R14 ;  /* 0x0000000200107825 */ /* 0x000fe200078e020e */
[----:B------:R-:W-:-:S11]  /*25080*/  ISETP.LT.AND P2, PT, R2, c[0x0][0x178], !P0 ;  /* 0x00005e0002007a0c */ /* 0x000fd60004741270 */
[----:B------:R0:W-:Y:S01]  /*25090*/  @P1 STG.E.U16 [R16.64], R24 ;  /* 0x0000001810001986 */ /* 0x0001e2000c101504 */
[----:B------:R-:W-:Y:S01]  /*250a0*/  ISETP.LT.AND P1, PT, R28, c[0x0][0x178], !P0 ;  /* 0x00005e001c007a0c */ /* 0x000fe20004721270 */
[----:B0-----:R-:W-:-:S05]  /*250b0*/  IMAD.WIDE R16, R0, 0x2, R12 ;  /* 0x0000000200107825 */ /* 0x001fca00078e020c */
[----:B------:R0:W-:Y:S02]  /*250c0*/  @P2 STG.E.U16 [R16.64], R23 ;  /* 0x0000001710002986 */ /* 0x0001e4000c101504 */
[----:B0-----:R-:W-:-:S05]  /*250d0*/  IMAD.WIDE R16, R0, 0x2, R10 ;  /* 0x0000000200107825 */ /* 0x001fca00078e020a */
[----:B------:R0:W-:Y:S01]  /*250e0*/  @P1 STG.E.U16 [R16.64], R19 ;  /* 0x0000001310001986 */ /* 0x0001e2000c101504 */
[----:B------:R-:W-:Y:S02]  /*250f0*/  ISETP.LT.AND P1, PT, R27, c[0x0][0x178], !P0 ;  /* 0x00005e001b007a0c */ /* 0x000fe40004721270 */
[----:B------:R-:W-:-:S04]  /*25100*/  IADD3 R3, R25, 0x3, RZ ;  /* 0x0000000319037810 */ /* 0x000fc80007ffe0ff */
[----:B------:R-:W-:Y:S01]  /*25110*/  ISETP.GE.AND P0, PT, R3, c[0x0][0x17c], PT ;  /* 0x00005f0003007a0c */ /* 0x000fe20003f06270 */
[C---:B0-----:R-:W-:Y:S01]  /*25120*/  IMAD.WIDE R16, R0.reuse, 0x2, R8 ;  /* 0x0000000200107825 */ /* 0x041fe200078e0208 */
[----:B------:R-:W-:-:S05]  /*25130*/  IADD3 R0, R0, c[0x0][0x198], RZ ;  /* 0x0000660000007a10 */ /* 0x000fca0007ffe0ff */
[----:B------:R0:W-:Y:S01]  /*25140*/  @P1 STG.E.U16 [R16.64], R18 ;  /* 0x0000001210001986 */ /* 0x0001e2000c101504 */
[----:B------:R-:W-:Y:S02]  /*25150*/  ISETP.LT.AND P1, PT, R29, c[0x0][0x178], !P0 ;  /* 0x00005e001d007a0c */ /* 0x000fe40004721270 */
[----:B------:R-:W-:Y:S01]  /*25160*/  PRMT R3, R24, 0x7632, R3 ;  /* 0x0000763218037816 */ /* 0x000fe20000000003 */
[----:B0-----:R-:W-:-:S10]  /*25170*/  IMAD.WIDE R16, R0, 0x2, R14 ;  /* 0x0000000200107825 */ /* 0x001fd400078e020e */
[----:B------:R0:W-:Y:S01]  /*25180*/  @P1 STG.E.U16 [R16.64], R3 ;  /* 0x0000000310001986 */ /* 0x0001e2000c101504 */
[----:B------:R-:W-:Y:S02]  /*25190*/  ISETP.LT.AND P1, PT, R2, c[0x0][0x178], !P0 ;  /* 0x00005e0002007a0c */ /* 0x000fe40004721270 */
[----:B0-----:R-:W-:Y:S01]  /*251a0*/  PRMT R3, R23, 0x7632, R3 ;  /* 0x0000763217037816 */ /* 0x001fe20000000003 */
[----:B------:R-:W-:Y:S01]  /*251b0*/  IMAD.WIDE R16, R0, 0x2, R12 ;  /* 0x0000000200107825 */ /* 0x000fe200078e020c */
[----:B------:R-:W4:Y:S09]  /*251c0*/  LDL.LU R23, [R1+0x140] ;  /* 0x0001400001177983 */ /* 0x000f320000300800 */
[----:B------:R0:W-:Y:S01]  /*251d0*/  @P1 STG.E.U16 [R16.64], R3 ;  /* 0x0000000310001986 */ /* 0x0001e2000c101504 */
[----:B------:R-:W-:-:S02]  /*251e0*/  ISETP.LT.AND P1, PT, R28, c[0x0][0x178], !P0 ;  /* 0x00005e001c007a0c */ /* 0x000fc40004721270 */
[----:B0-----:R-:W-:Y:S01]  /*251f0*/  PRMT R3, R19, 0x7632, R3 ;  /* 0x0000763213037816 */ /* 0x001fe20000000003 */
[----:B------:R-:W-:-:S10]  /*25200*/  IMAD.WIDE R16, R0, 0x2, R10 ;  /* 0x0000000200107825 */ /* 0x000fd400078e020a */
[----:B------:R0:W-:Y:S02]  /*25210*/  @P1 STG.E.U16 [R16.64], R3 ;  /* 0x0000000310001986 */ /* 0x0001e4000c101504 */
[----:B0-----:R-:W-:Y:S02]  /*25220*/  PRMT R3, R18, 0x7632, R3 ;  /* 0x0000763212037816 */ /* 0x001fe40000000003 */
[----:B------:R-:W4:Y:S04]  /*25230*/  LDL.LU R18, [R1+0x130] ;  /* 0x0001300001127983 */ /* 0x000f280000300800 */
[----:B------:R-:W4:Y:S01]  /*25240*/  LDL.LU R19, [R1+0x120] ;  /* 0x0001200001137983 */ /* 0x000f220000300800 */
[----:B------:R-:W-:Y:S01]  /*25250*/  ISETP.LT.AND P0, PT, R27, c[0x0][0x178], !P0 ;  /* 0x00005e001b007a0c */ /* 0x000fe20004701270 */
[----:B------:R-:W-:-:S12]  /*25260*/  IMAD.WIDE R16, R0, 0x2, R8 ;  /* 0x0000000200107825 */ /* 0x000fd800078e0208 */
[----:B------:R0:W-:Y:S01]  /*25270*/  @P0 STG.E.U16 [R16.64], R3 ;  /* 0x0000000310000986 */ /* 0x0001e2000c101504 */
[----:B------:R-:W-:Y:S02]  /*25280*/  IADD3 R0, R0, c[0x0][0x198], RZ ;  /* 0x0000660000007a10 */ /* 0x000fe40007ffe0ff */
[----:B0-----:R-:W-:-:S04]  /*25290*/  IADD3 R3, R25, 0x4, RZ ;  /* 0x0000000419037810 */ /* 0x001fc80007ffe0ff */
[----:B------:R-:W-:-:S04]  /*252a0*/  ISETP.GE.AND P0, PT, R3, c[0x0][0x17c], PT ;  /* 0x00005f0003007a0c */ /* 0x000fc80003f06270 */
[----:B------:R-:W-:Y:S01]  /*252b0*/  ISETP.LT.AND P1, PT, R29, c[0x0][0x178], !P0 ;  /* 0x00005e001d007a0c */ /* 0x000fe20004721270 */
[----:B------:R-:W-:Y:S01]  /*252c0*/  IMAD.WIDE R16, R0, 0x2, R14 ;  /* 0x0000000200107825 */ /* 0x000fe200078e020e */
[----:B------:R-:W-:Y:S02]  /*252d0*/  ISETP.LT.AND P2, PT, R2, c[0x0][0x178], !P0 ;  /* 0x00005e0002007a0c */ /* 0x000fe40004741270 */
[----:B------:R-:W-:-:S09]  /*252e0*/  IADD3 R3, R25, 0x5, RZ ;  /* 0x0000000519037810 */ /* 0x000fd20007ffe0ff */
[----:B--2---:R0:W-:Y:S01]  /*252f0*/  @P1 STG.E.U16 [R16.64], R7 ;  /* 0x0000000710001986 */ /* 0x0041e2000c101504 */
[----:B------:R-:W-:Y:S01]  /*25300*/  ISETP.LT.AND P1, PT, R28, c[0x0][0x178], !P0 ;  /* 0x00005e001c007a0c */ /* 0x000fe20004721270 */
[----:B0-----:R-:W-:-:S05]  /*25310*/  IMAD.WIDE R16, R0, 0x2, R12 ;  /* 0x0000000200107825 */ /* 0x001fca00078e020c */
[----:B---3--:R0:W-:Y:S02]  /*25320*/  @P2 STG.E.U16 [R16.64], R5 ;  /* 0x0000000510002986 */ /* 0x0081e4000c101504 */
[----:B0-----:R-:W-:-:S05]  /*25330*/  IMAD.WIDE R16, R0, 0x2, R10 ;  /* 0x0000000200107825 */ /* 0x001fca00078e020a */
[----:B------:R0:W-:Y:S01]  /*25340*/  @P1 STG.E.U16 [R16.64], R20 ;  /* 0x0000001410001986 */ /* 0x0001e2000c101504 */
[----:B------:R-:W-:Y:S02]  /*25350*/  ISETP.LT.AND P1, PT, R27, c[0x0][0x178], !P0 ;  /* 0x00005e001b007a0c */ /* 0x000fe40004721270 */
[----:B------:R-:W-:Y:S01]  /*25360*/  ISETP.GE.AND P0, PT, R3, c[0x0][0x17c], PT ;  /* 0x00005f0003007a0c */ /* 0x000fe20003f06270 */
[C---:B0-----:R-:W-:Y:S01]  /*25370*/  IMAD.WIDE R16, R0.reuse, 0x2, R8 ;  /* 0x0000000200107825 */ /* 0x041fe200078e0208 */
[----:B------:R-:W-:-:S09]  /*25380*/  IADD3 R0, R0, c[0x0][0x198], RZ ;  /* 0x0000660000007a10 */ /* 0x000fd20007ffe0ff */
[----:B------:R0:W-:Y:S01]  /*25390*/  @P1 STG.E.U16 [R16.64], R4 ;  /* 0x0000000410001986 */ /* 0x0001e2000c101504 */
[----:B------:R-:W-:Y:S02]  /*253a0*/  ISETP.LT.AND P1, PT, R29, c[0x0][0x178], !P0 ;  /* 0x00005e001d007a0c */ /* 0x000fe40004721270 */
[----:B------:R-:W-:Y:S01]  /*253b0*/  PRMT R3, R7, 0x7632, R3 ;  /* 0x0000763207037816 */ /* 0x000fe20000000003 */
[----:B0-----:R-:W-:-:S10]  /*253c0*/  IMAD.WIDE R16, R0, 0x2, R14 ;  /* 0x0000000200107825 */ /* 0x001fd400078e020e */
[----:B------:R0:W-:Y:S01]  /*253d0*/  @P1 STG.E.U16 [R16.64], R3 ;  /* 0x0000000310001986 */ /* 0x0001e2000c101504 */
[----:B------:R-:W-:Y:S02]  /*253e0*/  ISETP.LT.AND P1, PT, R2, c[0x0][0x178], !P0 ;  /* 0x00005e0002007a0c */ /* 0x000fe40004721270 */
[----:B0-----:R-:W-:Y:S01]  /*253f0*/  PRMT R3, R5, 0x7632, R3 ;  /* 0x0000763205037816 */ /* 0x001fe20000000003 */
[----:B------:R-:W-:-:S10]  /*25400*/  IMAD.WIDE R16, R0, 0x2, R12 ;  /* 0x0000000200107825 */ /* 0x000fd400078e020c */
[----:B------:R0:W-:Y:S01]  /*25410*/  @P1 STG.E.U16 [R16.64], R3 ;  /* 0x0000000310001986 */ /* 0x0001e2000c101504 */
[----:B------:R-:W-:Y:S02]  /*25420*/  ISETP.LT.AND P1, PT, R28, c[0x0][0x178], !P0 ;  /* 0x00005e001c007a0c */ /* 0x000fe40004721270 */
[----:B------:R-:W-:Y:S02]  /*25430*/  ISETP.LT.AND P0, PT, R27, c[0x0][0x178], !P0 ;  /* 0x00005e001b007a0c */ /* 0x000fe40004701270 */
[----:B0-----:R-:W-:Y:S01]  /*25440*/  PRMT R3, R20, 0x7632, R3 ;  /* 0x0000763214037816 */ /* 0x001fe20000000003 */
[----:B------:R-:W-:Y:S01]  /*25450*/  IMAD.WIDE R16, R0, 0x2, R10 ;  /* 0x0000000200107825 */ /* 0x000fe200078e020a */
[----:B------:R-:W2:Y:S07]  /*25460*/  LDL.LU R20, [R1+0x74] ;  /* 0x0000740001147983 */ /* 0x000eae0000300800 */
[----:B------:R0:W-:Y:S04]  /*25470*/  @P1 STG.E.U16 [R16.64], R3 ;  /* 0x0000000310001986 */ /* 0x0001e8000c101504 */
[----:B------:R-:W3:Y:S01]  /*25480*/  LDL.LU R5, [R1+0x34] ;  /* 0x0000340001057983 */ /* 0x000ee20000300800 */
[----:B0-----:R-:W-:Y:S01]  /*25490*/  PRMT R3, R4, 0x7632, R3 ;  /* 0x0000763204037816 */ /* 0x001fe20000000003 */
[----:B------:R-:W-:-:S05]  /*254a0*/  IMAD.WIDE R16, R0, 0x2, R8 ;  /* 0x0000000200107825 */ /* 0x000fca00078e0208 */
[----:B------:R0:W-:Y:S01]  /*254b0*/  @P0 STG.E.U16 [R16.64], R3 ;  /* 0x0000000310000986 */ /* 0x0001e2000c101504 */
[----:B------:R-:W-:Y:S02]  /*254c0*/  IADD3 R0, R0, c[0x0][0x198], RZ ;  /* 0x0000660000007a10 */ /* 0x000fe40007ffe0ff */
[----:B0-----:R-:W-:-:S04]  /*254d0*/  IADD3 R3, R25, 0x6, RZ ;  /* 0x0000000619037810 */ /* 0x001fc80007ffe0ff */
[----:B------:R-:W-:-:S04]  /*254e0*/  ISETP.GE.AND P0, PT, R3, c[0x0][0x17c], PT ;  /* 0x00005f0003007a0c */ /* 0x000fc80003f06270 */
[----:B------:R-:W-:Y:S01]  /*254f0*/  ISETP.LT.AND P1, PT, R29, c[0x0][0x178], !P0 ;  /* 0x00005e001d007a0c */ /* 0x000fe20004721270 */
[----:B------:R-:W-:Y:S01]  /*25500*/  IMAD.WIDE R16, R0, 0x2, R14 ;  /* 0x0000000200107825 */ /* 0x000fe200078e020e */
[----:B------:R-:W-:-:S11]  /*25510*/  ISETP.LT.AND P2, PT, R2, c[0x0][0x178], !P0 ;  /* 0x00005e0002007a0c */ /* 0x000fd60004741270 */
[----:B----4-:R0:W-:Y:S01]  /*25520*/  @P1 STG.E.U16 [R16.64], R23 ;  /* 0x0000001710001986 */ /* 0x0101e2000c101504 */
[----:B------:R-:W-:Y:S01]  /*25530*/  ISETP.LT.AND P1, PT, R28, c[0x0][0x178], !P0 ;  /* 0x00005e001c007a0c */ /* 0x000fe20004721270 */
[----:B0-----:R-:W-:Y:S01]  /*25540*/  IMAD.WIDE R16, R0, 0x2, R12 ;  /* 0x0000000200107825 */ /* 0x001fe200078e020c */
[----:B------:R-:W-:-:S04]  /*25550*/  IADD3 R3, R25, 0x7, RZ ;  /* 0x0000000719037810 */ /* 0x000fc80007ffe0ff */
[----:B------:R0:W-:Y:S02]  /*25560*/  @P2 STG.E.U16 [R16.64], R18 ;  /* 0x0000001210002986 */ /* 0x0001e4000c101504 */
        /* <DEDUP_REMOVED lines=8> */
[----:B------:R-:W-:Y:S02]  /*255f0*/  PRMT R3, R23, 0x7632, R3 ;  /* 0x0000763217037816 */ /* 0x000fe40000000003 */
[----:B------:R-:W4:Y:S01]  /*25600*/  LDL.LU R23, [R1+0x14] ;  /* 0x0000140001177983 */ /* 0x000f220000300800 */
[----:B------:R-:W-:Y:S01]  /*25610*/  ISETP.LT.AND P2, PT, R2, c[0x0][0x178], !P0 ;  /* 0x00005e0002007a0c */ /* 0x000fe20004741270 */
[----:B0-----:R-:W-:-:S07]  /*25620*/  IMAD.WIDE R16, R0, 0x2, R14 ;  /* 0x0000000200107825 */ /* 0x001fce00078e020e */
[----:B------:R0:W-:Y:S02]  /*25630*/  @P1 STG.E.U16 [R16.64], R3 ;  /* 0x0000000310001986 */ /* 0x0001e4000c101504 */
[----:B0-----:R-:W-:Y:S01]  /*25640*/  PRMT R3, R18, 0x7632, R3 ;  /* 0x0000763212037816 */ /* 0x001fe20000000003 */
[----:B------:R-:W-:-:S05]  /*25650*/  IMAD.WIDE R16, R0, 0x2, R12 ;  /* 0x0000000200107825 */ /* 0x000fca00078e020c */
[----:B------:R0:W-:Y:S02]  /*25660*/  @P2 STG.E.U16 [R16.64], R3 ;  /* 0x0000000310002986 */ /* 0x0001e4000c101504 */
[----:B0-----:R-:W-:-:S04]  /*25670*/  IADD3 R3, R25, 0x8, RZ ;  /* 0x0000000819037810 */ /* 0x001fc80007ffe0ff */
[----:B------:R-:W-:Y:S02]  /*25680*/  ISETP.GE.AND P1, PT, R3, c[0x0][0x17c], PT ;  /* 0x00005f0003007a0c */ /* 0x000fe40003f26270 */
[----:B------:R-:W-:Y:S02]  /*25690*/  PRMT R3, R6, 0x7632, R3 ;  /* 0x0000763206037816 */ /* 0x000fe40000000003 */
[----:B------:R-:W4:Y:S01]  /*256a0*/  LDL.LU R6, [R1+0x84] ;  /* 0x0000840001067983 */ /* 0x000f220000300800 */
[----:B------:R-:W-:Y:S02]  /*256b0*/  ISETP.LT.AND P2, PT, R28, c[0x0][0x178], !P0 ;  /* 0x00005e001c007a0c */ /* 0x000fe40004741270 */
[----:B------:R-:W-:Y:S02]  /*256c0*/  ISETP.LT.AND P0, PT, R27, c[0x0][0x178], !P0 ;  /* 0x00005e001b007a0c */ /* 0x000fe40004701270 */
[----:B------:R-:W-:Y:S01]  /*256d0*/  PRMT R4, R19, 0x7632, R4 ;  /* 0x0000763213047816 */ /* 0x000fe20000000004 */
[----:B------:R-:W-:Y:S01]  /*256e0*/  IMAD.WIDE R18, R0, 0x2, R10 ;  /* 0x0000000200127825 */ /* 0x000fe200078e020a */
[----:B------:R-:W-:-:S03]  /*256f0*/  ISETP.LT.AND P3, PT, R29, c[0x0][0x178], !P1 ;  /* 0x00005e001d007a0c */ /* 0x000fc60004f61270 */
[C---:B------:R-:W-:Y:S01]  /*25700*/  IMAD.WIDE R16, R0.reuse, 0x2, R8 ;  /* 0x0000000200107825 */ /* 0x040fe200078e0208 */
[----:B------:R-:W-:-:S03]  /*25710*/  IADD3 R0, R0, c[0x0][0x198], RZ ;  /* 0x0000660000007a10 */ /* 0x000fc60007ffe0ff */
[----:B------:R-:W-:Y:S01]  /*25720*/  @P2 STG.E.U16 [R18.64], R4 ;  /* 0x0000000412002986 */ /* 0x000fe2000c101504 */
[----:B------:R-:W-:-:S03]  /*25730*/  ISETP.LT.AND P4, PT, R2, c[0x0][0x178], !P1 ;  /* 0x00005e0002007a0c */ /* 0x000fc60004f81270 */
[----:B------:R0:W-:Y:S01]  /*25740*/  @P0 STG.E.U16 [R16.64], R3 ;  /* 0x0000000310000986 */ /* 0x0001e2000c101504 */
[----:B------:R-:W-:Y:S02]  /*25750*/  ISETP.LT.AND P5, PT, R28, c[0x0][0x178], !P1 ;  /* 0x00005e001c007a0c */ /* 0x000fe40004fa1270 */
[----:B0-----:R-:W-:Y:S01]  /*25760*/  IADD3 R3, R25, 0x9, RZ ;  /* 0x0000000919037810 */ /* 0x001fe20007ffe0ff */
[----:B------:R-:W-:-:S03]  /*25770*/  IMAD.WIDE R16, R0, 0x2, R14 ;  /* 0x0000000200107825 */ /* 0x000fc600078e020e */
[----:B------:R-:W-:Y:S02]  /*25780*/  ISETP.GE.AND P0, PT, R3, c[0x0][0x17c], PT ;  /* 0x00005f0003007a0c */ /* 0x000fe40003f06270 */
[----:B------:R-:W-:Y:S01]  /*25790*/  IADD3 R3, R25, 0xa, RZ ;  /* 0x0000000a19037810 */ /* 0x000fe20007ffe0ff */
[C---:B------:R-:W-:Y:S01]  /*257a0*/  IMAD.WIDE R18, R0.reuse, 0x2, R12 ;  /* 0x0000000200127825 */ /* 0x040fe200078e020c */
[----:B------:R-:W-:Y:S02]  /*257b0*/  ISETP.LT.AND P6, PT, R29, c[0x0][0x178], !P0 ;  /* 0x00005e001d007a0c */ /* 0x000fe400047c1270 */
[----:B------:R-:W-:Y:S02]  /*257c0*/  ISETP.GE.AND P2, PT, R3, c[0x0][0x17c], PT ;  /* 0x00005f0003007a0c */ /* 0x000fe40003f46270 */
[----:B------:R-:W-:Y:S02]  /*257d0*/  IADD3 R3, R0, c[0x0][0x198], RZ ;  /* 0x0000660000037a10 */ /* 0x000fe40007ffe0ff */
[----:B------:R-:W-:-:S02]  /*257e0*/  PRMT R22, R21, 0x7632, R22 ;  /* 0x0000763215167816 */ /* 0x000fc40000000016 */
[----:B------:R-:W-:Y:S01]  /*257f0*/  IADD3 R24, R25, 0xd, RZ ;  /* 0x0000000d19187810 */ /* 0x000fe20007ffe0ff */
[----:B--2---:R0:W-:Y:S01]  /*25800*/  @P3 STG.E.U16 [R16.64], R20 ;  /* 0x0000001410003986 */ /* 0x0041e2000c101504 */
[----:B------:R-:W-:Y:S02]  /*25810*/  ISETP.LT.AND P3, PT, R27, c[0x0][0x178], !P1 ;  /* 0x00005e001b007a0c */ /* 0x000fe40004f61270 */
[----:B------:R-:W-:Y:S01]  /*25820*/  PRMT R4, R20, 0x7632, R4 ;  /* 0x0000763214047816 */ /* 0x000fe20000000004 */
[----:B---3--:R1:W-:Y:S01]  /*25830*/  @P4 STG.E.U16 [R18.64], R5 ;  /* 0x0000000512004986 */ /* 0x0083e2000c101504 */
[----:B0-----:R-:W-:Y:S01]  /*25840*/  IMAD.WIDE R16, R0, 0x2, R10 ;  /* 0x0000000200107825 */ /* 0x001fe200078e020a */
[----:B------:R-:W-:Y:S02]  /*25850*/  ISETP.LT.AND P4, PT, R2, c[0x0][0x178], !P0 ;  /* 0x00005e0002007a0c */ /* 0x000fe40004781270 */
[----:B------:R-:W-:Y:S01]  /*25860*/  IADD3 R20, R25, 0xb, RZ ;  /* 0x0000000b19147810 */ /* 0x000fe20007ffe0ff */
[----:B-1----:R-:W-:-:S03]  /*25870*/  IMAD.WIDE R18, R3, 0x2, R14 ;  /* 0x0000000203127825 */ /* 0x002fc600078e020e */
[----:B------:R-:W-:Y:S01]  /*25880*/  ISETP.GE.AND P1, PT, R20, c[0x0][0x17c], PT ;  /* 0x00005f0014007a0c */ /* 0x000fe20003f26270 */
[----:B----4-:R0:W-:Y:S01]  /*25890*/  @P5 STG.E.U16 [R16.64], R23 ;  /* 0x0000001710005986 */ /* 0x0101e2000c101504 */
[----:B------:R-:W-:Y:S01]  /*258a0*/  ISETP.LT.AND P5, PT, R28, c[0x0][0x178], !P0 ;  /* 0x00005e001c007a0c */ /* 0x000fe200047a1270 */
[----:B0-----:R-:W-:-:S05]  /*258b0*/  IMAD.WIDE R16, R0, 0x2, R8 ;  /* 0x0000000200107825 */ /* 0x001fca00078e0208 */
[----:B------:R0:W-:Y:S04]  /*258c0*/  @P3 STG.E.U16 [R16.64], R21 ;  /* 0x0000001510003986 */ /* 0x0001e8000c101504 */
[----:B------:R1:W-:Y:S01]  /*258d0*/  @P6 STG.E.U16 [R18.64], R4 ;  /* 0x0000000412006986 */ /* 0x0003e2000c101504 */
[----:B------:R-:W-:Y:S02]  /*258e0*/  ISETP.LT.AND P6, PT, R27, c[0x0][0x178], !P0 ;  /* 0x00005e001b007a0c */ /* 0x000fe400047c1270 */
[----:B------:R-:W-:Y:S02]  /*258f0*/  ISETP.LT.AND P0, PT, R29, c[0x0][0x178], !P2 ;  /* 0x00005e001d007a0c */ /* 0x000fe40005701270 */
[----:B------:R-:W-:Y:S02]  /*25900*/  PRMT R0, R5, 0x7632, R0 ;  /* 0x0000763205007816 */ /* 0x000fe40000000000 */
[----:B------:R-:W2:Y:S01]  /*25910*/  LDL.LU R5, [R1+0x54] ;  /* 0x0000540001057983 */ /* 0x000ea20000300800 */
[----:B0-----:R-:W-:-:S04]  /*25920*/  IMAD.WIDE R16, R3, 0x2, R12 ;  /* 0x0000000203107825 */ /* 0x001fc800078e020c */
[----:B-1----:R-:W-:-:S04]  /*25930*/  IMAD.WIDE R18, R3, 0x2, R10 ;  /* 0x0000000203127825 */ /* 0x002fc800078e020a */
[C---:B------:R-:W-:Y:S01]  /*25940*/  IMAD.WIDE R20, R3.reuse, 0x2, R8 ;  /* 0x0000000203147825 */ /* 0x040fe200078e0208 */
[----:B------:R-:W-:Y:S01]  /*25950*/  IADD3 R3, R3, c[0x0][0x198], RZ ;  /* 0x0000660003037a10 */ /* 0x000fe20007ffe0ff */
[----:B------:R0:W-:Y:S01]  /*25960*/  @P4 STG.E.U16 [R16.64], R0 ;  /* 0x0000000010004986 */ /* 0x0001e2000c101504 */
[----:B------:R-:W-:-:S05]  /*25970*/  PRMT R4, R23, 0x7632, R4 ;  /* 0x0000763217047816 */ /* 0x000fca0000000004 */
[----:B------:R1:W-:Y:S01]  /*25980*/  @P5 STG.E.U16 [R18.64], R4 ;  /* 0x0000000412005986 */ /* 0x0003e2000c101504 */
[----:B0-----:R-:W-:-:S03]  /*25990*/  IMAD.WIDE R16, R3, 0x2, R14 ;  /* 0x0000000203107825 */ /* 0x001fc600078e020e */
[----:B------:R0:W-:Y:S01]  /*259a0*/  @P6 STG.E.U16 [R20.64], R22 ;  /* 0x0000001614006986 */ /* 0x0001e2000c101504 */
[----:B------:R-:W-:-:S03]  /*259b0*/  IADD3 R0, R3, c[0x0][0x198], RZ ;  /* 0x0000660003007a10 */ /* 0x000fc60007ffe0ff */
[----:B------:R3:W-:Y:S01]  /*259c0*/  @P0 STG.E.U16 [R16.64], R6 ;  /* 0x0000000610000986 */ /* 0x0007e2000c101504 */
[----:B-1----:R-:W-:Y:S01]  /*259d0*/  PRMT R4, R6, 0x7632, R4 ;  /* 0x0000763206047816 */ /* 0x002fe20000000004 */
[----:B------:R-:W-:Y:S01]  /*259e0*/  IMAD.WIDE R18, R3, 0x2, R10 ;  /* 0x0000000203127825 */ /* 0x000fe200078e020a */
[----:B------:R-:W-:-:S03]  /*259f0*/  ISETP.GE.AND P0, PT, R24, c[0x0][0x17c], PT ;  /* 0x00005f0018007a0c */ /* 0x000fc60003f06270 */
[C---:B0-----:R-:W-:Y:S01]  /*25a00*/  IMAD.WIDE R20, R3.reuse, 0x2, R8 ;  /* 0x0000000203147825 */ /* 0x041fe200078e0208 */
[----:B---3--:R-:W3:Y:S03]  /*25a10*/  LDL.LU R6, [R1+0x104] ;  /* 0x0001040001067983 */ /* 0x008ee60000300800 */
[----:B------:R-:W-:Y:S01]  /*25a20*/  IMAD.WIDE R16, R3, 0x2, R12 ;  /* 0x0000000203107825 */ /* 0x000fe200078e020c */
[----:B------:R-:W4:Y:S04]  /*25a30*/  LDL.LU R26, [R1+0xa4] ;  /* 0x0000a400011a7983 */ /* 0x000f280000300800 */
[----:B------:R-:W3:Y:S04]  /*25a40*/  LDL.LU R7, [R1+0x64] ;  /* 0x0000640001077983 */ /* 0x000ee80000300800 */
[----:B------:R-:W3:Y:S04]  /*25a50*/  LDL.LU R3, [R1+0x24] ;  /* 0x0000240001037983 */ /* 0x000ee80000300800 */
[----:B------:R-:W3:Y:S01]  /*25a60*/  LDL.LU R24, [R1+0x44] ;  /* 0x0000440001187983 */ /* 0x000ee20000300800 */
[----:B------:R-:W-:-:S02]  /*25a70*/  ISETP.LT.AND P4, PT, R2, c[0x0][0x178], !P2 ;  /* 0x00005e0002007a0c */ /* 0x000fc40005781270 */
[----:B------:R-:W-:Y:S02]  /*25a80*/  ISETP.LT.AND P5, PT, R28, c[0x0][0x178], !P2 ;  /* 0x00005e001c007a0c */ /* 0x000fe400057a1270 */
[----:B------:R-:W-:Y:S02]  /*25a90*/  ISETP.LT.AND P2, PT, R27, c[0x0][0x178], !P2 ;  /* 0x00005e001b007a0c */ /* 0x000fe40005741270 */
[----:B------:R-:W-:Y:S02]  /*25aa0*/  ISETP.LT.AND P6, PT, R29, c[0x0][0x178], !P1 ;  /* 0x00005e001d007a0c */ /* 0x000fe40004fc1270 */
[----:B------:R-:W-:-:S04]  /*25ab0*/  IADD3 R23, R25, 0xc, RZ ;  /* 0x0000000c19177810 */ /* 0x000fc80007ffe0ff */
[----:B------:R-:W-:Y:S01]  /*25ac0*/  ISETP.GE.AND P3, PT, R23, c[0x0][0x17c], PT ;  /* 0x00005f0017007a0c */ /* 0x000fe20003f66270 */
[----:B------:R-:W-:Y:S01]  /*25ad0*/  IMAD.WIDE R22, R0, 0x2, R14 ;  /* 0x0000000200167825 */ /* 0x000fe200078e020e */
[----:B--2---:R0:W-:Y:S01]  /*25ae0*/  @P4 STG.E.U16 [R16.64], R5 ;  /* 0x0000000510004986 */ /* 0x0041e2000c101504 */
[----:B------:R-:W-:Y:S02]  /*25af0*/  ISETP.LT.AND P4, PT, R2, c[0x0][0x178], !P1 ;  /* 0x00005e0002007a0c */ /* 0x000fe40004f81270 */
[----:B0-----:R-:W-:Y:S01]  /*25b00*/  IMAD.WIDE R16, R0, 0x2, R12 ;  /* 0x0000000200107825 */ /* 0x001fe200078e020c */
[----:B---3--:R0:W-:Y:S01]  /*25b10*/  @P5 STG.E.U16 [R18.64], R24 ;  /* 0x0000001812005986 */ /* 0x0081e2000c101504 */
[----:B------:R-:W-:-:S03]  /*25b20*/  ISETP.LT.AND P5, PT, R28, c[0x0][0x178], !P1 ;  /* 0x00005e001c007a0c */ /* 0x000fc60004fa1270 */
[----:B------:R-:W-:Y:S04]  /*25b30*/  @P2 STG.E.U16 [R20.64], R3 ;  /* 0x0000000314002986 */ /* 0x000fe8000c101504 */
[----:B------:R1:W-:Y:S01]  /*25b40*/  @P6 STG.E.U16 [R22.64], R4 ;  /* 0x0000000416006986 */ /* 0x0003e2000c101504 */
[----:B------:R-:W-:Y:S02]  /*25b50*/  ISETP.LT.AND P6, PT, R27, c[0x0][0x178], !P1 ;  /* 0x00005e001b007a0c */ /* 0x000fe40004fc1270 */
[----:B------:R-:W-:Y:S01]  /*25b60*/  ISETP.LT.AND P1, PT, R29, c[0x0][0x178], !P3 ;  /* 0x00005e001d007a0c */ /* 0x000fe20005f21270 */
[C---:B0-----:R-:W-:Y:S01]  /*25b70*/  IMAD.WIDE R18, R0.reuse, 0x2, R10 ;  /* 0x0000000200127825 */ /* 0x041fe200078e020a */
[----:B-1----:R-:W-:Y:S02]  /*25b80*/  PRMT R4, R5, 0x7632, R4 ;  /* 0x0000763205047816 */ /* 0x002fe40000000004 */
[----:B------:R-:W-:Y:S01]  /*25b90*/  PRMT R23, R3, 0x7632, R23 ;  /* 0x0000763203177816 */ /* 0x000fe20000000017 */
[----:B------:R-:W-:Y:S01]  /*25ba0*/  IMAD.WIDE R20, R0, 0x2, R8 ;  /* 0x0000000200147825 */ /* 0x000fe200078e0208 */
[----:B------:R-:W-:Y:S01]  /*25bb0*/  PRMT R22, R24, 0x7632, R22 ;  /* 0x0000763218167816 */ /* 0x000fe20000000016 */
[----:B------:R-:W2:Y:S01]  /*25bc0*/  LDL.LU R5, [R1+0x1004] ;  /* 0x0010040001057983 */ /* 0x000ea20000300800 */
[----:B------:R-:W-:-:S02]  /*25bd0*/  IADD3 R3, R0, c[0x0][0x198], RZ ;  /* 0x0000660000037a10 */ /* 0x000fc40007ffe0ff */
[C---:B------:R-:W-:Y:S01]  /*25be0*/  IADD3 R24, R25.reuse, 0xe, RZ ;  /* 0x0000000e19187810 */ /* 0x040fe20007ffe0ff */
[----:B------:R0:W-:Y:S03]  /*25bf0*/  @P4 STG.E.U16 [R16.64], R4 ;  /* 0x0000000410004986 */ /* 0x0001e6000c101504 */
[----:B------:R-:W-:Y:S02]  /*25c00*/  ISETP.GE.AND P2, PT, R24, c[0x0][0x17c], PT ;  /* 0x00005f0018007a0c */ /* 0x000fe40003f46270 */
[----:B------:R-:W-:Y:S01]  /*25c10*/  IADD3 R24, R25, 0xf, RZ ;  /* 0x0000000f19187810 */ /* 0x000fe20007ffe0ff */
[----:B------:R-:W-:Y:S01]  /*25c20*/  @P5 STG.E.U16 [R18.64], R22 ;  /* 0x0000001612005986 */ /* 0x000fe2000c101504 */
[----:B0-----:R-:W-:-:S03]  /*25c30*/  IMAD.WIDE R16, R3, 0x2, R14 ;  /* 0x0000000203107825 */ /* 0x001fc600078e020e */
[----:B------:R-:W-:Y:S01]  /*25c40*/  @P6 STG.E.U16 [R20.64], R23 ;  /* 0x0000001714006986 */ /* 0x000fe2000c101504 */
[----:B------:R-:W-:-:S03]  /*25c50*/  PRMT R4, R6, 0x7632, R4 ;  /* 0x0000763206047816 */ /* 0x000fc60000000004 */
[----:B------:R0:W-:Y:S01]  /*25c60*/  @P1 STG.E.U16 [R16.64], R6 ;  /* 0x0000000610001986 */ /* 0x0001e2000c101504 */
[----:B------:R-:W-:-:S03]  /*25c70*/  ISETP.GE.AND P1, PT, R24, c[0x0][0x17c], PT ;  /* 0x00005f0018007a0c */ /* 0x000fc60003f26270 */
[----:B0-----:R-:W3:Y:S04]  /*25c80*/  LDL.LU R6, [R1+0x144] ;  /* 0x0001440001067983 */ /* 0x001ee80000300800 */
[----:B------:R-:W3:Y:S01]  /*25c90*/  LDL R24, [R1+0x904] ;  /* 0x0009040001187983 */ /* 0x000ee20000100800 */
[----:B------:R-:W-:Y:S02]  /*25ca0*/  ISETP.LT.AND P4, PT, R2, c[0x0][0x178], !P3 ;  /* 0x00005e0002007a0c */ /* 0x000fe40005f81270 */
[----:B------:R-:W-:Y:S02]  /*25cb0*/  ISETP.LT.AND P5, PT, R28, c[0x0][0x178], !P3 ;  /* 0x00005e001c007a0c */ /* 0x000fe40005fa1270 */
[----:B------:R-:W-:Y:S02]  /*25cc0*/  ISETP.LT.AND P3, PT, R27, c[0x0][0x178], !P3 ;  /* 0x00005e001b007a0c */ /* 0x000fe40005f61270 */
[----:B------:R-:W-:Y:S01]  /*25cd0*/  ISETP.LT.AND P6, PT, R29, c[0x0][0x178], !P0 ;  /* 0x00005e001d007a0c */ /* 0x000fe200047c1270 */
[C---:B------:R-:W-:Y:S01]  /*25ce0*/  IMAD.WIDE R16, R3.reuse, 0x2, R12 ;  /* 0x0000000203107825 */ /* 0x040fe200078e020c */
[----:B------:R-:W-:-:S03]  /*25cf0*/  IADD3 R0, R3, c[0x0][0x198], RZ ;  /* 0x0000660003007a10 */ /* 0x000fc60007ffe0ff */
[C---:B------:R-:W-:Y:S02]  /*25d00*/  IMAD.WIDE R18, R3.reuse, 0x2, R10 ;  /* 0x0000000203127825 */ /* 0x040fe400078e020a */
[----:B----4-:R0:W-:Y:S02]  /*25d10*/  @P4 STG.E.U16 [R16.64], R26 ;  /* 0x0000001a10004986 */ /* 0x0101e4000c101504 */
[----:B------:R-:W-:Y:S01]  /*25d20*/  IMAD.WIDE R20, R3, 0x2, R8 ;  /* 0x0000000203147825 */ /* 0x000fe200078e0208 */
[----:B------:R-:W-:-:S03]  /*25d30*/  ISETP.LT.AND P4, PT, R2, c[0x0][0x178], !P0 ;  /* 0x00005e0002007a0c */ /* 0x000fc60004781270 */
[C---:B------:R-:W-:Y:S01]  /*25d40*/  IMAD.WIDE R22, R0.reuse, 0x2, R14 ;  /* 0x0000000200167825 */ /* 0x040fe200078e020e */
[----:B------:R1:W-:Y:S01]  /*25d50*/  @P5 STG.E.U16 [R18.64], R7 ;  /* 0x0000000712005986 */ /* 0x0003e2000c101504 */
[C---:B------:R-:W-:Y:S02]  /*25d60*/  IADD3 R3, R0.reuse, c[0x0][0x198], RZ ;  /* 0x0000660000037a10 */ /* 0x040fe40007ffe0ff */
[----:B0-----:R-:W-:-:S04]  /*25d70*/  IMAD.WIDE R16, R0, 0x2, R10 ;  /* 0x0000000200107825 */ /* 0x001fc800078e020a */
[----:B-1----:R-:W-:Y:S01]  /*25d80*/  IMAD.WIDE R18, R0, 0x2, R8 ;  /* 0x0000000200127825 */ /* 0x002fe200078e0208 */
[----:B--2---:R0:W-:Y:S04]  /*25d90*/  @P3 STG.E.U16 [R20.64], R5 ;  /* 0x0000000514003986 */ /* 0x0041e8000c101504 */
[----:B------:R1:W-:Y:S01]  /*25da0*/  @P6 STG.E.U16 [R22.64], R4 ;  /* 0x0000000416006986 */ /* 0x0003e2000c101504 */
[----:B------:R-:W-:Y:S02]  /*25db0*/  ISETP.LT.AND P6, PT, R27, c[0x0][0x178], !P0 ;  /* 0x00005e001b007a0c */ /* 0x000fe400047c1270 */
[----:B0-----:R-:W-:Y:S02]  /*25dc0*/  PRMT R20, R26, 0x7632, R20 ;  /* 0x000076321a147816 */ /* 0x001fe40000000014 */
[----:B------:R-:W-:Y:S01]  /*25dd0*/  PRMT R21, R7, 0x7632, R21 ;  /* 0x0000763207157816 */ /* 0x000fe20000000015 */
[----:B------:R-:W2:Y:S01]  /*25de0*/  LDL.LU R26, [R1+0x94] ;  /* 0x00009400011a7983 */ /* 0x000ea20000300800 */
[----:B-1----:R-:W-:Y:S01]  /*25df0*/  PRMT R22, R5, 0x7632, R22 ;  /* 0x0000763205167816 */ /* 0x002fe20000000016 */
[----:B------:R-:W-:Y:S01]  /*25e00*/  IMAD.WIDE R4, R0, 0x2, R12 ;  /* 0x0000000200047825 */ /* 0x000fe200078e020c */
[----:B------:R-:W-:Y:S01]  /*25e10*/  IADD3 R23, R25, 0x10, RZ ;  /* 0x0000001019177810 */ /* 0x000fe20007ffe0ff */
[----:B------:R-:W4:Y:S04]  /*25e20*/  LDL.LU R7, [R1+0x78] ;  /* 0x0000780001077983 */ /* 0x000f280000300800 */
[----:B------:R0:W-:Y:S01]  /*25e30*/  @P4 STG.E.U16 [R4.64], R20 ;  /* 0x0000001404004986 */ /* 0x0001e2000c101504 */
[----:B------:R-:W-:-:S02]  /*25e40*/  ISETP.GE.AND P3, PT, R23, c[0x0][0x17c], PT ;  /* 0x00005f0017007a0c */ /* 0x000fc40003f66270 */
[----:B---3--:R-:W-:Y:S02]  /*25e50*/  ISETP.LT.AND P5, PT, R24, c[0x0][0x178], !P0 ;  /* 0x00005e0018007a0c */ /* 0x008fe400047a1270 */
[----:B------:R-:W-:Y:S01]  /*25e60*/  ISETP.LT.AND P0, PT, R29, c[0x0][0x178], !P2 ;  /* 0x00005e001d007a0c */ /* 0x000fe20005701270 */
[----:B0-----:R-:W-:Y:S01]  /*25e70*/  IMAD.WIDE R4, R3, 0x2, R14 ;  /* 0x0000000203047825 */ /* 0x001fe200078e020e */
[----:B------:R-:W-:Y:S02]  /*25e80*/  IADD3 R23, R25, 0x11, RZ ;  /* 0x0000001119177810 */ /* 0x000fe40007ffe0ff */
[----:B------:R-:W-:-:S07]  /*25e90*/  IADD3 R0, R3, c[0x0][0x198], RZ ;  /* 0x0000660003007a10 */ /* 0x000fce0007ffe0ff */
[----:B------:R0:W-:Y:S04]  /*25ea0*/  @P5 STG.E.U16 [R16.64], R21 ;  /* 0x0000001510005986 */ /* 0x0001e8000c101504 */
[----:B------:R1:W-:Y:S04]  /*25eb0*/  @P6 STG.E.U16 [R18.64], R22 ;  /* 0x0000001612006986 */ /* 0x0003e8000c101504 */
[----:B------:R3:W-:Y:S01]  /*25ec0*/  @P0 STG.E.U16 [R4.64], R6 ;  /* 0x0000000604000986 */ /* 0x0007e2000c101504 */
[----:B------:R-:W-:Y:S01]  /*25ed0*/  ISETP.GE.AND P0, PT, R23, c[0x0][0x17c], PT ;  /* 0x00005f0017007a0c */ /* 0x000fe20003f06270 */
[----:B0-----:R-:W-:Y:S01]  /*25ee0*/  IMAD.WIDE R16, R3, 0x2, R10 ;  /* 0x0000000203107825 */ /* 0x001fe200078e020a */
[----:B-1----:R-:W-:-:S03]  /*25ef0*/  PRMT R22, R6, 0x7632, R22 ;  /* 0x0000763206167816 */ /* 0x002fc60000000016 */
[C---:B------:R-:W-:Y:S01]  /*25f00*/  IMAD.WIDE R18, R3.reuse, 0x2, R8 ;  /* 0x0000000203127825 */ /* 0x040fe200078e0208 */
[----:B---3--:R-:W3:Y:S03]  /*25f10*/  LDL.LU R6, [R1+0x38] ;  /* 0x0000380001067983 */ /* 0x008ee60000300800 */
[----:B------:R-:W-:Y:S01]  /*25f20*/  IMAD.WIDE R4, R3, 0x2, R12 ;  /* 0x0000000203047825 */ /* 0x000fe200078e020c */
[----:B------:R-:W2:Y:S04]  /*25f30*/  LDL.LU R28, [R1+0x8] ;  /* 0x00000800011c7983 */ /* 0x000ea80000300800 */
[----:B------:R-:W2:Y:S04]  /*25f40*/  LDL.LU R3, [R1+0x124] ;  /* 0x0001240001037983 */ /* 0x000ea80000300800 */
[----:B------:R-:W2:Y:S01]  /*25f50*/  LDL.LU R23, [R1+0x134] ;  /* 0x0001340001177983 */ /* 0x000ea20000300800 */
[----:B------:R-:W-:-:S02]  /*25f60*/  ISETP.LT.AND P4, PT, R2, c[0x0][0x178], !P2 ;  /* 0x00005e0002007a0c */ /* 0x000fc40005781270 */
[----:B------:R-:W-:Y:S02]  /*25f70*/  ISETP.LT.AND P5, PT, R24, c[0x0][0x178], !P2 ;  /* 0x00005e0018007a0c */ /* 0x000fe400057a1270 */
[----:B------:R-:W-:Y:S02]  /*25f80*/  ISETP.LT.AND P2, PT, R27, c[0x0][0x178], !P2 ;  /* 0x00005e001b007a0c */ /* 0x000fe40005741270 */
[----:B------:R-:W-:Y:S01]  /*25f90*/  ISETP.LT.AND P6, PT, R29, c[0x0][0x178], !P1 ;  /* 0x00005e001d007a0c */ /* 0x000fe20004fc1270 */
[----:B------:R-:W-:-:S06]  /*25fa0*/  IMAD.WIDE R20, R0, 0x2, R14 ;  /* 0x0000000200147825 */ /* 0x000fcc00078e020e */
[----:B--2---:R0:W-:Y:S01]  /*25fb0*/  @P4 STG.E.U16 [R4.64], R23 ;  /* 0x0000001704004986 */ /* 0x0041e2000c101504 */
[----:B------:R-:W-:-:S03]  /*25fc0*/  ISETP.LT.AND P4, PT, R2, c[0x0][0x178], !P1 ;  /* 0x00005e0002007a0c */ /* 0x000fc60004f81270 */
[----:B------:R1:W-:Y:S01]  /*25fd0*/  @P5 STG.E.U16 [R16.64], R3 ;  /* 0x0000000310005986 */ /* 0x0003e2000c101504 */
[----:B------:R-:W-:-:S03]  /*25fe0*/  ISETP.LT.AND P5, PT, R24, c[0x0][0x178], !P1 ;  /* 0x00005e0018007a0c */ /* 0x000fc60004fa1270 */
[----:B------:R-:W-:Y:S01]  /*25ff0*/  @P2 STG.E.U16 [R18.64], R26 ;  /* 0x0000001a12002986 */ /* 0x000fe2000c101504 */
[----:B------:R-:W-:-:S03]  /*26000*/  ISETP.LT.AND P2, PT, R29, c[0x0][0x178], !P3 ;  /* 0x00005e001d007a0c */ /* 0x000fc60005f41270 */
[----:B------:R2:W-:Y:S01]  /*26010*/  @P6 STG.E.U16 [R20.64], R22 ;  /* 0x0000001614006986 */ /* 0x0005e2000c101504 */
[----:B------:R-:W-:Y:S01]  /*26020*/  ISETP.LT.AND P6, PT, R27, c[0x0][0x178], !P1 ;  /* 0x00005e001b007a0c */ /* 0x000fe20004fc1270 */
[----:B0-----:R-:W-:-:S04]  /*26030*/  IMAD.WIDE R4, R0, 0x2, R12 ;  /* 0x0000000200047825 */ /* 0x001fc800078e020c */
[C---:B-1----:R-:W-:Y:S01]  /*26040*/  IMAD.WIDE R16, R0.reuse, 0x2, R10 ;  /* 0x0000000200107825 */ /* 0x042fe200078e020a */
[----:B--2---:R-:W-:Y:S02]  /*26050*/  PRMT R20, R23, 0x7632, R20 ;  /* 0x0000763217147816 */ /* 0x004fe40000000014 */
[----:B------:R-:W-:Y:S02]  /*26060*/  PRMT R21, R3, 0x7632, R21 ;  /* 0x0000763203157816 */ /* 0x000fe40000000015 */
[C---:B------:R-:W-:Y:S01]  /*26070*/  IADD3 R3, R0.reuse, c[0x0][0x198], RZ ;  /* 0x0000660000037a10 */ /* 0x040fe20007ffe0ff */
[----:B------:R-:W-:Y:S01]  /*26080*/  IMAD.WIDE R18, R0, 0x2, R8 ;  /* 0x0000000200127825 */ /* 0x000fe200078e0208 */
[----:B------:R-:W-:Y:S01]  /*26090*/  PRMT R22, R26, 0x7632, R22 ;  /* 0x000076321a167816 */ /* 0x000fe20000000016 */
[----:B------:R0:W-:Y:S01]  /*260a0*/  @P4 STG.E.U16 [R4.64], R20 ;  /* 0x0000001404004986 */ /* 0x0001e2000c101504 */
[----:B------:R-:W-:-:S03]  /*260b0*/  IADD3 R0, R3, c[0x0][0x198], RZ ;  /* 0x0000660003007a10 */ /* 0x000fc60007ffe0ff */
[----:B------:R1:W-:Y:S04]  /*260c0*/  @P5 STG.E.U16 [R16.64], R21 ;  /* 0x0000001510005986 */ /* 0x0003e8000c101504 */
[----:B------:R2:W-:Y:S01]  /*260d0*/  @P6 STG.E.U16 [R18.64], R22 ;  /* 0x0000001612006986 */ /* 0x0005e2000c101504 */
[----:B0-----:R-:W-:-:S04]  /*260e0*/  IMAD.WIDE R4, R3, 0x2, R14 ;  /* 0x0000000203047825 */ /* 0x001fc800078e020e */
[----:B-1----:R-:W-:Y:S01]  /*260f0*/  IMAD.WIDE R16, R3, 0x2, R10 ;  /* 0x0000000203107825 */ /* 0x002fe200078e020a */
[----:B----4-:R0:W-:Y:S01]  /*26100*/  @P2 STG.E.U16 [R4.64], R7 ;  /* 0x0000000704002986 */ /* 0x0101e2000c101504 */
[----:B--2---:R-:W-:Y:S02]  /*26110*/  PRMT R22, R7, 0x7632, R22 ;  /* 0x0000763207167816 */ /* 0x004fe40000000016 */
[C---:B------:R-:W-:Y:S01]  /*26120*/  IMAD.WIDE R18, R3.reuse, 0x2, R8 ;  /* 0x0000000203127825 */ /* 0x040fe200078e0208 */
[----:B0-----:R-:W2:Y:S03]  /*26130*/  LDL.LU R7, [R1+0x88] ;  /* 0x0000880001077983 */ /* 0x001ea60000300800 */
[----:B------:R-:W-:Y:S02]  /*26140*/  IMAD.WIDE R4, R3, 0x2, R12 ;  /* 0x0000000203047825 */ /* 0x000fe400078e020c */
[----:B------:R-:W4:Y:S01]  /*26150*/  LDL.LU R3, [R1+0x18] ;  /* 0x0000180001037983 */ /* 0x000f220000300800 */
[----:B------:R-:W-:-:S02]  /*26160*/  ISETP.LT.AND P4, PT, R2, c[0x0][0x178], !P3 ;  /* 0x00005e0002007a0c */ /* 0x000fc40005f81270 */
[----:B------:R-:W-:Y:S02]  /*26170*/  ISETP.LT.AND P5, PT, R24, c[0x0][0x178], !P3 ;  /* 0x00005e0018007a0c */ /* 0x000fe40005fa1270 */
[----:B------:R-:W-:Y:S02]  /*26180*/  ISETP.LT.AND P3, PT, R27, c[0x0][0x178], !P3 ;  /* 0x00005e001b007a0c */ /* 0x000fe40005f61270 */
[----:B------:R-:W-:Y:S01]  /*26190*/  ISETP.LT.AND P6, PT, R29, c[0x0][0x178], !P0 ;  /* 0x00005e001d007a0c */ /* 0x000fe200047c1270 */
[----:B------:R-:W-:Y:S01]  /*261a0*/  IMAD.WIDE R20, R0, 0x2, R14 ;  /* 0x0000000200147825 */ /* 0x000fe200078e020e */
[----:B------:R-:W-:-:S05]  /*261b0*/  IADD3 R23, R25, 0x12, RZ ;  /* 0x0000001219177810 */ /* 0x000fca0007ffe0ff */
[----:B---3--:R0:W-:Y:S01]  /*261c0*/  @P4 STG.E.U16 [R4.64], R6 ;  /* 0x0000000604004986 */ /* 0x0081e2000c101504 */
[----:B------:R-:W-:Y:S02]  /*261d0*/  ISETP.LT.AND P4, PT, R2, c[0x0][0x178], !P0 ;  /* 0x00005e0002007a0c */ /* 0x000fe40004781270 */
[----:B------:R-:W-:Y:S01]  /*261e0*/  ISETP.GE.AND P1, PT, R23, c[0x0][0x17c], PT ;  /* 0x00005f0017007a0c */ /* 0x000fe20003f26270 */
[----:B0-----:R-:W-:Y:S01]  /*261f0*/  IMAD.WIDE R4, R0, 0x2, R12 ;  /* 0x0000000200047825 */ /* 0x001fe200078e020c */
[----:B----4-:R0:W-:Y:S01]  /*26200*/  @P5 STG.E.U16 [R16.64], R3 ;  /* 0x0000000310005986 */ /* 0x0101e2000c101504 */
[----:B------:R-:W-:-:S03]  /*26210*/  ISETP.LT.AND P5, PT, R24, c[0x0][0x178], !P0 ;  /* 0x00005e0018007a0c */ /* 0x000fc600047a1270 */
[----:B------:R-:W-:Y:S01]  /*26220*/  @P3 STG.E.U16 [R18.64], R28 ;  /* 0x0000001c12003986 */ /* 0x000fe2000c101504 */
[----:B------:R-:W-:-:S03]  /*26230*/  ISETP.LT.AND P3, PT, R29, c[0x0][0x178], !P1 ;  /* 0x00005e001d007a0c */ /* 0x000fc60004f61270 */
[----:B------:R1:W-:Y:S01]  /*26240*/  @P6 STG.E.U16 [R20.64], R22 ;  /* 0x0000001614006986 */ /* 0x0003e2000c101504 */
[----:B------:R-:W-:Y:S01]  /*26250*/  ISETP.LT.AND P6, PT, R27, c[0x0][0x178], !P0 ;  /* 0x00005e001b007a0c */ /* 0x000fe200047c1270 */
[----:B0-----:R-:W-:Y:S01]  /*26260*/  IMAD.WIDE R16, R0, 0x2, R10 ;  /* 0x0000000200107825 */ /* 0x001fe200078e020a */
[----:B-1----:R-:W-:Y:S02]  /*26270*/  PRMT R20, R6, 0x7632, R20 ;  /* 0x0000763206147816 */ /* 0x002fe40000000014 */
[----:B------:R-:W-:Y:S01]  /*26280*/  PRMT R21, R3, 0x7632, R21 ;  /* 0x0000763203157816 */ /* 0x000fe20000000015 */
[C---:B------:R-:W-:Y:S01]  /*26290*/  IMAD.WIDE R18, R0.reuse, 0x2, R8 ;  /* 0x0000000200127825 */ /* 0x040fe200078e0208 */
[----:B------:R-:W-:Y:S01]  /*262a0*/  IADD3 R3, R0, c[0x0][0x198], RZ ;  /* 0x0000660000037a10 */ /* 0x000fe20007ffe0ff */
[----:B------:R0:W-:Y:S01]  /*262b0*/  @P4 STG.E.U16 [R4.64], R20 ;  /* 0x0000001404004986 */ /* 0x0001e2000c101504 */
[----:B------:R-:W-:-:S03]  /*262c0*/  PRMT R22, R28, 0x7632, R22 ;  /* 0x000076321c167816 */ /* 0x000fc60000000016 */
[----:B------:R-:W3:Y:S01]  /*262d0*/  LDL.LU R6, [R1+0x58] ;  /* 0x0000580001067983 */ /* 0x000ee20000300800 */
[----:B------:R-:W-:-:S03]  /*262e0*/  IADD3 R0, R3, c[0x0][0x198], RZ ;  /* 0x0000660003007a10 */ /* 0x000fc60007ffe0ff */
[----:B------:R1:W-:Y:S01]  /*262f0*/  @P5 STG.E.U16 [R16.64], R21 ;  /* 0x0000001510005986 */ /* 0x0003e2000c101504 */
[----:B0-----:R-:W-:-:S03]  /*26300*/  IMAD.WIDE R4, R3, 0x2, R14 ;  /* 0x0000000203047825 */ /* 0x001fc600078e020e */
[----:B------:R-:W4:Y:S04]  /*26310*/  LDL.LU R26, [R1+0x48] ;  /* 0x00004800011a7983 */ /* 0x000f280000300800 */
[----:B------:R0:W-:Y:S01]  /*26320*/  @P6 STG.E.U16 [R18.64], R22 ;  /* 0x0000001612006986 */ /* 0x0001e2000c101504 */
[----:B-1----:R-:W-:-:S03]  /*26330*/  IMAD.WIDE R16, R3, 0x2, R10 ;  /* 0x0000000203107825 */ /* 0x002fc600078e020a */
[----:B--2---:R1:W-:Y:S04]  /*26340*/  @P3 STG.E.U16 [R4.64], R7 ;  /* 0x0000000704003986 */ /* 0x0043e8000c101504 */
[----:B------:R-:W2:Y:S01]  /*26350*/  LDL.LU R28, [R1+0x108] ;  /* 0x00010800011c7983 */ /* 0x000ea20000300800 */
[----:B0-----:R-:W-:Y:S01]  /*26360*/  PRMT R22, R7, 0x7632, R22 ;  /* 0x0000763207167816 */ /* 0x001fe20000000016 */
[C---:B------:R-:W-:Y:S02]  /*26370*/  IMAD.WIDE R18, R3.reuse, 0x2, R8 ;  /* 0x0000000203127825 */ /* 0x040fe400078e0208 */
[----:B-1----:R-:W2:Y:S02]  /*26380*/  LDL.LU R7, [R1+0xa8] ;  /* 0x0000a80001077983 */ /* 0x002ea40000300800 */
[----:B------:R-:W-:-:S02]  /*26390*/  IMAD.WIDE R4, R3, 0x2, R12 ;  /* 0x0000000203047825 */ /* 0x000fc400078e020c */
[----:B------:R-:W2:Y:S01]  /*263a0*/  LDL.LU R3, [R1+0x28] ;  /* 0x0000280001037983 */ /* 0x000ea20000300800 */
[----:B------:R-:W-:Y:S02]  /*263b0*/  IADD3 R23, R25, 0x13, RZ ;  /* 0x0000001319177810 */ /* 0x000fe40007ffe0ff */
[----:B------:R-:W-:Y:S02]  /*263c0*/  ISETP.LT.AND P4, PT, R2, c[0x0][0x178], !P1 ;  /* 0x00005e0002007a0c */ /* 0x000fe40004f81270 */
[----:B------:R-:W-:Y:S02]  /*263d0*/  ISETP.GE.AND P2, PT, R23, c[0x0][0x17c], PT ;  /* 0x00005f0017007a0c */ /* 0x000fe40003f46270 */
[----:B------:R-:W-:Y:S02]  /*263e0*/  ISETP.LT.AND P5, PT, R24, c[0x0][0x178], !P1 ;  /* 0x00005e0018007a0c */ /* 0x000fe40004fa1270 */
[----:B------:R-:W-:Y:S02]  /*263f0*/  ISETP.LT.AND P1, PT, R27, c[0x0][0x178], !P1 ;  /* 0x00005e001b007a0c */ /* 0x000fe40004f21270 */
[----:B------:R-:W-:-:S02]  /*26400*/  ISETP.LT.AND P6, PT, R29, c[0x0][0x178], !P2 ;  /* 0x00005e001d007a0c */ /* 0x000fc400057c1270 */
[----:B------:R-:W-:Y:S01]  /*26410*/  IADD3 R23, R25, 0x14, RZ ;  /* 0x0000001419177810 */ /* 0x000fe20007ffe0ff */
[----:B------:R-:W-:-:S03]  /*26420*/  IMAD.WIDE R20, R0, 0x2, R14 ;  /* 0x0000000200147825 */ /* 0x000fc600078e020e */
[----:B------:R-:W-:Y:S02]  /*26430*/  ISETP.GE.AND P0, PT, R23, c[0x0][0x17c], PT ;  /* 0x00005f0017007a0c */ /* 0x000fe40003f06270 */
[----:B------:R-:W-:-:S04]  /*26440*/  IADD3 R23, R25, 0x15, RZ ;  /* 0x0000001519177810 */ /* 0x000fc80007ffe0ff */
[----:B------:R-:W-:Y:S01]  /*26450*/  ISETP.GE.AND P3, PT, R23, c[0x0][0x17c], PT ;  /* 0x00005f0017007a0c */ /* 0x000fe20003f66270 */
[----:B---3--:R0:W-:Y:S01]  /*26460*/  @P4 STG.E.U16 [R4.64], R6 ;  /* 0x0000000604004986 */ /* 0x0081e2000c101504 */
[----:B------:R-:W-:-:S03]  /*26470*/  PRMT R23, R6, 0x7632, R23 ;  /* 0x0000763206177816 */ /* 0x000fc60000000017 */
[----:B----4-:R-:W-:Y:S04]  /*26480*/  @P5 STG.E.U16 [R16.64], R26 ;  /* 0x0000001a10005986 */ /* 0x010fe8000c101504 */
[----:B0-----:R-:W3:Y:S04]  /*26490*/  LDL.LU R6, [R1+0x1000] ;  /* 0x0010000001067983 */ /* 0x001ee80000300800 */
[----:B--2---:R-:W-:Y:S04]  /*264a0*/  @P1 STG.E.U16 [R18.64], R3 ;  /* 0x0000000312001986 */ /* 0x004fe8000c101504 */
[----:B------:R0:W-:Y:S02]  /*264b0*/  @P6 STG.E.U16 [R20.64], R22 ;  /* 0x0000001614006986 */ /* 0x0001e4000c101504 */
[----:B0-----:R-:W-:-:S02]  /*264c0*/  PRMT R20, R26, 0x7632, R20 ;  /* 0x000076321a147816 */ /* 0x001fc40000000014 */
[----:B------:R-:W2:Y:S01]  /*264d0*/  LDL.LU R26, [R1+0x68] ;  /* 0x00006800011a7983 */ /* 0x000ea20000300800 */
[----:B------:R-:W-:Y:S02]  /*264e0*/  ISETP.LT.AND P1, PT, R2, c[0x0][0x178], !P2 ;  /* 0x00005e0002007a0c */ /* 0x000fe40005721270 */
[----:B------:R-:W-:Y:S02]  /*264f0*/  ISETP.LT.AND P5, PT, R24, c[0x0][0x178], !P2 ;  /* 0x00005e0018007a0c */ /* 0x000fe400057a1270 */
[----:B------:R-:W-:Y:S02]  /*26500*/  ISETP.LT.AND P2, PT, R27, c[0x0][0x178], !P2 ;  /* 0x00005e001b007a0c */ /* 0x000fe40005741270 */
[----:B------:R-:W-:Y:S01]  /*26510*/  ISETP.LT.AND P6, PT, R29, c[0x0][0x178], !P0 ;  /* 0x00005e001d007a0c */ /* 0x000fe200047c1270 */
[C---:B------:R-:W-:Y:S01]  /*26520*/  IMAD.WIDE R16, R0.reuse, 0x2, R12 ;  /* 0x0000000200107825 */ /* 0x040fe200078e020c */
[----:B------:R-:W-:Y:S02]  /*26530*/  PRMT R21, R3, 0x7632, R21 ;  /* 0x0000763203157816 */ /* 0x000fe40000000015 */
[----:B------:R-:W-:-:S02]  /*26540*/  IADD3 R3, R0, c[0x0][0x198], RZ ;  /* 0x0000660000037a10 */ /* 0x000fc40007ffe0ff */
[----:B------:R-:W-:Y:S01]  /*26550*/  ISETP.LT.AND P4, PT, R2, c[0x0][0x178], !P0 ;  /* 0x00005e0002007a0c */ /* 0x000fe20004781270 */
[C---:B------:R-:W-:Y:S01]  /*26560*/  IMAD.WIDE R4, R0.reuse, 0x2, R10 ;  /* 0x0000000200047825 */ /* 0x040fe200078e020a */
[----:B------:R0:W-:Y:S03]  /*26570*/  @P1 STG.E.U16 [R16.64], R23 ;  /* 0x0000001710001986 */ /* 0x0001e6000c101504 */
[----:B------:R-:W-:Y:S01]  /*26580*/  IMAD.WIDE R18, R0, 0x2, R8 ;  /* 0x0000000200127825 */ /* 0x000fe200078e0208 */
[----:B------:R1:W-:Y:S01]  /*26590*/  @P5 STG.E.U16 [R4.64], R20 ;  /* 0x0000001404005986 */ /* 0x0003e2000c101504 */
[----:B------:R-:W-:-:S03]  /*265a0*/  IADD3 R0, R25, 0x17, RZ ;  /* 0x0000001719007810 */ /* 0x000fc60007ffe0ff */
[----:B------:R-:W-:Y:S01]  /*265b0*/  @P2 STG.E.U16 [R18.64], R21 ;  /* 0x0000001512002986 */ /* 0x000fe2000c101504 */
[----:B0-----:R-:W-:-:S04]  /*265c0*/  IMAD.WIDE R16, R3, 0x2, R14 ;  /* 0x0000000203107825 */ /* 0x001fc800078e020e */
[----:B-1----:R-:W-:Y:S01]  /*265d0*/  IMAD.WIDE R4, R3, 0x2, R12 ;  /* 0x0000000203047825 */ /* 0x002fe200078e020c */
[----:B------:R0:W-:Y:S01]  /*265e0*/  @P6 STG.E.U16 [R16.64], R28 ;  /* 0x0000001c10006986 */ /* 0x0001e2000c101504 */
[----:B------:R-:W-:Y:S02]  /*265f0*/  ISETP.LT.AND P6, PT, R24, c[0x0][0x178], !P0 ;  /* 0x00005e0018007a0c */ /* 0x000fe400047c1270 */
[----:B------:R-:W-:Y:S01]  /*26600*/  ISETP.LT.AND P0, PT, R27, c[0x0][0x178], !P0 ;  /* 0x00005e001b007a0c */ /* 0x000fe20004701270 */
[----:B------:R1:W-:Y:S01]  /*26610*/  @P4 STG.E.U16 [R4.64], R7 ;  /* 0x0000000704004986 */ /* 0x0003e2000c101504 */
[----:B------:R-:W-:Y:S02]  /*26620*/  ISETP.LT.AND P2, PT, R29, c[0x0][0x178], !P3 ;  /* 0x00005e001d007a0c */ /* 0x000fe40005f41270 */
[----:B------:R-:W-:Y:S02]  /*26630*/  ISETP.LT.AND P5, PT, R2, c[0x0][0x178], !P3 ;  /* 0x00005e0002007a0c */ /* 0x000fe40005fa1270 */
[----:B------:R-:W-:-:S02]  /*26640*/  ISETP.GE.AND P4, PT, R0, c[0x0][0x17c], PT ;  /* 0x00005f0000007a0c */ /* 0x000fc40003f86270 */
[----:B------:R-:W-:Y:S02]  /*26650*/  IADD3 R22, R25, 0x16, RZ ;  /* 0x0000001619167810 */ /* 0x000fe40007ffe0ff */
[C---:B------:R-:W-:Y:S01]  /*26660*/  IADD3 R0, R3.reuse, c[0x0][0x198], RZ ;  /* 0x0000660003007a10 */ /* 0x040fe20007ffe0ff */
[----:B0-----:R-:W-:Y:S01]  /*26670*/  IMAD.WIDE R16, R3, 0x2, R8 ;  /* 0x0000000203107825 */ /* 0x001fe200078e0208 */
[----:B------:R-:W-:-:S03]  /*26680*/  ISETP.GE.AND P1, PT, R22, c[0x0][0x17c], PT ;  /* 0x00005f0016007a0c */ /* 0x000fc60003f26270 */
[----:B-1----:R-:W-:Y:S01]  /*26690*/  IMAD.WIDE R4, R3, 0x2, R10 ;  /* 0x0000000203047825 */ /* 0x002fe200078e020a */
[----:B------:R-:W-:Y:S02]  /*266a0*/  PRMT R22, R28, 0x7632, R22 ;  /* 0x000076321c167816 */ /* 0x000fe40000000016 */
[----:B------:R-:W-:Y:S01]  /*266b0*/  PRMT R3, R7, 0x7632, R3 ;  /* 0x0000763207037816 */ /* 0x000fe20000000003 */
[C---:B------:R-:W-:Y:S01]  /*266c0*/  IMAD.WIDE R18, R0.reuse, 0x2, R14 ;  /* 0x0000000200127825 */ /* 0x040fe200078e020e */
[----:B------:R-:W4:Y:S03]  /*266d0*/  LDL.LU R7, [R1+0x128] ;  /* 0x0001280001077983 */ /* 0x000f260000300800 */
[C---:B------:R-:W-:Y:S01]  /*266e0*/  IMAD.WIDE R20, R0.reuse, 0x2, R12 ;  /* 0x0000000200147825 */ /* 0x040fe200078e020c */
[----:B--2---:R0:W-:Y:S04]  /*266f0*/  @P6 STG.E.U16 [R4.64], R26 ;  /* 0x0000001a04006986 */ /* 0x0041e8000c101504 */
[----:B---3--:R1:W-:Y:S04]  /*26700*/  @P0 STG.E.U16 [R16.64], R6 ;  /* 0x0000000610000986 */ /* 0x0083e8000c101504 */
[----:B------:R-:W-:Y:S04]  /*26710*/  @P2 STG.E.U16 [R18.64], R22 ;  /* 0x0000001612002986 */ /* 0x000fe8000c101504 */
[----:B------:R2:W-:Y:S01]  /*26720*/  @P5 STG.E.U16 [R20.64], R3 ;  /* 0x0000000314005986 */ /* 0x0005e2000c101504 */
[----:B0-----:R-:W-:Y:S01]  /*26730*/  IMAD.WIDE R4, R0, 0x2, R10 ;  /* 0x0000000200047825 */ /* 0x001fe200078e020a */
[----:B-1----:R-:W-:-:S03]  /*26740*/  PRMT R6, R26, 0x7632, R6 ;  /* 0x000076321a067816 */ /* 0x002fc60000000006 */
[C---:B------:R-:W-:Y:S01]  /*26750*/  IMAD.WIDE R16, R0.reuse, 0x2, R8 ;  /* 0x0000000200107825 */ /* 0x040fe200078e0208 */
[----:B------:R-:W3:Y:S04]  /*26760*/  LDL.LU R26, [R1+0x98] ;  /* 0x00009800011a7983 */ /* 0x000ee80000300800 */
[----:B------:R-:W3:Y:S01]  /*26770*/  LDL.LU R28, [R1+0x1c] ;  /* 0x00001c00011c7983 */ /* 0x000ee20000300800 */
[----:B--2---:R-:W-:-:S03]  /*26780*/  IADD3 R3, R0, c[0x0][0x198], RZ ;  /* 0x0000660000037a10 */ /* 0x004fc60007ffe0ff */
[----:B------:R-:W2:Y:S01]  /*26790*/  LDL R0, [R1+0x148] ;  /* 0x0001480001007983 */ /* 0x000ea20000100800 */
[----:B------:R-:W-:Y:S02]  /*267a0*/  ISETP.LT.AND P0, PT, R24, c[0x0][0x178], !P3 ;  /* 0x00005e0018007a0c */ /* 0x000fe40005f01270 */
[----:B------:R-:W-:Y:S02]  /*267b0*/  ISETP.LT.AND P3, PT, R27, c[0x0][0x178], !P3 ;  /* 0x00005e001b007a0c */ /* 0x000fe40005f61270 */
[----:B------:R-:W-:Y:S02]  /*267c0*/  ISETP.LT.AND P6, PT, R29, c[0x0][0x178], !P1 ;  /* 0x00005e001d007a0c */ /* 0x000fe40004fc1270 */
[----:B------:R-:W-:Y:S01]  /*267d0*/  IADD3 R21, R25, 0x18, RZ ;  /* 0x0000001819157810 */ /* 0x000fe20007ffe0ff */
[----:B------:R-:W-:Y:S01]  /*267e0*/  IMAD.WIDE R18, R3, 0x2, R14 ;  /* 0x0000000203127825 */ /* 0x000fe200078e020e */
[----:B------:R-:W-:-:S05]  /*267f0*/  PRMT R20, R6, 0x7632, R20 ;  /* 0x0000763206147816 */ /* 0x000fca0000000014 */
[----:B------:R-:W-:Y:S01]  /*26800*/  @P0 STG.E.U16 [R4.64], R6 ;  /* 0x0000000604000986 */ /* 0x000fe2000c101504 */
[----:B------:R-:W-:-:S03]  /*26810*/  ISETP.GE.AND P0, PT, R21, c[0x0][0x17c], PT ;  /* 0x00005f0015007a0c */ /* 0x000fc60003f06270 */
[----:B------:R-:W3:Y:S04]  /*26820*/  LDL.LU R21, [R1+0x3c] ;  /* 0x00003c0001157983 */ /* 0x000ee80000300800 */
[----:B------:R0:W-:Y:S04]  /*26830*/  @P3 STG.E.U16 [R16.64], R20 ;  /* 0x0000001410003986 */ /* 0x0001e8000c101504 */
[----:B0-----:R-:W3:Y:S04]  /*26840*/  LDL.LU R20, [R1+0x7c] ;  /* 0x00007c0001147983 */ /* 0x001ee80000300800 */
[----:B--2---:R0:W-:Y:S04]  /*26850*/  @P6 STG.E.U16 [R18.64], R0 ;  /* 0x0000000012006986 */ /* 0x0041e8000c101504 */
[----:B0-----:R-:W2:Y:S04]  /*26860*/  LDL.LU R18, [R1+0x148] ;  /* 0x0001480001127983 */ /* 0x001ea80000300800 */
[----:B------:R-:W2:Y:S01]  /*26870*/  LDL.LU R19, [R1+0x138] ;  /* 0x0001380001137983 */ /* 0x000ea20000300800 */
[----:B------:R-:W-:-:S02]  /*26880*/  ISETP.LT.AND P2, PT, R2, c[0x0][0x178], !P1 ;  /* 0x00005e0002007a0c */ /* 0x000fc40004f41270 */
[----:B------:R-:W-:Y:S01]  /*26890*/  ISETP.LT.AND P5, PT, R24, c[0x0][0x178], !P1 ;  /* 0x00005e0018007a0c */ /* 0x000fe20004fa1270 */
[----:B------:R-:W-:Y:S01]  /*268a0*/  IMAD.WIDE R16, R3, 0x2, R12 ;  /* 0x0000000203107825 */ /* 0x000fe200078e020c */
[----:B------:R-:W-:Y:S02]  /*268b0*/  ISETP.LT.AND P1, PT, R27, c[0x0][0x178], !P1 ;  /* 0x00005e001b007a0c */ /* 0x000fe40004f21270 */
[----:B------:R-:W-:Y:S01]  /*268c0*/  ISETP.LT.AND P6, PT, R29, c[0x0][0x178], !P4 ;  /* 0x00005e001d007a0c */ /* 0x000fe200067c1270 */
[----:B------:R-:W-:Y:S01]  /*268d0*/  IMAD.WIDE R4, R3, 0x2, R10 ;  /* 0x0000000203047825 */ /* 0x000fe200078e020a */
[----:B------:R-:W-:Y:S02]  /*268e0*/  ISETP.LT.AND P3, PT, R2, c[0x0][0x178], !P4 ;  /* 0x00005e0002007a0c */ /* 0x000fe40006761270 */
[----:B------:R-:W-:Y:S02]  /*268f0*/  IADD3 R6, R25, 0x19, RZ ;  /* 0x0000001919067810 */ /* 0x000fe40007ffe0ff */
[----:B------:R-:W-:Y:S01]  /*26900*/  IADD3 R0, R3, c[0x0][0x198], RZ ;  /* 0x0000660003007a10 */ /* 0x000fe20007ffe0ff */
[----:B--2---:R0:W-:Y:S01]  /*26910*/  @P2 STG.E.U16 [R16.64], R19 ;  /* 0x0000001310002986 */ /* 0x0041e2000c101504 */
[----:B------:R-:W-:-:S03]  /*26920*/  ISETP.GE.AND P2, PT, R6, c[0x0][0x17c], PT ;  /* 0x00005f0006007a0c */ /* 0x000fc60003f46270 */
[----:B----4-:R1:W-:Y:S01]  /*26930*/  @P5 STG.E.U16 [R4.64], R7 ;  /* 0x0000000704005986 */ /* 0x0103e2000c101504 */
[----:B------:R-:W-:Y:S01]  /*26940*/  PRMT R6, R19, 0x7632, R6 ;  /* 0x0000763213067816 */ /* 0x000fe20000000006 */
[----:B0-----:R-:W-:-:S04]  /*26950*/  IMAD.WIDE R16, R0, 0x2, R14 ;  /* 0x0000000200107825 */ /* 0x001fc800078e020e */
[----:B-1----:R-:W-:Y:S01]  /*26960*/  IMAD.WIDE R4, R3, 0x2, R8 ;  /* 0x0000000203047825 */ /* 0x002fe200078e0208 */
[----:B------:R-:W-:-:S03]  /*26970*/  PRMT R3, R18, 0x7632, R3 ;  /* 0x0000763212037816 */ /* 0x000fc60000000003 */
[----:B------:R-:W-:Y:S01]  /*26980*/  IMAD.WIDE R18, R0, 0x2, R12 ;  /* 0x0000000200127825 */ /* 0x000fe200078e020c */
[----:B---3--:R-:W-:Y:S04]  /*26990*/  @P1 STG.E.U16 [R4.64], R26 ;  /* 0x0000001a04001986 */ /* 0x008fe8000c101504 */
[----:B------:R-:W-:Y:S04]  /*269a0*/  @P6 STG.E.U16 [R16.64], R3 ;  /* 0x0000000310006986 */ /* 0x000fe8000c101504 */
[----:B------:R0:W-:Y:S02]  /*269b0*/  @P3 STG.E.U16 [R18.64], R6 ;  /* 0x0000000612003986 */ /* 0x0001e4000c101504 */
[----:B0-----:R-:W-:-:S02]  /*269c0*/  PRMT R6, R7, 0x7632, R6 ;  /* 0x0000763207067816 */ /* 0x001fc40000000006 */
[----:B------:R-:W2:Y:S01]  /*269d0*/  LDL.LU R7, [R1+0xffc] ;  /* 0x000ffc0001077983 */ /* 0x000ea20000300800 */
[----:B------:R-:W-:-:S03]  /*269e0*/  PRMT R18, R26, 0x7632, R18 ;  /* 0x000076321a127816 */ /* 0x000fc60000000012 */
[----:B------:R-:W3:Y:S01]  /*269f0*/  LDL.LU R26, [R1+0xc] ;  /* 0x00000c00011a7983 */ /* 0x000ee20000300800 */
[----:B------:R-:W-:Y:S02]  /*26a00*/  ISETP.LT.AND P5, PT, R24, c[0x0][0x178], !P4 ;  /* 0x00005e0018007a0c */ /* 0x000fe400067a1270 */
[----:B------:R-:W-:Y:S01]  /*26a10*/  ISETP.LT.AND P4, PT, R27, c[0x0][0x178], !P4 ;  /* 0x00005e001b007a0c */ /* 0x000fe20006781270 */
[----:B------:R-:W-:Y:S01]  /*26a20*/  IMAD.WIDE R4, R0, 0x2, R10 ;  /* 0x0000000200047825 */ /* 0x000fe200078e020a */
[----:B------:R-:W-:Y:S02]  /*26a30*/  ISETP.LT.AND P1, PT, R29, c[0x0][0x178], !P0 ;  /* 0x00005e001d007a0c */ /* 0x000fe40004721270 */
[----:B------:R-:W-:Y:S01]  /*26a40*/  ISETP.LT.AND P3, PT, R2, c[0x0][0x178], !P0 ;  /* 0x00005e0002007a0c */ /* 0x000fe20004761270 */
[----:B------:R-:W-:Y:S01]  /*26a50*/  IMAD.WIDE R16, R0, 0x2, R8 ;  /* 0x0000000200107825 */ /* 0x000fe200078e0208 */
[----:B------:R-:W-:Y:S02]  /*26a60*/  ISETP.LT.AND P6, PT, R24, c[0x0][0x178], !P0 ;  /* 0x00005e0018007a0c */ /* 0x000fe400047c1270 */
[----:B------:R-:W-:-:S02]  /*26a70*/  IADD3 R19, R25, 0x1a, RZ ;  /* 0x0000001a19137810 */ /* 0x000fc40007ffe0ff */
[----:B------:R-:W-:Y:S01]  /*26a80*/  IADD3 R3, R0, c[0x0][0x198], RZ ;  /* 0x0000660000037a10 */ /* 0x000fe20007ffe0ff */
[----:B------:R0:W-:Y:S01]  /*26a90*/  @P5 STG.E.U16 [R4.64], R6 ;  /* 0x0000000604005986 */ /* 0x0001e2000c101504 */
[----:B------:R-:W-:-:S03]  /*26aa0*/  ISETP.GE.AND P5, PT, R19, c[0x0][0x17c], PT ;  /* 0x00005f0013007a0c */ /* 0x000fc60003fa6270 */
[----:B------:R1:W-:Y:S01]  /*26ab0*/  @P4 STG.E.U16 [R16.64], R18 ;  /* 0x0000001210004986 */ /* 0x0003e2000c101504 */
[----:B------:R-:W-:Y:S01]  /*26ac0*/  ISETP.LT.AND P0, PT, R27, c[0x0][0x178], !P0 ;  /* 0x00005e001b007a0c */ /* 0x000fe20004701270 */
[----:B0-----:R-:W-:-:S04]  /*26ad0*/  IMAD.WIDE R4, R3, 0x2, R10 ;  /* 0x0000000203047825 */ /* 0x001fc800078e020a */
[----:B-1----:R-:W-:-:S04]  /*26ae0*/  IMAD.WIDE R18, R3, 0x2, R14 ;  /* 0x0000000203127825 */ /* 0x002fc800078e020e */
[----:B------:R-:W-:Y:S01]  /*26af0*/  IMAD.WIDE R16, R3, 0x2, R12 ;  /* 0x0000000203107825 */ /* 0x000fe200078e020c */
[----:B------:R-:W-:Y:S01]  /*26b00*/  @P1 STG.E.U16 [R18.64], R20 ;  /* 0x0000001412001986 */ /* 0x000fe2000c101504 */
[----:B------:R-:W-:-:S03]  /*26b10*/  ISETP.LT.AND P1, PT, R29, c[0x0][0x178], !P2 ;  /* 0x00005e001d007a0c */ /* 0x000fc60005721270 */
[----:B------:R0:W-:Y:S01]  /*26b20*/  @P3 STG.E.U16 [R16.64], R21 ;  /* 0x0000001510003986 */ /* 0x0001e2000c101504 */
[----:B------:R-:W-:-:S03]  /*26b30*/  ISETP.LT.AND P3, PT, R2, c[0x0][0x178], !P2 ;  /* 0x00005e0002007a0c */ /* 0x000fc60005761270 */
[----:B------:R1:W-:Y:S01]  /*26b40*/  @P6 STG.E.U16 [R4.64], R28 ;  /* 0x0000001c04006986 */ /* 0x0003e2000c101504 */
[----:B------:R-:W-:Y:S02]  /*26b50*/  ISETP.LT.AND P6, PT, R24, c[0x0][0x178], !P2 ;  /* 0x00005e0018007a0c */ /* 0x000fe400057c1270 */
[----:B------:R-:W-:Y:S02]  /*26b60*/  IADD3 R0, R25, 0x1b, RZ ;  /* 0x0000001b19007810 */ /* 0x000fe40007ffe0ff */
[----:B------:R-:W-:Y:S02]  /*26b70*/  IADD3 R6, R3, c[0x0][0x198], RZ ;  /* 0x0000660003067a10 */ /* 0x000fe40007ffe0ff */
[----:B------:R-:W-:Y:S02]  /*26b80*/  ISETP.GE.AND P4, PT, R0, c[0x0][0x17c], PT ;  /* 0x00005f0000007a0c */ /* 0x000fe40003f86270 */
[----:B------:R-:W-:Y:S01]  /*26b90*/  PRMT R0, R20, 0x7632, R0 ;  /* 0x0000763214007816 */ /* 0x000fe20000000000 */
[----:B0-----:R-:W-:Y:S01]  /*26ba0*/  IMAD.WIDE R16, R6, 0x2, R14 ;  /* 0x0000000206107825 */ /* 0x001fe200078e020e */
[----:B------:R-:W-:-:S03]  /*26bb0*/  PRMT R23, R21, 0x7632, R23 ;  /* 0x0000763215177816 */ /* 0x000fc60000000017 */
[----:B-1----:R-:W-:Y:S01]  /*26bc0*/  IMAD.WIDE R4, R3, 0x2, R8 ;  /* 0x0000000203047825 */ /* 0x002fe200078e0208 */
[----:B------:R-:W-:Y:S02]  /*26bd0*/  PRMT R22, R28, 0x7632, R22 ;  /* 0x000076321c167816 */ /* 0x000fe40000000016 */
[----:B------:R-:W4:Y:S01]  /*26be0*/  LDL.LU R28, [R1+0x5c] ;  /* 0x00005c00011c7983 */ /* 0x000f220000300800 */
[----:B------:R-:W-:-:S04]  /*26bf0*/  IMAD.WIDE R18, R6, 0x2, R12 ;  /* 0x0000000206127825 */ /* 0x000fc800078e020c */
[----:B------:R-:W-:Y:S01]  /*26c00*/  IMAD.WIDE R20, R6, 0x2, R10 ;  /* 0x0000000206147825 */ /* 0x000fe200078e020a */
[----:B---3--:R0:W-:Y:S01]  /*26c10*/  @P0 STG.E.U16 [R4.64], R26 ;  /* 0x0000001a04000986 */ /* 0x0081e2000c101504 */
[----:B------:R-:W-:-:S03]  /*26c20*/  PRMT R3, R26, 0x7632, R3 ;  /* 0x000076321a037816 */ /* 0x000fc60000000003 */
[----:B------:R-:W-:Y:S04]  /*26c30*/  @P1 STG.E.U16 [R16.64], R0 ;  /* 0x0000000010001986 */ /* 0x000fe8000c101504 */
[----:B------:R1:W-:Y:S04]  /*26c40*/  @P3 STG.E.U16 [R18.64], R23 ;  /* 0x0000001712003986 */ /* 0x0003e8000c101504 */
[----:B0-----:R-:W3:Y:S04]  /*26c50*/  LDL.LU R26, [R1+0x2c] ;  /* 0x00002c00011a7983 */ /* 0x001ee80000300800 */
[----:B------:R0:W-:Y:S04]  /*26c60*/  @P6 STG.E.U16 [R20.64], R22 ;  /* 0x0000001614006986 */ /* 0x0001e8000c101504 */
[----:B-1----:R-:W2:Y:S04]  /*26c70*/  LDL.LU R23, [R1+0x10c] ;  /* 0x00010c0001177983 */ /* 0x002ea80000300800 */
[----:B0-----:R-:W2:Y:S04]  /*26c80*/  LDL.LU R21, [R1+0x4c] ;  /* 0x00004c0001157983 */ /* 0x001ea80000300800 */
[----:B------:R-:W2:Y:S04]  /*26c90*/  LDL.LU R20, [R1+0xac] ;  /* 0x0000ac0001147983 */ /* 0x000ea80000300800 */
[----:B------:R0:W-:Y:S04]  /*26ca0*/  STL [R1+0xfe8], R22 ;  /* 0x000fe81601007387 */ /* 0x0001e80000100800 */
[----:B0-----:R-:W2:Y:S01]  /*26cb0*/  LDL.LU R22, [R1+0x8c] ;  /* 0x00008c0001167983 */ /* 0x001ea20000300800 */
[----:B------:R-:W-:-:S02]  /*26cc0*/  ISETP.LT.AND P2, PT, R27, c[0x0][0x178], !P2 ;  /* 0x00005e001b007a0c */ /* 0x000fc40005741270 */
[----:B------:R-:W-:Y:S01]  /*26cd0*/  ISETP.LT.AND P0, PT, R29, c[0x0][0x178], !P5 ;  /* 0x00005e001d007a0c */ /* 0x000fe20006f01270 */
[----:B------:R-:W-:Y:S01]  /*26ce0*/  IMAD.WIDE R4, R6, 0x2, R8 ;  /* 0x0000000206047825 */ /* 0x000fe200078e0208 */
[----:B------:R-:W-:Y:S02]  /*26cf0*/  ISETP.LT.AND P1, PT, R2, c[0x0][0x178], !P5 ;  /* 0x00005e0002007a0c */ /* 0x000fe40006f21270 */
[----:B------:R-:W-:Y:S02]  /*26d00*/  IADD3 R0, R6, c[0x0][0x198], RZ ;  /* 0x0000660006007a10 */ /* 0x000fe40007ffe0ff */
[----:B------:R-:W-:-:S04]  /*26d10*/  IADD3 R16, R25, 0x1c, RZ ;  /* 0x0000001c19107810 */ /* 0x000fc80007ffe0ff */
[----:B------:R-:W-:Y:S01]  /*26d20*/  ISETP.GE.AND P6, PT, R16, c[0x0][0x17c], PT ;  /* 0x00005f0010007a0c */ /* 0x000fe20003fc6270 */
[----:B------:R0:W-:Y:S01]  /*26d30*/  @P2 STG.E.U16 [R4.64], R3 ;  /* 0x0000000304002986 */ /* 0x0001e2000c101504 */
[----:B------:R-:W-:-:S04]  /*26d40*/  IMAD.WIDE R16, R0, 0x2, R12 ;  /* 0x0000000200107825 */ /* 0x000fc800078e020c */
[----:B0-----:R-:W-:Y:S01]  /*26d50*/  IMAD.WIDE R4, R0, 0x2, R14 ;  /* 0x0000000200047825 */ /* 0x001fe200078e020e */
[----:B------:R-:W-:-:S04]  /*26d60*/  IADD3 R3, R25, 0x1d, RZ ;  /* 0x0000001d19037810 */ /* 0x000fc80007ffe0ff */
[----:B------:R-:W-:Y:S02]  /*26d70*/  ISETP.GE.AND P2, PT, R3, c[0x0][0x17c], PT ;  /* 0x00005f0003007a0c */ /* 0x000fe40003f46270 */
[----:B----4-:R-:W-:Y:S02]  /*26d80*/  PRMT R3, R28, 0x7632, R3 ;  /* 0x000076321c037816 */ /* 0x010fe40000000003 */
[----:B------:R-:W-:Y:S01]  /*26d90*/  ISETP.LT.AND P3, PT, R24, c[0x0][0x178], !P5 ;  /* 0x00005e0018007a0c */ /* 0x000fe20006f61270 */
[C---:B------:R-:W-:Y:S01]  /*26da0*/  IMAD.WIDE R18, R0.reuse, 0x2, R10 ;  /* 0x0000000200127825 */ /* 0x040fe200078e020a */
[----:B------:R-:W-:Y:S01]  /*26db0*/  ISETP.LT.AND P5, PT, R27, c[0x0][0x178], !P5 ;  /* 0x00005e001b007a0c */ /* 0x000fe20006fa1270 */
[----:B--2---:R-:W-:Y:S04]  /*26dc0*/  @P0 STG.E.U16 [R4.64], R22 ;  /* 0x0000001604000986 */ /* 0x004fe8000c101504 */
[----:B------:R0:W-:Y:S04]  /*26dd0*/  @P1 STG.E.U16 [R16.64], R28 ;  /* 0x0000001c10001986 */ /* 0x0001e8000c101504 */
[----:B0-----:R-:W2:Y:S01]  /*26de0*/  LDL.LU R28, [R1+0x6c] ;  /* 0x00006c00011c7983 */ /* 0x001ea20000300800 */
[----:B------:R-:W-:Y:S01]  /*26df0*/  ISETP.LT.AND P1, PT, R29, c[0x0][0x178], !P4 ;  /* 0x00005e001d007a0c */ /* 0x000fe20006721270 */
[----:B------:R-:W-:-:S02]  /*26e00*/  IMAD.WIDE R4, R0, 0x2, R8 ;  /* 0x0000000200047825 */ /* 0x000fc400078e0208 */
[----:B------:R0:W-:Y:S01]  /*26e10*/  @P3 STG.E.U16 [R18.64], R21 ;  /* 0x0000001512003986 */ /* 0x0001e2000c101504 */
[----:B------:R-:W-:Y:S02]  /*26e20*/  ISETP.LT.AND P3, PT, R2, c[0x0][0x178], !P4 ;  /* 0x00005e0002007a0c */ /* 0x000fe40006761270 */
[----:B------:R-:W-:Y:S01]  /*26e30*/  IADD3 R0, R0, c[0x0][0x198], RZ ;  /* 0x0000660000007a10 */ /* 0x000fe20007ffe0ff */
[----:B---3--:R1:W-:Y:S01]  /*26e40*/  @P5 STG.E.U16 [R4.64], R26 ;  /* 0x0000001a04005986 */ /* 0x0083e2000c101504 */
[----:B------:R-:W-:Y:S02]  /*26e50*/  ISETP.LT.AND P5, PT, R24, c[0x0][0x178], !P4 ;  /* 0x00005e0018007a0c */ /* 0x000fe400067a1270 */
[----:B------:R-:W-:Y:S01]  /*26e60*/  ISETP.LT.AND P4, PT, R27, c[0x0][0x178], !P4 ;  /* 0x00005e001b007a0c */ /* 0x000fe20006781270 */
[----:B------:R-:W-:Y:S01]  /*26e70*/  IMAD.WIDE R16, R0, 0x2, R12 ;  /* 0x0000000200107825 */ /* 0x000fe200078e020c */
[----:B0-----:R-:W-:-:S03]  /*26e80*/  PRMT R19, R22, 0x7632, R19 ;  /* 0x0000763216137816 */ /* 0x001fc60000000013 */
[----:B-1----:R-:W-:Y:S01]  /*26e90*/  IMAD.WIDE R4, R0, 0x2, R14 ;  /* 0x0000000200047825 */ /* 0x002fe200078e020e */
[----:B------:R-:W-:-:S04]  /*26ea0*/  IADD3 R6, R25, 0x1e, RZ ;  /* 0x0000001e19067810 */ /* 0x000fc80007ffe0ff */
[----:B------:R0:W-:Y:S01]  /*26eb0*/  @P1 STG.E.U16 [R4.64], R19 ;  /* 0x0000001304001986 */ /* 0x0001e2000c101504 */
[----:B------:R-:W-:-:S03]  /*26ec0*/  ISETP.LT.AND P1, PT, R29, c[0x0][0x178], !P6 ;  /* 0x00005e001d007a0c */ /* 0x000fc60007721270 */
[----:B------:R1:W-:Y:S01]  /*26ed0*/  @P3 STG.E.U16 [R16.64], R3 ;  /* 0x0000000310003986 */ /* 0x0003e2000c101504 */
[----:B------:R-:W-:Y:S02]  /*26ee0*/  ISETP.LT.AND P3, PT, R2, c[0x0][0x178], !P6 ;  /* 0x00005e0002007a0c */ /* 0x000fe40007761270 */
[----:B------:R-:W-:Y:S02]  /*26ef0*/  ISETP.GE.AND P0, PT, R6, c[0x0][0x17c], PT ;  /* 0x00005f0006007a0c */ /* 0x000fe40003f06270 */
[----:B------:R-:W-:Y:S02]  /*26f00*/  PRMT R18, R21, 0x7632, R18 ;  /* 0x0000763215127816 */ /* 0x000fe40000000012 */
[----:B------:R-:W-:Y:S01]  /*26f10*/  PRMT R6, R26, 0x7632, R6 ;  /* 0x000076321a067816 */ /* 0x000fe20000000006 */
[C---:B0-----:R-:W-:Y:S01]  /*26f20*/  IMAD.WIDE R4, R0.reuse, 0x2, R10 ;  /* 0x0000000200047825 */ /* 0x041fe200078e020a */
[----:B------:R-:W3:Y:S01]  /*26f30*/  LDL.LU R26, [R1+0x14c] ;  /* 0x00014c00011a7983 */ /* 0x000ee20000300800 */
[----:B-1----:R-:W-:-:S02]  /*26f40*/  IADD3 R3, R0, c[0x0][0x198], RZ ;  /* 0x0000660000037a10 */ /* 0x002fc40007ffe0ff */
[----:B------:R-:W-:Y:S01]  /*26f50*/  IMAD.WIDE R16, R0, 0x2, R8 ;  /* 0x0000000200107825 */ /* 0x000fe200078e0208 */
[----:B------:R-:W-:Y:S01]  /*26f60*/  IADD3 R0, R25, 0x1f, RZ ;  /* 0x0000001f19007810 */ /* 0x000fe20007ffe0ff */
[----:B------:R0:W-:Y:S01]  /*26f70*/  @P5 STG.E.U16 [R4.64], R18 ;  /* 0x0000001204005986 */ /* 0x0001e2000c101504 */
[----:B------:R-:W-:-:S03]  /*26f80*/  ISETP.LT.AND P5, PT, R24, c[0x0][0x178], !P6 ;  /* 0x00005e0018007a0c */ /* 0x000fc600077a1270 */
[----:B------:R1:W-:Y:S01]  /*26f90*/  @P4 STG.E.U16 [R16.64], R6 ;  /* 0x0000000610004986 */ /* 0x0003e2000c101504 */
[----:B------:R-:W-:Y:S02]  /*26fa0*/  ISETP.GE.AND P4, PT, R0, c[0x0][0x17c], PT ;  /* 0x00005f0000007a0c */ /* 0x000fe40003f86270 */
[----:B------:R-:W-:Y:S01]  /*26fb0*/  IADD3 R0, R25, 0x20, RZ ;  /* 0x0000002019007810 */ /* 0x000fe20007ffe0ff */
[----:B------:R-:W4:Y:S01]  /*26fc0*/  LDL.LU R21, [R1+0x13c] ;  /* 0x00013c0001157983 */ /* 0x000f220000300800 */
[----:B0-----:R-:W-:-:S04]  /*26fd0*/  IMAD.WIDE R4, R3, 0x2, R14 ;  /* 0x0000000203047825 */ /* 0x001fc800078e020e */
[----:B-1----:R-:W-:Y:S01]  /*26fe0*/  IMAD.WIDE R16, R3, 0x2, R12 ;  /* 0x0000000203107825 */ /* 0x002fe200078e020c */
[----:B------:R0:W-:Y:S04]  /*26ff0*/  @P1 STG.E.U16 [R4.64], R23 ;  /* 0x0000001704001986 */ /* 0x0001e8000c101504 */
[----:B------:R-:W-:Y:S01]  /*27000*/  @P3 STG.E.U16 [R16.64], R20 ;  /* 0x0000001410003986 */ /* 0x000fe2000c101504 */
[----:B------:R-:W-:Y:S02]  /*27010*/  ISETP.GE.AND P3, PT, R0, c[0x0][0x17c], PT ;  /* 0x00005f0000007a0c */ /* 0x000fe40003f66270 */
[----:B------:R-:W-:Y:S02]  /*27020*/  PRMT R0, R23, 0x7632, R0 ;  /* 0x0000763217007816 */ /* 0x000fe40000000000 */
[----:B0-----:R-:W4:Y:S01]  /*27030*/  LDL.LU R23, [R1+0x12c] ;  /* 0x00012c0001177983 */ /* 0x001f220000300800 */
[----:B------:R-:W-:-:S05]  /*27040*/  IMAD.WIDE R4, R3, 0x2, R10 ;  /* 0x0000000203047825 */ /* 0x000fca00078e020a */
[----:B--2---:R0:W-:Y:S01]  /*27050*/  @P5 STG.E.U16 [R4.64], R28 ;  /* 0x0000001c04005986 */ /* 0x0041e2000c101504 */
[----:B------:R-:W-:-:S03]  /*27060*/  PRMT R6, R28, 0x7632, R6 ;  /* 0x000076321c067816 */ /* 0x000fc60000000006 */
[----:B0-----:R-:W2:Y:S01]  /*27070*/  LDL.LU R28, [R1+0x9c] ;  /* 0x00009c00011c7983 */ /* 0x001ea20000300800 */
[----:B------:R-:W-:Y:S01]  /*27080*/  ISETP.LT.AND P6, PT, R27, c[0x0][0x178], !P6 ;  /* 0x00005e001b007a0c */ /* 0x000fe200077c1270 */
[----:B------:R-:W-:Y:S01]  /*27090*/  IMAD.WIDE R16, R3, 0x2, R8 ;  /* 0x0000000203107825 */ /* 0x000fe200078e0208 */
[----:B------:R-:W-:Y:S02]  /*270a0*/  ISETP.LT.AND P1, PT, R29, c[0x0][0x178], !P2 ;  /* 0x00005e001d007a0c */ /* 0x000fe40005721270 */
[----:B------:R-:W-:Y:S02]  /*270b0*/  IADD3 R3, R3, c[0x0][0x198], RZ ;  /* 0x0000660003037a10 */ /* 0x000fe40007ffe0ff */
[----:B------:R-:W-:-:S03]  /*270c0*/  ISETP.LT.AND P5, PT, R2, c[0x0][0x178], !P2 ;  /* 0x00005e0002007a0c */ /* 0x000fc600057a1270 */
[----:B------:R-:W-:-:S04]  /*270d0*/  IMAD.WIDE R4, R3, 0x2, R14 ;  /* 0x0000000203047825 */ /* 0x000fc800078e020e */
[----:B------:R0:W-:Y:S01]  /*270e0*/  @P6 STG.E.U16 [R16.64], R7 ;  /* 0x0000000710006986 */ /* 0x0001e2000c101504 */
[----:B------:R-:W-:Y:S02]  /*270f0*/  ISETP.LT.AND P6, PT, R24, c[0x0][0x178], !P2 ;  /* 0x00005e0018007a0c */ /* 0x000fe400057c1270 */
[----:B------:R-:W-:Y:S01]  /*27100*/  ISETP.LT.AND P2, PT, R27, c[0x0][0x178], !P2 ;  /* 0x00005e001b007a0c */ /* 0x000fe20005741270 */
[----:B------:R1:W-:Y:S01]  /*27110*/  @P1 STG.E.U16 [R4.64], R0 ;  /* 0x0000000004001986 */ /* 0x0003e2000c101504 */
[----:B------:R-:W-:Y:S02]  /*27120*/  ISETP.LT.AND P1, PT, R29, c[0x0][0x178], !P0 ;  /* 0x00005e001d007a0c */ /* 0x000fe40004721270 */
[----:B0-----:R-:W-:Y:S01]  /*27130*/  PRMT R7, R20, 0x7632, R7 ;  /* 0x0000763214077816 */ /* 0x001fe20000000007 */
[----:B------:R-:W-:-:S04]  /*27140*/  IMAD.WIDE R16, R3, 0x2, R12 ;  /* 0x0000000203107825 */ /* 0x000fc800078e020c */
[----:B-1----:R-:W-:Y:S01]  /*27150*/  IMAD.WIDE R4, R3, 0x2, R10 ;  /* 0x0000000203047825 */ /* 0x002fe200078e020a */
[----:B------:R0:W-:Y:S01]  /*27160*/  @P5 STG.E.U16 [R16.64], R7 ;  /* 0x0000000710005986 */ /* 0x0001e2000c101504 */
[----:B------:R-:W-:Y:S02]  /*27170*/  ISETP.LT.AND P5, PT, R2, c[0x0][0x178], !P0 ;  /* 0x00005e0002007a0c */ /* 0x000fe400047a1270 */
[----:B------:R-:W-:Y:S01]  /*27180*/  PRMT R0, R7, 0x7632, R0 ;  /* 0x0000763207007816 */ /* 0x000fe20000000000 */
[----:B------:R1:W-:Y:S01]  /*27190*/  @P6 STG.E.U16 [R4.64], R6 ;  /* 0x0000000604006986 */ /* 0x0003e2000c101504 */
[----:B------:R-:W-:Y:S02]  /*271a0*/  ISETP.LT.AND P6, PT, R24, c[0x0][0x178], !P0 ;  /* 0x00005e0018007a0c */ /* 0x000fe400047c1270 */
[C---:B0-----:R-:W-:Y:S01]  /*271b0*/  IADD3 R17, R3.reuse, c[0x0][0x198], RZ ;  /* 0x0000660003117a10 */ /* 0x041fe20007ffe0ff */
[----:B-1----:R-:W-:-:S04]  /*271c0*/  IMAD.WIDE R6, R3, 0x2, R8 ;  /* 0x0000000203067825 */ /* 0x002fc800078e0208 */
[----:B------:R-:W-:Y:S01]  /*271d0*/  IMAD.WIDE R4, R17, 0x2, R14 ;  /* 0x0000000211047825 */ /* 0x000fe200078e020e */
[----:B------:R-:W-:Y:S01]  /*271e0*/  IADD3 R3, R25, 0x21, RZ ;  /* 0x0000002119037810 */ /* 0x000fe20007ffe0ff */
[----:B------:R0:W-:Y:S01]  /*271f0*/  @P2 STG.E.U16 [R6.64], R0 ;  /* 0x0000000006002986 */ /* 0x0001e2000c101504 */
[----:B------:R-:W-:-:S03]  /*27200*/  ISETP.LT.AND P0, PT, R27, c[0x0][0x178], !P0 ;  /* 0x00005e001b007a0c */ /* 0x000fc60004701270 */
[----:B---3--:R1:W-:Y:S01]  /*27210*/  @P1 STG.E.U16 [R4.64], R26 ;  /* 0x0000001a04001986 */ /* 0x0083e2000c101504 */
[----:B------:R-:W-:Y:S02]  /*27220*/  ISETP.LT.AND P1, PT, R29, c[0x0][0x178], !P4 ;  /* 0x00005e001d007a0c */ /* 0x000fe40006721270 */
[----:B------:R-:W-:Y:S01]  /*27230*/  ISETP.GE.AND P2, PT, R3, c[0x0][0x17c], PT ;  /* 0x00005f0003007a0c */ /* 0x000fe20003f46270 */
[C---:B0-----:R-:W-:Y:S01]  /*27240*/  IMAD.WIDE R6, R17.reuse, 0x2, R12 ;  /* 0x0000000211067825 */ /* 0x041fe200078e020c */
[----:B------:R-:W-:-:S03]  /*27250*/  IADD3 R3, R17, c[0x0][0x198], RZ ;  /* 0x0000660011037a10 */ /* 0x000fc60007ffe0ff */
[----:B-1----:R-:W-:Y:S01]  /*27260*/  IMAD.WIDE R4, R17, 0x2, R10 ;  /* 0x0000000211047825 */ /* 0x002fe200078e020a */
[----:B----4-:R0:W-:Y:S01]  /*27270*/  @P5 STG.E.U16 [R6.64], R21 ;  /* 0x0000001506005986 */ /* 0x0101e2000c101504 */
[----:B------:R-:W-:-:S03]  /*27280*/  ISETP.LT.AND P5, PT, R2, c[0x0][0x178], !P4 ;  /* 0x00005e0002007a0c */ /* 0x000fc600067a1270 */
[----:B------:R1:W-:Y:S01]  /*27290*/  @P6 STG.E.U16 [R4.64], R23 ;  /* 0x0000001704006986 */ /* 0x0003e2000c101504 */
[----:B------:R-:W-:Y:S02]  /*272a0*/  ISETP.LT.AND P6, PT, R24, c[0x0][0x178], !P4 ;  /* 0x00005e0018007a0c */ /* 0x000fe400067c1270 */
[----:B------:R-:W-:Y:S02]  /*272b0*/  ISETP.LT.AND P4, PT, R27, c[0x0][0x178], !P4 ;  /* 0x00005e001b007a0c */ /* 0x000fe40006781270 */
[----:B------:R-:W-:Y:S02]  /*272c0*/  PRMT R16, R26, 0x7632, R16 ;  /* 0x000076321a107816 */ /* 0x000fe40000000010 */
[----:B------:R-:W-:Y:S01]  /*272d0*/  PRMT R0, R21, 0x7632, R0 ;  /* 0x0000763215007816 */ /* 0x000fe20000000000 */
[----:B0-----:R-:W-:Y:S01]  /*272e0*/  IMAD.WIDE R6, R3, 0x2, R14 ;  /* 0x0000000203067825 */ /* 0x001fe200078e020e */
[----:B------:R-:W-:Y:S01]  /*272f0*/  PRMT R18, R23, 0x7632, R18 ;  /* 0x0000763217127816 */ /* 0x000fe20000000012 */
[----:B------:R-:W3:Y:S02]  /*27300*/  LDL.LU R26, [R1+0x1d0] ;  /* 0x0001d000011a7983 */ /* 0x000ee40000300800 */
[----:B-1----:R-:W-:-:S02]  /*27310*/  IMAD.WIDE R4, R17, 0x2, R8 ;  /* 0x0000000211047825 */ /* 0x002fc400078e0208 */
[----:B------:R-:W-:Y:S04]  /*27320*/  STL [R1+0xff8], R2 ;  /* 0x000ff80201007387 */ /* 0x000fe80000100800 */
[----:B--2---:R0:W-:Y:S01]  /*27330*/  @P0 STG.E.U16 [R4.64], R28 ;  /* 0x0000001c04000986 */ /* 0x0041e2000c101504 */
[----:B------:R-:W-:-:S03]  /*27340*/  PRMT R19, R28, 0x7632, R19 ;  /* 0x000076321c137816 */ /* 0x000fc60000000013 */
[----:B------:R1:W-:Y:S01]  /*27350*/  @P1 STG.E.U16 [R6.64], R16 ;  /* 0x0000001006001986 */ /* 0x0003e2000c101504 */
[----:B0-----:R-:W-:-:S04]  /*27360*/  IMAD.WIDE R4, R3, 0x2, R12 ;  /* 0x0000000203047825 */ /* 0x001fc800078e020c */
[C---:B-1----:R-:W-:Y:S01]  /*27370*/  IMAD.WIDE R6, R3.reuse, 0x2, R10 ;  /* 0x0000000203067825 */ /* 0x042fe200078e020a */
[----:B------:R0:W-:Y:S03]  /*27380*/  @P5 STG.E.U16 [R4.64], R0 ;  /* 0x0000000004005986 */ /* 0x0001e6000c101504 */
[----:B------:R-:W-:Y:S01]  /*27390*/  IMAD.WIDE R16, R3, 0x2, R8 ;  /* 0x0000000203107825 */ /* 0x000fe200078e0208 */
[----:B------:R1:W-:Y:S04]  /*273a0*/  @P6 STG.E.U16 [R6.64], R18 ;  /* 0x0000001206006986 */ /* 0x0003e8000c101504 */
[----:B------:R-:W-:Y:S01]  /*273b0*/  @P4 STG.E.U16 [R16.64], R19 ;  /* 0x0000001310004986 */ /* 0x000fe2000c101504 */
[----:B------:R-:W-:-:S03]  /*273c0*/  ISETP.LT.AND P4, PT, R2, c[0x0][0x178], !P3 ;  /* 0x00005e0002007a0c */ /* 0x000fc60005f81270 */
[----:B------:R-:W2:Y:S01]  /*273d0*/  LDL R2, [R1+0xe0] ;  /* 0x0000e00001027983 */ /* 0x000ea20000100800 */
[----:B------:R-:W-:Y:S02]  /*273e0*/  ISETP.LT.AND P0, PT, R29, c[0x0][0x178], !P3 ;  /* 0x00005e001d007a0c */ /* 0x000fe40005f01270 */
[----:B------:R-:W-:Y:S02]  /*273f0*/  IADD3 R3, R3, c[0x0][0x198], RZ ;  /* 0x0000660003037a10 */ /* 0x000fe40007ffe0ff */
[----:B------:R-:W-:-:S03]  /*27400*/  IADD3 R20, R25, 0x22, RZ ;  /* 0x0000002219147810 */ /* 0x000fc60007ffe0ff */
[----:B0-----:R-:W-:Y:S01]  /*27410*/  IMAD.WIDE R4, R3, 0x2, R14 ;  /* 0x0000000203047825 */ /* 0x001fe200078e020e */
[----:B------:R-:W-:Y:S02]  /*27420*/  ISETP.GE.AND P1, PT, R20, c[0x0][0x17c], PT ;  /* 0x00005f0014007a0c */ /* 0x000fe40003f26270 */
[----:B------:R-:W-:Y:S01]  /*27430*/  IADD3 R21, R25, 0x23, RZ ;  /* 0x0000002319157810 */ /* 0x000fe20007ffe0ff */
[----:B-1----:R-:W-:Y:S02]  /*27440*/  IMAD.WIDE R6, R3, 0x2, R12 ;  /* 0x0000000203067825 */ /* 0x002fe400078e020c */
[----:B---3--:R0:W-:Y:S01]  /*27450*/  @P0 STG.E.U16 [R4.64], R26 ;  /* 0x0000001a04000986 */ /* 0x0081e2000c101504 */
[----:B------:R-:W-:Y:S02]  /*27460*/  PRMT R20, R26, 0x7632, R20 ;  /* 0x000076321a147816 */ /* 0x000fe40000000014 */
[----:B------:R-:W-:Y:S01]  /*27470*/  ISETP.GE.AND P0, PT, R21, c[0x0][0x17c], PT ;  /* 0x00005f0015007a0c */ /* 0x000fe20003f06270 */
[----:B0-----:R-:W3:Y:S04]  /*27480*/  LDL.LU R26, [R1+0x1e0] ;  /* 0x0001e000011a7983 */ /* 0x001ee80000300800 */
[----:B------:R-:W4:Y:S04]  /*27490*/  LDL.LU R22, [R1+0x150] ;  /* 0x0001500001167983 */ /* 0x000f280000300800 */
[----:B------:R-:W3:Y:S04]  /*274a0*/  LDL.LU R23, [R1+0x110] ;  /* 0x0001100001177983 */ /* 0x000ee80000300800 */
[----:B------:R-:W3:Y:S04]  /*274b0*/  LDL.LU R28, [R1+0xf0] ;  /* 0x0000f000011c7983 */ /* 0x000ee80000300800 */
[----:B------:R-:W3:Y:S04]  /*274c0*/  LDL.LU R21, [R1+0xc0] ;  /* 0x0000c00001157983 */ /* 0x000ee80000300800 */
[----:B--2---:R0:W-:Y:S04]  /*274d0*/  @P4 STG.E.U16 [R6.64], R2 ;  /* 0x0000000206004986 */ /* 0x0041e8000c101504 */
[----:B0-----:R-:W2:Y:S04]  /*274e0*/  LDL.LU R2, [R1+0xff8] ;  /* 0x000ff80001027983 */ /* 0x001ea80000300800 */
[----:B------:R-:W3:Y:S04]  /*274f0*/  LDL.LU R6, [R1+0xe0] ;  /* 0x0000e00001067983 */ /* 0x000ee80000300800 */
[----:B------:R-:W4:Y:S01]  /*27500*/  LDL.LU R7, [R1+0xd0] ;  /* 0x0000d00001077983 */ /* 0x000f220000300800 */
[----:B------:R-:W-:-:S02]  /*27510*/  ISETP.LT.AND P5, PT, R24, c[0x0][0x178], !P3 ;  /* 0x00005e0018007a0c */ /* 0x000fc40005fa1270 */
[----:B------:R-:W-:Y:S02]  /*27520*/  ISETP.LT.AND P3, PT, R27, c[0x0][0x178], !P3 ;  /* 0x00005e001b007a0c */ /* 0x000fe40005f61270 */
[----:B------:R-:W-:Y:S01]  /*27530*/  ISETP.LT.AND P6, PT, R29, c[0x0][0x178], !P2 ;  /* 0x00005e001d007a0c */ /* 0x000fe200057c1270 */
[C---:B------:R-:W-:Y:S01]  /*27540*/  IMAD.WIDE R4, R3.reuse, 0x2, R10 ;  /* 0x0000000203047825 */ /* 0x040fe200078e020a */
[----:B------:R-:W-:-:S03]  /*27550*/  IADD3 R0, R3, c[0x0][0x198], RZ ;  /* 0x0000660003007a10 */ /* 0x000fc60007ffe0ff */
[----:B------:R-:W-:-:S04]  /*27560*/  IMAD.WIDE R16, R3, 0x2, R8 ;  /* 0x0000000203107825 */ /* 0x000fc800078e0208 */
[----:B------:R-:W-:Y:S01]  /*27570*/  IMAD.WIDE R18, R0, 0x2, R14 ;  /* 0x0000000200127825 */ /* 0x000fe200078e020e */
[----:B--2---:R-:W-:Y:S02]  /*27580*/  ISETP.LT.AND P4, PT, R2, c[0x0][0x178], !P2 ;  /* 0x00005e0002007a0c */ /* 0x004fe40005781270 */
[----:B---3--:R-:W-:Y:S01]  /*27590*/  PRMT R3, R6, 0x7632, R3 ;  /* 0x0000763206037816 */ /* 0x008fe20000000003 */
[----:B----4-:R0:W-:Y:S01]  /*275a0*/  @P5 STG.E.U16 [R4.64], R7 ;  /* 0x0000000704005986 */ /* 0x0101e2000c101504 */
[----:B------:R-:W-:-:S03]  /*275b0*/  ISETP.LT.AND P5, PT, R24, c[0x0][0x178], !P2 ;  /* 0x00005e0018007a0c */ /* 0x000fc600057a1270 */
[----:B------:R1:W-:Y:S04]  /*275c0*/  @P3 STG.E.U16 [R16.64], R21 ;  /* 0x0000001510003986 */ /* 0x0003e8000c101504 */
[----:B------:R2:W-:Y:S01]  /*275d0*/  @P6 STG.E.U16 [R18.64], R20 ;  /* 0x0000001412006986 */ /* 0x0005e2000c101504 */
[----:B0-----:R-:W-:Y:S01]  /*275e0*/  IMAD.WIDE R4, R0, 0x2, R12 ;  /* 0x0000000200047825 */ /* 0x001fe200078e020c */
[----:B------:R-:W-:Y:S02]  /*275f0*/  ISETP.LT.AND P6, PT, R27, c[0x0][0x178], !P2 ;  /* 0x00005e001b007a0c */ /* 0x000fe400057c1270 */
[----:B------:R-:W-:Y:S02]  /*27600*/  ISETP.LT.AND P2, PT, R29, c[0x0][0x178], !P1 ;  /* 0x00005e001d007a0c */ /* 0x000fe40004f41270 */
[----:B------:R0:W-:Y:S01]  /*27610*/  @P4 STG.E.U16 [R4.64], R3 ;  /* 0x0000000304004986 */ /* 0x0001e2000c101504 */
[----:B------:R-:W-:Y:S01]  /*27620*/  ISETP.LT.AND P4, PT, R2, c[0x0][0x178], !P1 ;  /* 0x00005e0002007a0c */ /* 0x000fe20004f81270 */
[----:B-1----:R-:W-:Y:S01]  /*27630*/  IMAD.WIDE R16, R0, 0x2, R8 ;  /* 0x0000000200107825 */ /* 0x002fe200078e0208 */
[----:B--2---:R-:W-:-:S03]  /*27640*/  PRMT R18, R7, 0x7632, R18 ;  /* 0x0000763207127816 */ /* 0x004fc60000000012 */
[C---:B------:R-:W-:Y:S01]  /*27650*/  IMAD.WIDE R6, R0.reuse, 0x2, R10 ;  /* 0x0000000200067825 */ /* 0x040fe200078e020a */
[----:B------:R-:W-:Y:S02]  /*27660*/  IADD3 R0, R0, c[0x0][0x198], RZ ;  /* 0x0000660000007a10 */ /* 0x000fe40007ffe0ff */
[----:B------:R-:W-:Y:S02]  /*27670*/  PRMT R19, R21, 0x7632, R19 ;  /* 0x0000763215137816 */ /* 0x000fe40000000013 */
[----:B------:R1:W-:Y:S01]  /*27680*/  @P5 STG.E.U16 [R6.64], R18 ;  /* 0x0000001206005986 */ /* 0x0003e2000c101504 */
[----:B0-----:R-:W-:Y:S01]  /*27690*/  IMAD.WIDE R4, R0, 0x2, R14 ;  /* 0x0000000200047825 */ /* 0x001fe200078e020e */
[----:B------:R-:W-:Y:S02]  /*276a0*/  ISETP.LT.AND P5, PT, R24, c[0x0][0x178], !P1 ;  /* 0x00005e0018007a0c */ /* 0x000fe40004fa1270 */
[----:B------:R-:W-:Y:S01]  /*276b0*/  @P6 STG.E.U16 [R16.64], R19 ;  /* 0x0000001310006986 */ /* 0x000fe2000c101504 */
[----:B------:R-:W-:-:S02]  /*276c0*/  ISETP.LT.AND P1, PT, R27, c[0x0][0x178], !P1 ;  /* 0x00005e001b007a0c */ /* 0x000fc40004f21270 */
[----:B------:R-:W-:Y:S01]  /*276d0*/  ISETP.LT.AND P6, PT, R29, c[0x0][0x178], !P0 ;  /* 0x00005e001d007a0c */ /* 0x000fe200047c1270 */
[----:B------:R0:W-:Y:S01]  /*276e0*/  @P2 STG.E.U16 [R4.64], R26 ;  /* 0x0000001a04002986 */ /* 0x0001e2000c101504 */
[----:B-1----:R-:W-:Y:S01]  /*276f0*/  IMAD.WIDE R6, R0, 0x2, R12 ;  /* 0x0000000200067825 */ /* 0x002fe200078e020c */
[----:B------:R-:W-:-:S04]  /*27700*/  IADD3 R20, R25, 0x24, RZ ;  /* 0x0000002419147810 */ /* 0x000fc80007ffe0ff */
[----:B------:R-:W-:Y:S01]  /*27710*/  @P4 STG.E.U16 [R6.64], R22 ;  /* 0x0000001606004986 */ /* 0x000fe2000c101504 */
[----:B------:R-:W-:Y:S02]  /*27720*/  ISETP.LT.AND P4, PT, R2, c[0x0][0x178], !P0 ;  /* 0x00005e0002007a0c */ /* 0x000fe40004781270 */
[C---:B------:R-:W-:Y:S01]  /*27730*/  IADD3 R3, R0.reuse, c[0x0][0x198], RZ ;  /* 0x0000660000037a10 */ /* 0x040fe20007ffe0ff */
[----:B0-----:R-:W-:Y:S01]  /*27740*/  IMAD.WIDE R4, R0, 0x2, R10 ;  /* 0x0000000200047825 */ /* 0x001fe200078e020a */
[----:B------:R-:W-:Y:S02]  /*27750*/  ISETP.GE.AND P3, PT, R20, c[0x0][0x17c], PT ;  /* 0x00005f0014007a0c */ /* 0x000fe40003f66270 */
[----:B------:R-:W-:Y:S01]  /*27760*/  PRMT R20, R26, 0x7632, R20 ;  /* 0x000076321a147816 */ /* 0x000fe20000000014 */
[----:B------:R-:W-:Y:S01]  /*27770*/  IMAD.WIDE R16, R0, 0x2, R8 ;  /* 0x0000000200107825 */ /* 0x000fe200078e0208 */
[----:B------:R0:W-:Y:S01]  /*27780*/  @P5 STG.E.U16 [R4.64], R23 ;  /* 0x0000001704005986 */ /* 0x0001e2000c101504 */
[----:B------:R-:W-:-:S02]  /*27790*/  PRMT R0, R22, 0x7632, R0 ;  /* 0x0000763216007816 */ /* 0x000fc40000000000 */
[C---:B------:R-:W-:Y:S01]  /*277a0*/  IMAD.WIDE R18, R3.reuse, 0x2, R14 ;  /* 0x0000000203127825 */ /* 0x040fe200078e020e */
[----:B------:R-:W2:Y:S04]  /*277b0*/  LDL.LU R26, [R1+0x200] ;  /* 0x00020000011a7983 */ /* 0x000ea80000300800 */
[----:B------:R-:W-:Y:S01]  /*277c0*/  @P1 STG.E.U16 [R16.64], R28 ;  /* 0x0000001c10001986 */ /* 0x000fe2000c101504 */
[----:B0-----:R-:W-:-:S03]  /*277d0*/  IMAD.WIDE R4, R3, 0x2, R12 ;  /* 0x0000000203047825 */ /* 0x001fc600078e020c */
[----:B------:R-:W-:Y:S04]  /*277e0*/  @P6 STG.E.U16 [R18.64], R20 ;  /* 0x0000001412006986 */ /* 0x000fe8000c101504 */
[----:B------:R-:W-:Y:S01]  /*277f0*/  @P4 STG.E.U16 [R4.64], R0 ;  /* 0x0000000004004986 */ /* 0x000fe2000c101504 */
[----:B------:R-:W-:-:S03]  /*27800*/  ISETP.LT.AND P4, PT, R2, c[0x0][0x178], !P3 ;  /* 0x00005e0002007a0c */ /* 0x000fc60005f81270 */
[----:B------:R0:W-:Y:S04]  /*27810*/  STL [R1+0xff4], R2 ;  /* 0x000ff40201007387 */ /* 0x0001e80000100800 */
[----:B0-----:R-:W3:Y:S01]  /*27820*/  LDL R2, [R1+0x1f0] ;  /* 0x0001f00001027983 */ /* 0x001ee20000100800 */
[----:B------:R-:W-:Y:S02]  /*27830*/  ISETP.LT.AND P5, PT, R24, c[0x0][0x178], !P0 ;  /* 0x00005e0018007a0c */ /* 0x000fe400047a1270 */
[----:B------:R-:W-:Y:S02]  /*27840*/  ISETP.LT.AND P6, PT, R27, c[0x0][0x178], !P0 ;  /* 0x00005e001b007a0c */ /* 0x000fe400047c1270 */
[----:B------:R-:W-:Y:S01]  /*27850*/  ISETP.LT.AND P0, PT, R29, c[0x0][0x178], !P3 ;  /* 0x00005e001d007a0c */ /* 0x000fe20005f01270 */
[----:B------:R-:W-:-:S04]  /*27860*/  IMAD.WIDE R6, R3, 0x2, R10 ;  /* 0x0000000203067825 */ /* 0x000fc800078e020a */
[C---:B------:R-:W-:Y:S01]  /*27870*/  IMAD.WIDE R16, R3.reuse, 0x2, R8 ;  /* 0x0000000203107825 */ /* 0x040fe200078e0208 */
[----:B------:R-:W-:Y:S02]  /*27880*/  IADD3 R3, R3, c[0x0][0x198], RZ ;  /* 0x0000660003037a10 */ /* 0x000fe40007ffe0ff */
[----:B------:R-:W-:Y:S02]  /*27890*/  PRMT R18, R23, 0x7632, R18 ;  /* 0x0000763217127816 */ /* 0x000fe40000000012 */
[----:B------:R-:W-:Y:S01]  /*278a0*/  PRMT R19, R28, 0x7632, R19 ;  /* 0x000076321c137816 */ /* 0x000fe20000000013 */
[----:B------:R-:W-:Y:S01]  /*278b0*/  IMAD.WIDE R4, R3, 0x2, R14 ;  /* 0x0000000203047825 */ /* 0x000fe200078e020e */
[C---:B------:R-:W-:Y:S02]  /*278c0*/  IADD3 R21, R25.reuse, 0x25, RZ ;  /* 0x0000002519157810 */ /* 0x040fe40007ffe0ff */
[----:B------:R-:W-:Y:S01]  /*278d0*/  IADD3 R20, R25, 0x26, RZ ;  /* 0x0000002619147810 */ /* 0x000fe20007ffe0ff */
[----:B------:R0:W-:Y:S01]  /*278e0*/  @P5 STG.E.U16 [R6.64], R18 ;  /* 0x0000001206005986 */ /* 0x0001e2000c101504 */
[----:B------:R-:W-:-:S02]  /*278f0*/  ISETP.GE.AND P2, PT, R21, c[0x0][0x17c], PT ;  /* 0x00005f0015007a0c */ /* 0x000fc40003f46270 */
[----:B------:R-:W-:Y:S01]  /*27900*/  ISETP.GE.AND P1, PT, R20, c[0x0][0x17c], PT ;  /* 0x00005f0014007a0c */ /* 0x000fe20003f26270 */
[----:B------:R1:W-:Y:S01]  /*27910*/  @P6 STG.E.U16 [R16.64], R19 ;  /* 0x0000001310006986 */ /* 0x0003e2000c101504 */
[----:B------:R-:W-:Y:S02]  /*27920*/  IADD3 R21, R25, 0x27, RZ ;  /* 0x0000002719157810 */ /* 0x000fe40007ffe0ff */
[C---:B------:R-:W-:Y:S01]  /*27930*/  IADD3 R0, R3.reuse, c[0x0][0x198], RZ ;  /* 0x0000660003007a10 */ /* 0x040fe20007ffe0ff */
[----:B0-----:R-:W-:-:S04]  /*27940*/  IMAD.WIDE R6, R3, 0x2, R12 ;  /* 0x0000000203067825 */ /* 0x001fc800078e020c */
[----:B-1----:R-:W-:Y:S01]  /*27950*/  IMAD.WIDE R16, R3, 0x2, R8 ;  /* 0x0000000203107825 */ /* 0x002fe200078e0208 */
[----:B--2---:R0:W-:Y:S01]  /*27960*/  @P0 STG.E.U16 [R4.64], R26 ;  /* 0x0000001a04000986 */ /* 0x0041e2000c101504 */
[----:B------:R-:W-:Y:S02]  /*27970*/  PRMT R20, R26, 0x7632, R20 ;  /* 0x000076321a147816 */ /* 0x000fe40000000014 */
[----:B------:R-:W-:Y:S01]  /*27980*/  ISETP.GE.AND P0, PT, R21, c[0x0][0x17c], PT ;  /* 0x00005f0015007a0c */ /* 0x000fe20003f06270 */
[----:B0-----:R-:W2:Y:S01]  /*27990*/  LDL.LU R26, [R1+0x220] ;  /* 0x00022000011a7983 */ /* 0x001ea20000300800 */
[----:B------:R-:W-:-:S03]  /*279a0*/  IMAD.WIDE R4, R3, 0x2, R10 ;  /* 0x0000000203047825 */ /* 0x000fc600078e020a */
[----:B------:R-:W4:Y:S04]  /*279b0*/  LDL.LU R22, [R1+0x210] ;  /* 0x0002100001167983 */ /* 0x000f280000300800 */
[----:B------:R-:W2:Y:S04]  /*279c0*/  LDL.LU R23, [R1+0x180] ;  /* 0x0001800001177983 */ /* 0x000ea80000300800 */
[----:B------:R-:W2:Y:S04]  /*279d0*/  LDL.LU R28, [R1+0x170] ;  /* 0x00017000011c7983 */ /* 0x000ea80000300800 */
[----:B------:R-:W2:Y:S04]  /*279e0*/  LDL.LU R3, [R1+0xb0] ;  /* 0x0000b00001037983 */ /* 0x000ea80000300800 */
[----:B------:R-:W2:Y:S04]  /*279f0*/  LDL.LU R21, [R1+0x160] ;  /* 0x0001600001157983 */ /* 0x000ea80000300800 */
[----:B---3--:R0:W-:Y:S04]  /*27a00*/  @P4 STG.E.U16 [R6.64], R2 ;  /* 0x0000000206004986 */ /* 0x0081e8000c101504 */
[----:B0-----:R-:W3:Y:S04]  /*27a10*/  LDL.LU R2, [R1+0xff4] ;  /* 0x000ff40001027983 */ /* 0x001ee80000300800 */
[----:B------:R-:W4:Y:S01]  /*27a20*/  LDL.LU R7, [R1+0x1f0] ;  /* 0x0001f00001077983 */ /* 0x000f220000300800 */
[----:B------:R-:W-:-:S02]  /*27a30*/  ISETP.LT.AND P5, PT, R24, c[0x0][0x178], !P3 ;  /* 0x00005e0018007a0c */ /* 0x000fc40005fa1270 */
[----:B------:R-:W-:Y:S02]  /*27a40*/  ISETP.LT.AND P3, PT, R27, c[0x0][0x178], !P3 ;  /* 0x00005e001b007a0c */ /* 0x000fe40005f61270 */
[----:B------:R-:W-:Y:S01]  /*27a50*/  ISETP.LT.AND P6, PT, R29, c[0x0][0x178], !P2 ;  /* 0x00005e001d007a0c */ /* 0x000fe200057c1270 */
[----:B------:R-:W-:-:S08]  /*27a60*/  IMAD.WIDE R18, R0, 0x2, R14 ;  /* 0x0000000200127825 */ /* 0x000fd000078e020e */
[----:B--2---:R0:W-:Y:S01]  /*27a70*/  @P5 STG.E.U16 [R4.64], R21 ;  /* 0x0000001504005986 */ /* 0x0041e2000c101504 */
[----:B------:R-:W-:-:S03]  /*27a80*/  ISETP.LT.AND P5, PT, R24, c[0x0][0x178], !P2 ;  /* 0x00005e0018007a0c */ /* 0x000fc600057a1270 */
[----:B------:R-:W-:Y:S04]  /*27a90*/  @P3 STG.E.U16 [R16.64], R3 ;  /* 0x0000000310003986 */ /* 0x000fe8000c101504 */
[----:B------:R4:W-:Y:S01]  /*27aa0*/  @P6 STG.E.U16 [R18.64], R20 ;  /* 0x0000001412006986 */ /* 0x0009e2000c101504 */
[----:B------:R-:W-:Y:S02]  /*27ab0*/  ISETP.LT.AND P6, PT, R27, c[0x0][0x178], !P2 ;  /* 0x00005e001b007a0c */ /* 0x000fe400057c1270 */
[----:B---3--:R-:W-:Y:S01]  /*27ac0*/  ISETP.LT.AND P4, PT, R2, c[0x0][0x178], !P2 ;  /* 0x00005e0002007a0c */ /* 0x008fe20005781270 */
[----:B0-----:R-:W-:Y:S01]  /*27ad0*/  IMAD.WIDE R4, R0, 0x2, R12 ;  /* 0x0000000200047825 */ /* 0x001fe200078e020c */
[----:B------:R-:W-:Y:S02]  /*27ae0*/  ISETP.LT.AND P2, PT, R29, c[0x0][0x178], !P1 ;  /* 0x00005e001d007a0c */ /* 0x000fe40004f41270 */
[----:B----4-:R-:W-:-:S02]  /*27af0*/  PRMT R18, R7, 0x7632, R18 ;  /* 0x0000763207127816 */ /* 0x010fc40000000012 */
[----:B------:R-:W-:Y:S02]  /*27b00*/  PRMT R20, R3, 0x7632, R20 ;  /* 0x0000763203147816 */ /* 0x000fe40000000014 */
[C---:B------:R-:W-:Y:S01]  /*27b10*/  IADD3 R3, R0.reuse, c[0x0][0x198], RZ ;  /* 0x0000660000037a10 */ /* 0x040fe20007ffe0ff */
[----:B------:R-:W-:Y:S01]  /*27b20*/  IMAD.WIDE R6, R0, 0x2, R10 ;  /* 0x0000000200067825 */ /* 0x000fe200078e020a */
[----:B------:R-:W-:-:S03]  /*27b30*/  PRMT R19, R21, 0x7632, R19 ;  /* 0x0000763215137816 */ /* 0x000fc60000000013 */
[----:B------:R0:W-:Y:S01]  /*27b40*/  @P4 STG.E.U16 [R4.64], R18 ;  /* 0x0000001204004986 */ /* 0x0001e2000c101504 */
[----:B------:R-:W-:Y:S01]  /*27b50*/  ISETP.LT.AND P4, PT, R2, c[0x0][0x178], !P1 ;  /* 0x00005e0002007a0c */ /* 0x000fe20004f81270 */
[----:B------:R-:W-:Y:S02]  /*27b60*/  IMAD.WIDE R16, R0, 0x2, R8 ;  /* 0x0000000200107825 */ /* 0x000fe400078e0208 */
[----:B------:R1:W-:Y:S01]  /*27b70*/  @P5 STG.E.U16 [R6.64], R19 ;  /* 0x0000001306005986 */ /* 0x0003e2000c101504 */
[----:B------:R-:W-:Y:S02]  /*27b80*/  ISETP.LT.AND P5, PT, R24, c[0x0][0x178], !P1 ;  /* 0x00005e0018007a0c */ /* 0x000fe40004fa1270 */
[----:B------:R-:W-:Y:S01]  /*27b90*/  ISETP.LT.AND P1, PT, R27, c[0x0][0x178], !P1 ;  /* 0x00005e001b007a0c */ /* 0x000fe20004f21270 */
[----:B------:R2:W-:Y:S01]  /*27ba0*/  @P6 STG.E.U16 [R16.64], R20 ;  /* 0x0000001410006986 */ /* 0x0005e2000c101504 */
[----:B0-----:R-:W-:Y:S01]  /*27bb0*/  IMAD.WIDE R4, R3, 0x2, R14 ;  /* 0x0000000203047825 */ /* 0x001fe200078e020e */
[----:B------:R-:W-:-:S04]  /*27bc0*/  ISETP.LT.AND P6, PT, R29, c[0x0][0x178], !P0 ;  /* 0x00005e001d007a0c */ /* 0x000fc800047c1270 */
[----:B------:R0:W-:Y:S01]  /*27bd0*/  @P2 STG.E.U16 [R4.64], R26 ;  /* 0x0000001a04002986 */ /* 0x0001e2000c101504 */
[C---:B------:R-:W-:Y:S01]  /*27be0*/  IADD3 R0, R3.reuse, c[0x0][0x198], RZ ;  /* 0x0000660003007a10 */ /* 0x040fe20007ffe0ff */
[----:B-1----:R-:W-:Y:S01]  /*27bf0*/  IMAD.WIDE R6, R3, 0x2, R10 ;  /* 0x0000000203067825 */ /* 0x002fe200078e020a */
[----:B--2---:R-:W-:-:S03]  /*27c00*/  PRMT R20, R26, 0x7632, R20 ;  /* 0x000076321a147816 */ /* 0x004fc60000000014 */
[----:B0-----:R-:W-:Y:S01]  /*27c10*/  IMAD.WIDE R4, R3, 0x2, R12 ;  /* 0x0000000203047825 */ /* 0x001fe200078e020c */
[----:B------:R-:W-:Y:S01]  /*27c20*/  IADD3 R21, R25, 0x28, RZ ;  /* 0x0000002819157810 */ /* 0x000fe20007ffe0ff */
[----:B------:R-:W2:Y:S02]  /*27c30*/  LDL.LU R26, [R1+0x1d4] ;  /* 0x0001d400011a7983 */ /* 0x000ea40000300800 */
[----:B------:R-:W-:Y:S02]  /*27c40*/  IMAD.WIDE R16, R3, 0x2, R8 ;  /* 0x0000000203107825 */ /* 0x000fe400078e0208 */
[----:B------:R0:W-:Y:S01]  /*27c50*/  @P4 STG.E.U16 [R4.64], R22 ;  /* 0x0000001604004986 */ /* 0x0001e2000c101504 */
[----:B------:R-:W-:Y:S01]  /*27c60*/  ISETP.LT.AND P4, PT, R2, c[0x0][0x178], !P0 ;  /* 0x00005e0002007a0c */ /* 0x000fe20004781270 */
[----:B------:R-:W-:Y:S02]  /*27c70*/  IMAD.WIDE R18, R0, 0x2, R14 ;  /* 0x0000000200127825 */ /* 0x000fe400078e020e */
[----:B------:R-:W-:Y:S04]  /*27c80*/  @P5 STG.E.U16 [R6.64], R23 ;  /* 0x0000001706005986 */ /* 0x000fe8000c101504 */
[----:B------:R-:W-:Y:S01]  /*27c90*/  @P1 STG.E.U16 [R16.64], R28 ;  /* 0x0000001c10001986 */ /* 0x000fe2000c101504 */
[----:B------:R-:W-:-:S03]  /*27ca0*/  ISETP.GE.AND P3, PT, R21, c[0x0][0x17c], PT ;  /* 0x00005f0015007a0c */ /* 0x000fc60003f66270 */
[----:B------:R1:W-:Y:S01]  /*27cb0*/  @P6 STG.E.U16 [R18.64], R20 ;  /* 0x0000001412006986 */ /* 0x0003e2000c101504 */
[----:B0-----:R-:W-:-:S03]  /*27cc0*/  IMAD.WIDE R4, R0, 0x2, R12 ;  /* 0x0000000200047825 */ /* 0x001fc600078e020c */
[----:B------:R0:W-:Y:S01]  /*27cd0*/  STL [R1+0xff0], R2 ;  /* 0x000ff00201007387 */ /* 0x0001e20000100800 */
[----:B-1----:R-:W-:-:S05]  /*27ce0*/  PRMT R18, R22, 0x7632, R18 ;  /* 0x0000763216127816 */ /* 0x002fca0000000012 */
[----:B------:R1:W-:Y:S01]  /*27cf0*/  @P4 STG.E.U16 [R4.64], R18 ;  /* 0x0000001204004986 */ /* 0x0003e2000c101504 */
[----:B------:R-:W-:-:S03]  /*27d00*/  ISETP.LT.AND P4, PT, R2, c[0x0][0x178], !P3 ;  /* 0x00005e0002007a0c */ /* 0x000fc60005f81270 */
[----:B0-----:R-:W3:Y:S01]  /*27d10*/  LDL R2, [R1+0xe4] ;  /* 0x0000e40001027983 */ /* 0x001ee20000100800 */
[----:B------:R-:W-:Y:S02]  /*27d20*/  ISETP.LT.AND P5, PT, R24, c[0x0][0x178], !P0 ;  /* 0x00005e0018007a0c */ /* 0x000fe400047a1270 */
[----:B------:R-:W-:Y:S02]  /*27d30*/  ISETP.LT.AND P6, PT, R27, c[0x0][0x178], !P0 ;  /* 0x00005e001b007a0c */ /* 0x000fe400047c1270 */
[----:B------:R-:W-:Y:S02]  /*27d40*/  ISETP.LT.AND P0, PT, R29, c[0x0][0x178], !P3 ;  /* 0x00005e001d007a0c */ /* 0x000fe40005f01270 */
[----:B------:R-:W-:Y:S02]  /*27d50*/  IADD3 R21, R25, 0x29, RZ ;  /* 0x0000002919157810 */ /* 0x000fe40007ffe0ff */
[C---:B------:R-:W-:Y:S01]  /*27d60*/  IADD3 R3, R0.reuse, c[0x0][0x198], RZ ;  /* 0x0000660000037a10 */ /* 0x040fe20007ffe0ff */
[----:B------:R-:W-:Y:S01]  /*27d70*/  IMAD.WIDE R6, R0, 0x2, R10 ;  /* 0x0000000200067825 */ /* 0x000fe200078e020a */
[----:B------:R-:W-:-:S02]  /*27d80*/  PRMT R19, R23, 0x7632, R19 ;  /* 0x0000763217137816 */ /* 0x000fc40000000013 */
[----:B------:R-:W-:Y:S01]  /*27d90*/  ISETP.GE.AND P2, PT, R21, c[0x0][0x17c], PT ;  /* 0x00005f0015007a0c */ /* 0x000fe20003f46270 */
[----:B------:R-:W-:Y:S01]  /*27da0*/  IMAD.WIDE R16, R0, 0x2, R8 ;  /* 0x0000000200107825 */ /* 0x000fe200078e0208 */
[----:B------:R-:W-:Y:S02]  /*27db0*/  PRMT R20, R28, 0x7632, R20 ;  /* 0x000076321c147816 */ /* 0x000fe40000000014 */
[----:B------:R-:W-:Y:S01]  /*27dc0*/  IADD3 R21, R25, 0x2a, RZ ;  /* 0x0000002a19157810 */ /* 0x000fe20007ffe0ff */
[----:B-1----:R-:W-:Y:S01]  /*27dd0*/  IMAD.WIDE R4, R3, 0x2, R14 ;  /* 0x0000000203047825 */ /* 0x002fe200078e020e */
[----:B------:R0:W-:Y:S02]  /*27de0*/  @P5 STG.E.U16 [R6.64], R19 ;  /* 0x0000001306005986 */ /* 0x0001e4000c101504 */
[----:B------:R-:W-:Y:S02]  /*27df0*/  ISETP.GE.AND P1, PT, R21, c[0x0][0x17c], PT ;  /* 0x00005f0015007a0c */ /* 0x000fe40003f26270 */
[----:B------:R1:W-:Y:S01]  /*27e00*/  @P6 STG.E.U16 [R16.64], R20 ;  /* 0x0000001410006986 */ /* 0x0003e2000c101504 */
[----:B------:R-:W-:-:S02]  /*27e10*/  IADD3 R21, R25, 0x2b, RZ ;  /* 0x0000002b19157810 */ /* 0x000fc40007ffe0ff */
        /* <DEDUP_REMOVED lines=20> */
[----:B--2---:R-:W-:Y:S01]  /*27f60*/  @P5 STG.E.U16 [R6.64], R21 ;  /* 0x0000001506005986 */ /* 0x004fe2000c101504 */
[----:B------:R-:W-:-:S03]  /*27f70*/  ISETP.LT.AND P5, PT, R24, c[0x0][0x178], !P2 ;  /* 0x00005e0018007a0c */ /* 0x000fc600057a1270 */
[----:B------:R-:W-:Y:S04]  /*27f80*/  @P3 STG.E.U16 [R16.64], R3 ;  /* 0x0000000310003986 */ /* 0x000fe8000c101504 */
[----:B------:R4:W-:Y:S01]  /*27f90*/  @P6 STG.E.U16 [R18.64], R20 ;  /* 0x0000001412006986 */ /* 0x0009e2000c101504 */
[----:B------:R-:W-:Y:S02]  /*27fa0*/  ISETP.LT.AND P6, PT, R27, c[0x0][0x178], !P2 ;  /* 0x00005e001b007a0c */ /* 0x000fe400057c1270 */
[----:B---3--:R-:W-:Y:S02]  /*27fb0*/  ISETP.LT.AND P4, PT, R2, c[0x0][0x178], !P2 ;  /* 0x00005e0002007a0c */ /* 0x008fe40005781270 */
[----:B------:R-:W-:Y:S02]  /*27fc0*/  ISETP.LT.AND P2, PT, R29, c[0x0][0x178], !P1 ;  /* 0x00005e001d007a0c */ /* 0x000fe40004f41270 */
[----:B----4-:R-:W-:Y:S01]  /*27fd0*/  PRMT R18, R5, 0x7632, R18 ;  /* 0x0000763205127816 */ /* 0x010fe20000000012 */
[----:B------:R-:W-:Y:S01]  /*27fe0*/  IMAD.WIDE R4, R0, 0x2, R12 ;  /* 0x0000000200047825 */ /* 0x000fe200078e020c */
[----:B------:R-:W-:-:S02]  /*27ff0*/  PRMT R20, R3, 0x7632, R20 ;  /* 0x0000763203147816 */ /* 0x000fc40000000014 */
        /* <DEDUP_REMOVED lines=75> */
[C---:B0-----:R-:W-:Y:S01]  /*284b0*/  IMAD.WIDE R6, R0.reuse, 0x2, R10 ;  /* 0x0000000200067825 */ /* 0x041fe200078e020a */
[----:B------:R-:W-:Y:S02]  /*284c0*/  ISETP.LT.AND P2, PT, R29, c[0x0][0x178], !P1 ;  /* 0x00005e001d007a0c */ /* 0x000fe40004f41270 */
[----:B----4-:R-:W-:Y:S01]  /*284d0*/  PRMT R18, R5, 0x7632, R18 ;  /* 0x0000763205127816 */ /* 0x010fe20000000012 */
[----:B------:R-:W-:Y:S01]  /*284e0*/  IMAD.WIDE R4, R0, 0x2, R12 ;  /* 0x0000000200047825 */ /* 0x000fe200078e020c */
[----:B------:R-:W-:-:S02]  /*284f0*/  PRMT R19, R21, 0x7632, R19 ;  /* 0x0000763215137816 */ /* 0x000fc40000000013 */
[----:B------:R-:W-:Y:S01]  /*28500*/  PRMT R20, R3, 0x7632, R20 ;  /* 0x0000763203147816 */ /* 0x000fe20000000014 */
[C---:B------:R-:W-:Y:S01]  /*28510*/  IMAD.WIDE R16, R0.reuse, 0x2, R8 ;  /* 0x0000000200107825 */ /* 0x040fe200078e0208 */
[----:B------:R-:W-:-:S03]  /*28520*/  IADD3 R3, R0, c[0x0][0x198], RZ ;  /* 0x0000660000037a10 */ /* 0x000fc60007ffe0ff */
[----:B------:R0:W-:Y:S01]  /*28530*/  @P4 STG.E.U16 [R4.64], R18 ;  /* 0x0000001204004986 */ /* 0x0001e2000c101504 */
[----:B------:R-:W-:-:S03]  /*28540*/  ISETP.LT.AND P4, PT, R2, c[0x0][0x178], !P1 ;  /* 0x00005e0002007a0c */ /* 0x000fc60004f81270 */
[----:B------:R1:W-:Y:S01]  /*28550*/  @P5 STG.E.U16 [R6.64], R19 ;  /* 0x0000001306005986 */ /* 0x0003e2000c101504 */
[----:B------:R-:W-:Y:S02]  /*28560*/  ISETP.LT.AND P5, PT, R24, c[0x0][0x178], !P1 ;  /* 0x00005e0018007a0c */ /* 0x000fe40004fa1270 */
[----:B------:R-:W-:Y:S01]  /*28570*/  ISETP.LT.AND P1, PT, R27, c[0x0][0x178], !P1 ;  /* 0x00005e001b007a0c */ /* 0x000fe20004f21270 */
[----:B------:R2:W-:Y:S01]  /*28580*/  @P6 STG.E.U16 [R16.64], R20 ;  /* 0x0000001410006986 */ /* 0x0005e2000c101504 */
[----:B------:R-:W-:Y:S01]  /*28590*/  ISETP.LT.AND P6, PT, R29, c[0x0][0x178], !P0 ;  /* 0x00005e001d007a0c */ /* 0x000fe200047c1270 */
[C---:B0-----:R-:W-:Y:S01]  /*285a0*/  IMAD.WIDE R4, R3.reuse, 0x2, R14 ;  /* 0x0000000203047825 */ /* 0x041fe200078e020e */
[----:B------:R-:W-:-:S04]  /*285b0*/  IADD3 R0, R3, c[0x0][0x198], RZ ;  /* 0x0000660003007a10 */ /* 0x000fc80007ffe0ff */
[----:B------:R0:W-:Y:S01]  /*285c0*/  @P2 STG.E.U16 [R4.64], R26 ;  /* 0x0000001a04002986 */ /* 0x0001e2000c101504 */
[----:B-1----:R-:W-:Y:S01]  /*285d0*/  IMAD.WIDE R6, R3, 0x2, R10 ;  /* 0x0000000203067825 */ /* 0x002fe200078e020a */
[----:B--2---:R-:W-:-:S03]  /*285e0*/  PRMT R20, R26, 0x7632, R20 ;  /* 0x000076321a147816 */ /* 0x004fc60000000014 */
[----:B------:R-:W-:-:S04]  /*285f0*/  IMAD.WIDE R16, R3, 0x2, R8 ;  /* 0x0000000203107825 */ /* 0x000fc800078e0208 */
[----:B------:R-:W-:Y:S01]  /*28600*/  IMAD.WIDE R18, R0, 0x2, R14 ;  /* 0x0000000200127825 */ /* 0x000fe200078e020e */
[----:B0-----:R-:W2:Y:S03]  /*28610*/  LDL.LU R26, [R1+0x1d8] ;  /* 0x0001d800011a7983 */ /* 0x001ea60000300800 */
[----:B------:R-:W-:-:S05]  /*28620*/  IMAD.WIDE R4, R3, 0x2, R12 ;  /* 0x0000000203047825 */ /* 0x000fca00078e020c */
[----:B------:R-:W-:Y:S04]  /*28630*/  @P4 STG.E.U16 [R4.64], R22 ;  /* 0x0000001604004986 */ /* 0x000fe8000c101504 */
[----:B------:R-:W-:Y:S04]  /*28640*/  @P5 STG.E.U16 [R6.64], R23 ;  /* 0x0000001706005986 */ /* 0x000fe8000c101504 */
[----:B------:R-:W-:Y:S04]  /*28650*/  @P1 STG.E.U16 [R16.64], R28 ;  /* 0x0000001c10001986 */ /* 0x000fe8000c101504 */
[----:B------:R0:W-:Y:S02]  /*28660*/  @P6 STG.E.U16 [R18.64], R20 ;  /* 0x0000001412006986 */ /* 0x0001e4000c101504 */
[----:B0-----:R-:W-:-:S02]  /*28670*/  PRMT R18, R22, 0x7632, R18 ;  /* 0x0000763216127816 */ /* 0x001fc40000000012 */
[----:B------:R-:W3:Y:S01]  /*28680*/  LDL R22, [R1+0xe8] ;  /* 0x0000e80001167983 */ /* 0x000ee20000100800 */
[----:B------:R-:W-:Y:S02]  /*28690*/  IADD3 R21, R25, 0x30, RZ ;  /* 0x0000003019157810 */ /* 0x000fe40007ffe0ff */
[----:B------:R-:W-:Y:S02]  /*286a0*/  ISETP.LT.AND P4, PT, R2, c[0x0][0x178], !P0 ;  /* 0x00005e0002007a0c */ /* 0x000fe40004781270 */
[----:B------:R-:W-:Y:S02]  /*286b0*/  ISETP.GE.AND P3, PT, R21, c[0x0][0x17c], PT ;  /* 0x00005f0015007a0c */ /* 0x000fe40003f66270 */
[----:B------:R-:W-:Y:S02]  /*286c0*/  ISETP.LT.AND P5, PT, R24, c[0x0][0x178], !P0 ;  /* 0x00005e0018007a0c */ /* 0x000fe400047a1270 */
[----:B------:R-:W-:Y:S02]  /*286d0*/  ISETP.LT.AND P6, PT, R27, c[0x0][0x178], !P0 ;  /* 0x00005e001b007a0c */ /* 0x000fe400047c1270 */
[----:B------:R-:W-:-:S02]  /*286e0*/  IADD3 R21, R25, 0x31, RZ ;  /* 0x0000003119157810 */ /* 0x000fc40007ffe0ff */
[----:B------:R-:W-:Y:S01]  /*286f0*/  ISETP.LT.AND P0, PT, R29, c[0x0][0x178], !P3 ;  /* 0x00005e001d007a0c */ /* 0x000fe20005f01270 */
[C---:B------:R-:W-:Y:S01]  /*28700*/  IMAD.WIDE R4, R0.reuse, 0x2, R12 ;  /* 0x0000000200047825 */ /* 0x040fe200078e020c */
[C---:B------:R-:W-:Y:S02]  /*28710*/  IADD3 R3, R0.reuse, c[0x0][0x198], RZ ;  /* 0x0000660000037a10 */ /* 0x040fe40007ffe0ff */
[----:B------:R-:W-:Y:S01]  /*28720*/  ISETP.GE.AND P2, PT, R21, c[0x0][0x17c], PT ;  /* 0x00005f0015007a0c */ /* 0x000fe20003f46270 */
[C---:B------:R-:W-:Y:S01]  /*28730*/  IMAD.WIDE R6, R0.reuse, 0x2, R10 ;  /* 0x0000000200067825 */ /* 0x040fe200078e020a */
[----:B------:R-:W-:Y:S01]  /*28740*/  IADD3 R21, R25, 0x32, RZ ;  /* 0x0000003219157810 */ /* 0x000fe20007ffe0ff */
[----:B------:R0:W-:Y:S01]  /*28750*/  @P4 STG.E.U16 [R4.64], R18 ;  /* 0x0000001204004986 */ /* 0x0001e2000c101504 */
[----:B------:R-:W-:Y:S01]  /*28760*/  PRMT R19, R23, 0x7632, R19 ;  /* 0x0000763217137816 */ /* 0x000fe20000000013 */
[----:B------:R-:W-:Y:S01]  /*28770*/  IMAD.WIDE R16, R0, 0x2, R8 ;  /* 0x0000000200107825 */ /* 0x000fe200078e0208 */
[----:B------:R-:W-:Y:S01]  /*28780*/  PRMT R20, R28, 0x7632, R20 ;  /* 0x000076321c147816 */ /* 0x000fe20000000014 */
[----:B------:R-:W4:Y:S01]  /*28790*/  LDL.LU R23, [R1+0x1e8] ;  /* 0x0001e80001177983 */ /* 0x000f220000300800 */
[----:B------:R-:W-:-:S02]  /*287a0*/  ISETP.GE.AND P1, PT, R21, c[0x0][0x17c], PT ;  /* 0x00005f0015007a0c */ /* 0x000fc40003f26270 */
[----:B------:R-:W-:Y:S01]  /*287b0*/  ISETP.LT.AND P4, PT, R2, c[0x0][0x178], !P3 ;  /* 0x00005e0002007a0c */ /* 0x000fe20005f81270 */
[----:B------:R1:W-:Y:S01]  /*287c0*/  @P5 STG.E.U16 [R6.64], R19 ;  /* 0x0000001306005986 */ /* 0x0003e2000c101504 */
[----:B------:R-:W-:Y:S01]  /*287d0*/  IADD3 R21, R25, 0x33, RZ ;  /* 0x0000003319157810 */ /* 0x000fe20007ffe0ff */
[C---:B0-----:R-:W-:Y:S02]  /*287e0*/  IMAD.WIDE R4, R3.reuse, 0x2, R14 ;  /* 0x0000000203047825 */ /* 0x041fe400078e020e */
[----:B------:R0:W-:Y:S01]  /*287f0*/  @P6 STG.E.U16 [R16.64], R20 ;  /* 0x0000001410006986 */ /* 0x0001e2000c101504 */
[----:B------:R-:W-:-:S03]  /*28800*/  IADD3 R0, R3, c[0x0][0x198], RZ ;  /* 0x0000660003007a10 */ /* 0x000fc60007ffe0ff */
[----:B------:R-:W4:Y:S01]  /*28810*/  LDL.LU R28, [R1+0x158] ;  /* 0x00015800011c7983 */ /* 0x000f220000300800 */
[----:B-1----:R-:W-:-:S04]  /*28820*/  IMAD.WIDE R6, R3, 0x2, R10 ;  /* 0x0000000203067825 */ /* 0x002fc800078e020a */
[----:B0-----:R-:W-:Y:S01]  /*28830*/  IMAD.WIDE R16, R3, 0x2, R8 ;  /* 0x0000000203107825 */ /* 0x001fe200078e0208 */
[----:B--2---:R0:W-:Y:S01]  /*28840*/  @P0 STG.E.U16 [R4.64], R26 ;  /* 0x0000001a04000986 */ /* 0x0041e2000c101504 */
[----:B------:R-:W-:Y:S02]  /*28850*/  PRMT R20, R26, 0x7632, R20 ;  /* 0x000076321a147816 */ /* 0x000fe40000000014 */
[----:B------:R-:W-:Y:S01]  /*28860*/  ISETP.GE.AND P0, PT, R21, c[0x0][0x17c], PT ;  /* 0x00005f0015007a0c */ /* 0x000fe20003f06270 */
[----:B0-----:R-:W2:Y:S01]  /*28870*/  LDL.LU R26, [R1+0x118] ;  /* 0x00011800011a7983 */ /* 0x001ea20000300800 */
[----:B------:R-:W-:-:S03]  /*28880*/  IMAD.WIDE R4, R3, 0x2, R12 ;  /* 0x0000000203047825 */ /* 0x000fc600078e020c */
[----:B------:R-:W2:Y:S04]  /*28890*/  LDL.LU R3, [R1+0xc8] ;  /* 0x0000c80001037983 */ /* 0x000ea80000300800 */
[----:B------:R-:W2:Y:S04]  /*288a0*/  LDL.LU R21, [R1+0xd8] ;  /* 0x0000d80001157983 */ /* 0x000ea80000300800 */
[----:B---3--:R0:W-:Y:S04]  /*288b0*/  @P4 STG.E.U16 [R4.64], R22 ;  /* 0x0000001604004986 */ /* 0x0081e8000c101504 */
[----:B0-----:R-:W3:Y:S04]  /*288c0*/  LDL.LU R22, [R1+0xfe8] ;  /* 0x000fe80001167983 */ /* 0x001ee80000300800 */
[----:B------:R-:W3:Y:S01]  /*288d0*/  LDL.LU R5, [R1+0xe8] ;  /* 0x0000e80001057983 */ /* 0x000ee20000300800 */
[----:B------:R-:W-:-:S02]  /*288e0*/  ISETP.LT.AND P5, PT, R24, c[0x0][0x178], !P3 ;  /* 0x00005e0018007a0c */ /* 0x000fc40005fa1270 */
[----:B------:R-:W-:Y:S02]  /*288f0*/  ISETP.LT.AND P3, PT, R27, c[0x0][0x178], !P3 ;  /* 0x00005e001b007a0c */ /* 0x000fe40005f61270 */
[C---:B------:R-:W-:Y:S01]  /*28900*/  ISETP.LT.AND P6, PT, R29.reuse, c[0x0][0x178], !P2 ;  /* 0x00005e001d007a0c */ /* 0x040fe200057c1270 */
[----:B------:R-:W-:Y:S01]  /*28910*/  IMAD.WIDE R18, R0, 0x2, R14 ;  /* 0x0000000200127825 */ /* 0x000fe200078e020e */
[----:B------:R-:W-:-:S07]  /*28920*/  ISETP.LT.AND P4, PT, R29, c[0x0][0x178], !P1 ;  /* 0x00005e001d007a0c */ /* 0x000fce0004f81270 */
[----:B--2---:R0:W-:Y:S04]  /*28930*/  @P5 STG.E.U16 [R6.64], R21 ;  /* 0x0000001506005986 */ /* 0x0041e8000c101504 */
[----:B------:R-:W-:Y:S01]  /*28940*/  @P3 STG.E.U16 [R16.64], R3 ;  /* 0x0000000310003986 */ /* 0x000fe2000c101504 */
[----:B------:R-:W-:Y:S02]  /*28950*/  ISETP.LT.AND P3, PT, R2, c[0x0][0x178], !P2 ;  /* 0x00005e0002007a0c */ /* 0x000fe40005761270 */
[----:B------:R-:W-:Y:S01]  /*28960*/  ISETP.LT.AND P5, PT, R24, c[0x0][0x178], !P2 ;  /* 0x00005e0018007a0c */ /* 0x000fe200057a1270 */
[----:B------:R1:W-:Y:S01]  /*28970*/  @P6 STG.E.U16 [R18.64], R20 ;  /* 0x0000001412006986 */ /* 0x0003e2000c101504 */
[----:B------:R-:W-:Y:S01]  /*28980*/  ISETP.LT.AND P6, PT, R27, c[0x0][0x178], !P2 ;  /* 0x00005e001b007a0c */ /* 0x000fe200057c1270 */
[----:B0-----:R-:W-:Y:S01]  /*28990*/  IMAD.WIDE R6, R0, 0x2, R10 ;  /* 0x0000000200067825 */ /* 0x001fe200078e020a */
[----:B-1----:R-:W-:-:S02]  /*289a0*/  PRMT R20, R3, 0x7632, R20 ;  /* 0x0000763203147816 */ /* 0x002fc40000000014 */
[C---:B------:R-:W-:Y:S02]  /*289b0*/  IADD3 R3, R0.reuse, c[0x0][0x198], RZ ;  /* 0x0000660000037a10 */ /* 0x040fe40007ffe0ff */
[----:B---3--:R-:W-:Y:S01]  /*289c0*/  PRMT R18, R5, 0x7632, R18 ;  /* 0x0000763205127816 */ /* 0x008fe20000000012 */
[----:B------:R-:W-:Y:S01]  /*289d0*/  IMAD.WIDE R4, R0, 0x2, R12 ;  /* 0x0000000200047825 */ /* 0x000fe200078e020c */
[----:B------:R-:W-:-:S03]  /*289e0*/  PRMT R19, R21, 0x7632, R19 ;  /* 0x0000763215137816 */ /* 0x000fc60000000013 */
[----:B------:R-:W-:Y:S01]  /*289f0*/  IMAD.WIDE R16, R0, 0x2, R8 ;  /* 0x0000000200107825 */ /* 0x000fe200078e0208 */
        /* <DEDUP_REMOVED lines=11> */
[----:B------:R-:W3:Y:S01]  /*28ab0*/  LDL.LU R3, [R1+0xf8] ;  /* 0x0000f80001037983 */ /* 0x000ee20000300800 */
[----:B------:R-:W-:-:S02]  /*28ac0*/  ISETP.LT.AND P3, PT, R2, c[0x0][0x178], !P1 ;  /* 0x00005e0002007a0c */ /* 0x000fc40004f61270 */
[----:B------:R-:W-:Y:S02]  /*28ad0*/  ISETP.LT.AND P5, PT, R24, c[0x0][0x178], !P1 ;  /* 0x00005e0018007a0c */ /* 0x000fe40004fa1270 */
[----:B------:R-:W-:Y:S02]  /*28ae0*/  ISETP.LT.AND P1, PT, R27, c[0x0][0x178], !P1 ;  /* 0x00005e001b007a0c */ /* 0x000fe40004f21270 */
[----:B------:R-:W-:Y:S02]  /*28af0*/  ISETP.LT.AND P6, PT, R29, c[0x0][0x178], !P0 ;  /* 0x00005e001d007a0c */ /* 0x000fe400047c1270 */
[----:B------:R-:W-:-:S05]  /*28b00*/  IADD3 R21, R25, 0x34, RZ ;  /* 0x0000003419157810 */ /* 0x000fca0007ffe0ff */
[----:B------:R0:W-:Y:S01]  /*28b10*/  @P3 STG.E.U16 [R4.64], R28 ;  /* 0x0000001c04003986 */ /* 0x0001e2000c101504 */
[----:B------:R-:W-:-:S03]  /*28b20*/  ISETP.LT.AND P3, PT, R24, c[0x0][0x178], !P0 ;  /* 0x00005e0018007a0c */ /* 0x000fc60004761270 */
[----:B------:R1:W-:Y:S01]  /*28b30*/  @P5 STG.E.U16 [R6.64], R26 ;  /* 0x0000001a06005986 */ /* 0x0003e2000c101504 */
[----:B------:R-:W-:Y:S01]  /*28b40*/  ISETP.GE.AND P2, PT, R21, c[0x0][0x17c], PT ;  /* 0x00005f0015007a0c */ /* 0x000fe20003f46270 */
[----:B------:R-:W-:Y:S01]  /*28b50*/  IMAD.WIDE R18, R0, 0x2, R14 ;  /* 0x0000000200127825 */ /* 0x000fe200078e020e */
[----:B------:R-:W-:-:S04]  /*28b60*/  IADD3 R21, R25, 0x35, RZ ;  /* 0x0000003519157810 */ /* 0x000fc80007ffe0ff */
[----:B------:R-:W-:Y:S01]  /*28b70*/  ISETP.GE.AND P4, PT, R21, c[0x0][0x17c], PT ;  /* 0x00005f0015007a0c */ /* 0x000fe20003f86270 */
[----:B0-----:R-:W-:Y:S01]  /*28b80*/  IMAD.WIDE R4, R0, 0x2, R10 ;  /* 0x0000000200047825 */ /* 0x001fe200078e020a */
[----:B------:R-:W-:-:S03]  /*28b90*/  PRMT R21, R28, 0x7632, R21 ;  /* 0x000076321c157816 */ /* 0x000fc60000000015 */
[----:B-1----:R-:W-:Y:S01]  /*28ba0*/  IMAD.WIDE R6, R0, 0x2, R12 ;  /* 0x0000000200067825 */ /* 0x002fe200078e020c */
[----:B---3--:R-:W-:Y:S01]  /*28bb0*/  @P1 STG.E.U16 [R16.64], R3 ;  /* 0x0000000310001986 */ /* 0x008fe2000c101504 */
[----:B------:R-:W-:-:S03]  /*28bc0*/  ISETP.LT.AND P1, PT, R2, c[0x0][0x178], !P0 ;  /* 0x00005e0002007a0c */ /* 0x000fc60004721270 */
[----:B------:R0:W-:Y:S02]  /*28bd0*/  @P6 STG.E.U16 [R18.64], R20 ;  /* 0x0000001412006986 */ /* 0x0001e4000c101504 */
[----:B0-----:R-:W-:-:S08]  /*28be0*/  PRMT R18, R26, 0x7632, R18 ;  /* 0x000076321a127816 */ /* 0x001fd00000000012 */
[----:B------:R-:W-:Y:S04]  /*28bf0*/  @P1 STG.E.U16 [R6.64], R21 ;  /* 0x0000001506001986 */ /* 0x000fe8000c101504 */
[----:B------:R-:W3:Y:S04]  /*28c00*/  LDL.LU R26, [R1+0x168] ;  /* 0x00016800011a7983 */ /* 0x000ee80000300800 */
[----:B------:R-:W4:Y:S04]  /*28c10*/  LDL.LU R28, [R1+0xb8] ;  /* 0x0000b800011c7983 */ /* 0x000f280000300800 */
[----:B------:R0:W-:Y:S04]  /*28c20*/  @P3 STG.E.U16 [R4.64], R18 ;  /* 0x0000001204003986 */ /* 0x0001e8000c101504 */
[----:B0-----:R-:W2:Y:S01]  /*28c30*/  LDL.LU R18, [R1+0x208] ;  /* 0x0002080001127983 */ /* 0x001ea20000300800 */
[----:B------:R-:W-:-:S02]  /*28c40*/  ISETP.LT.AND P0, PT, R27, c[0x0][0x178], !P0 ;  /* 0x00005e001b007a0c */ /* 0x000fc40004701270 */
[----:B------:R-:W-:Y:S02]  /*28c50*/  ISETP.LT.AND P6, PT, R29, c[0x0][0x178], !P2 ;  /* 0x00005e001d007a0c */ /* 0x000fe400057c1270 */
[----:B------:R-:W-:Y:S02]  /*28c60*/  ISETP.LT.AND P5, PT, R2, c[0x0][0x178], !P2 ;  /* 0x00005e0002007a0c */ /* 0x000fe400057a1270 */
[----:B------:R-:W-:Y:S02]  /*28c70*/  PRMT R19, R3, 0x7632, R19 ;  /* 0x0000763203137816 */ /* 0x000fe40000000013 */
[C---:B------:R-:W-:Y:S01]  /*28c80*/  IADD3 R3, R0.reuse, c[0x0][0x198], RZ ;  /* 0x0000660000037a10 */ /* 0x040fe20007ffe0ff */
[----:B------:R-:W-:-:S04]  /*28c90*/  IMAD.WIDE R16, R0, 0x2, R8 ;  /* 0x0000000200107825 */ /* 0x000fc800078e0208 */
[C---:B------:R-:W-:Y:S01]  /*28ca0*/  IMAD.WIDE R6, R3.reuse, 0x2, R14 ;  /* 0x0000000203067825 */ /* 0x040fe200078e020e */
[----:B------:R0:W-:Y:S03]  /*28cb0*/  @P0 STG.E.U16 [R16.64], R19 ;  /* 0x0000001310000986 */ /* 0x0001e6000c101504 */
[----:B------:R-:W-:Y:S01]  /*28cc0*/  IMAD.WIDE R4, R3, 0x2, R12 ;  /* 0x0000000203047825 */ /* 0x000fe200078e020c */
[----:B------:R-:W-:Y:S02]  /*28cd0*/  IADD3 R0, R25, 0x37, RZ ;  /* 0x0000003719007810 */ /* 0x000fe40007ffe0ff */
[----:B------:R-:W-:Y:S02]  /*28ce0*/  ISETP.LT.AND P3, PT, R24, c[0x0][0x178], !P2 ;  /* 0x00005e0018007a0c */ /* 0x000fe40005761270 */
[----:B------:R-:W-:Y:S02]  /*28cf0*/  ISETP.LT.AND P2, PT, R27, c[0x0][0x178], !P2 ;  /* 0x00005e001b007a0c */ /* 0x000fe40005741270 */
[----:B------:R-:W-:-:S02]  /*28d00*/  ISETP.GE.AND P0, PT, R0, c[0x0][0x17c], PT ;  /* 0x00005f0000007a0c */ /* 0x000fc40003f06270 */
[----:B------:R-:W-:Y:S02]  /*28d10*/  IADD3 R20, R25, 0x36, RZ ;  /* 0x0000003619147810 */ /* 0x000fe40007ffe0ff */
[----:B------:R-:W-:Y:S02]  /*28d20*/  IADD3 R0, R3, c[0x0][0x198], RZ ;  /* 0x0000660003007a10 */ /* 0x000fe40007ffe0ff */
[----:B------:R-:W-:-:S03]  /*28d30*/  ISETP.GE.AND P1, PT, R20, c[0x0][0x17c], PT ;  /* 0x00005f0014007a0c */ /* 0x000fc60003f26270 */
[----:B0-----:R-:W-:Y:S01]  /*28d40*/  IMAD.WIDE R16, R0, 0x2, R14 ;  /* 0x0000000200107825 */ /* 0x001fe200078e020e */
[----:B--2---:R0:W-:Y:S01]  /*28d50*/  @P6 STG.E.U16 [R6.64], R18 ;  /* 0x0000001206006986 */ /* 0x0041e2000c101504 */
[----:B------:R-:W-:-:S03]  /*28d60*/  ISETP.LT.AND P6, PT, R2, c[0x0][0x178], !P4 ;  /* 0x00005e0002007a0c */ /* 0x000fc600067c1270 */
[----:B------:R1:W-:Y:S01]  /*28d70*/  @P5 STG.E.U16 [R4.64], R23 ;  /* 0x0000001704005986 */ /* 0x0003e2000c101504 */
[----:B------:R-:W-:Y:S02]  /*28d80*/  ISETP.LT.AND P5, PT, R29, c[0x0][0x178], !P4 ;  /* 0x00005e001d007a0c */ /* 0x000fe400067a1270 */
[----:B------:R-:W-:Y:S01]  /*28d90*/  PRMT R20, R18, 0x7632, R20 ;  /* 0x0000763212147816 */ /* 0x000fe20000000014 */
[----:B0-----:R-:W-:-:S04]  /*28da0*/  IMAD.WIDE R6, R3, 0x2, R8 ;  /* 0x0000000203067825 */ /* 0x001fc800078e0208 */
[----:B-1----:R-:W-:Y:S01]  /*28db0*/  IMAD.WIDE R4, R3, 0x2, R10 ;  /* 0x0000000203047825 */ /* 0x002fe200078e020a */
[----:B------:R-:W-:-:S03]  /*28dc0*/  PRMT R3, R23, 0x7632, R3 ;  /* 0x0000763217037816 */ /* 0x000fc60000000003 */
[C---:B------:R-:W-:Y:S01]  /*28dd0*/  IMAD.WIDE R18, R0.reuse, 0x2, R12 ;  /* 0x0000000200127825 */ /* 0x040fe200078e020c */
[----:B---3--:R0:W-:Y:S04]  /*28de0*/  @P3 STG.E.U16 [R4.64], R26 ;  /* 0x0000001a04003986 */ /* 0x0081e8000c101504 */
[----:B----4-:R1:W-:Y:S04]  /*28df0*/  @P2 STG.E.U16 [R6.64], R28 ;  /* 0x0000001c06002986 */ /* 0x0103e8000c101504 */
[----:B------:R-:W-:Y:S04]  /*28e00*/  @P5 STG.E.U16 [R16.64], R20 ;  /* 0x0000001410005986 */ /* 0x000fe8000c101504 */
[----:B------:R2:W-:Y:S01]  /*28e10*/  @P6 STG.E.U16 [R18.64], R3 ;  /* 0x0000000312006986 */ /* 0x0005e2000c101504 */
[----:B0-----:R-:W-:-:S04]  /*28e20*/  IMAD.WIDE R4, R0, 0x2, R10 ;  /* 0x0000000200047825 */ /* 0x001fc800078e020a */
[----:B-1----:R-:W-:Y:S01]  /*28e30*/  IMAD.WIDE R6, R0, 0x2, R8 ;  /* 0x0000000200067825 */ /* 0x002fe200078e0208 */
[----:B--2---:R-:W-:Y:S02]  /*28e40*/  PRMT R18, R26, 0x7632, R18 ;  /* 0x000076321a127816 */ /* 0x004fe40000000012 */
[----:B------:R-:W2:Y:S01]  /*28e50*/  LDL.LU R26, [R1+0x178] ;  /* 0x00017800011a7983 */ /* 0x000ea20000300800 */
[----:B------:R-:W-:Y:S02]  /*28e60*/  PRMT R19, R28, 0x7632, R19 ;  /* 0x000076321c137816 */ /* 0x000fe40000000013 */
[----:B------:R-:W-:Y:S01]  /*28e70*/  IADD3 R3, R0, c[0x0][0x198], RZ ;  /* 0x0000660000037a10 */ /* 0x000fe20007ffe0ff */
[----:B------:R-:W3:Y:S04]  /*28e80*/  LDL.LU R23, [R1+0xec] ;  /* 0x0000ec0001177983 */ /* 0x000ee80000300800 */
[----:B------:R-:W4:Y:S04]  /*28e90*/  LDL.LU R28, [R1+0xdc] ;  /* 0x0000dc00011c7983 */ /* 0x000f280000300800 */
[----:B------:R-:W2:Y:S01]  /*28ea0*/  LDL R0, [R1+0x228] ;  /* 0x0002280001007983 */ /* 0x000ea20000100800 */
[----:B------:R-:W-:-:S02]  /*28eb0*/  ISETP.LT.AND P3, PT, R24, c[0x0][0x178], !P4 ;  /* 0x00005e0018007a0c */ /* 0x000fc40006761270 */
[----:B------:R-:W-:Y:S02]  /*28ec0*/  ISETP.LT.AND P4, PT, R27, c[0x0][0x178], !P4 ;  /* 0x00005e001b007a0c */ /* 0x000fe40006781270 */
[----:B------:R-:W-:Y:S02]  /*28ed0*/  ISETP.LT.AND P5, PT, R29, c[0x0][0x178], !P1 ;  /* 0x00005e001d007a0c */ /* 0x000fe40004fa1270 */
[----:B------:R-:W-:Y:S01]  /*28ee0*/  IADD3 R20, R25, 0x38, RZ ;  /* 0x0000003819147810 */ /* 0x000fe20007ffe0ff */
[----:B------:R-:W-:-:S06]  /*28ef0*/  IMAD.WIDE R16, R3, 0x2, R14 ;  /* 0x0000000203107825 */ /* 0x000fcc00078e020e */
[----:B------:R-:W-:Y:S01]  /*28f00*/  @P3 STG.E.U16 [R4.64], R18 ;  /* 0x0000001204003986 */ /* 0x000fe2000c101504 */
[----:B------:R-:W-:-:S03]  /*28f10*/  ISETP.GE.AND P3, PT, R20, c[0x0][0x17c], PT ;  /* 0x00005f0014007a0c */ /* 0x000fc60003f66270 */
[----:B------:R-:W3:Y:S04]  /*28f20*/  LDL.LU R20, [R1+0x1dc] ;  /* 0x0001dc0001147983 */ /* 0x000ee80000300800 */
[----:B------:R0:W-:Y:S04]  /*28f30*/  @P4 STG.E.U16 [R6.64], R19 ;  /* 0x0000001306004986 */ /* 0x0001e8000c101504 */
[----:B0-----:R-:W3:Y:S04]  /*28f40*/  LDL.LU R19, [R1+0x188] ;  /* 0x0001880001137983 */ /* 0x001ee80000300800 */
[----:B--2---:R0:W-:Y:S04]  /*28f50*/  @P5 STG.E.U16 [R16.64], R0 ;  /* 0x0000000010005986 */ /* 0x0041e8000c101504 */
[----:B0-----:R-:W2:Y:S01]  /*28f60*/  LDL.LU R17, [R1+0x218] ;  /* 0x0002180001117983 */ /* 0x001ea20000300800 */
[----:B------:R-:W-:Y:S01]  /*28f70*/  ISETP.LT.AND P2, PT, R2, c[0x0][0x178], !P1 ;  /* 0x00005e0002007a0c */ /* 0x000fe20004f41270 */
[----:B------:R-:W-:Y:S01]  /*28f80*/  IMAD.WIDE R6, R3, 0x2, R12 ;  /* 0x0000000203067825 */ /* 0x000fe200078e020c */
[----:B------:R-:W-:-:S02]  /*28f90*/  ISETP.LT.AND P6, PT, R24, c[0x0][0x178], !P1 ;  /* 0x00005e0018007a0c */ /* 0x000fc40004fc1270 */
[----:B------:R-:W-:Y:S01]  /*28fa0*/  ISETP.LT.AND P1, PT, R27, c[0x0][0x178], !P1 ;  /* 0x00005e001b007a0c */ /* 0x000fe20004f21270 */
[----:B------:R-:W-:-:S08]  /*28fb0*/  IMAD.WIDE R4, R3, 0x2, R10 ;  /* 0x0000000203047825 */ /* 0x000fd000078e020a */
[----:B--2---:R0:W-:Y:S04]  /*28fc0*/  @P2 STG.E.U16 [R6.64], R17 ;  /* 0x0000001106002986 */ /* 0x0041e8000c101504 */
[----:B0-----:R-:W2:Y:S01]  /*28fd0*/  LDL.LU R7, [R1+0x228] ;  /* 0x0002280001077983 */ /* 0x001ea20000300800 */
[----:B------:R-:W-:Y:S02]  /*28fe0*/  ISETP.LT.AND P5, PT, R29, c[0x0][0x178], !P0 ;  /* 0x00005e001d007a0c */ /* 0x000fe400047a1270 */
[----:B------:R-:W-:Y:S02]  /*28ff0*/  ISETP.LT.AND P4, PT, R2, c[0x0][0x178], !P0 ;  /* 0x00005e0002007a0c */ /* 0x000fe40004781270 */
[----:B------:R-:W-:Y:S01]  /*29000*/  IADD3 R0, R3, c[0x0][0x198], RZ ;  /* 0x0000660003007a10 */ /* 0x000fe20007ffe0ff */
[----:B---3--:R0:W-:Y:S01]  /*29010*/  @P6 STG.E.U16 [R4.64], R19 ;  /* 0x0000001304006986 */ /* 0x0081e2000c101504 */
[----:B------:R-:W-:-:S02]  /*29020*/  IADD3 R16, R25, 0x39, RZ ;  /* 0x0000003919107810 */ /* 0x000fc40007ffe0ff */
[----:B------:R-:W-:Y:S02]  /*29030*/  PRMT R18, R17, 0x7632, R18 ;  /* 0x0000763211127816 */ /* 0x000fe40000000012 */
[----:B------:R-:W-:Y:S01]  /*29040*/  ISETP.GE.AND P2, PT, R16, c[0x0][0x17c], PT ;  /* 0x00005f0010007a0c */ /* 0x000fe20003f46270 */
[----:B------:R-:W-:-:S04]  /*29050*/  IMAD.WIDE R16, R0, 0x2, R12 ;  /* 0x0000000200107825 */ /* 0x000fc800078e020c */
[----:B0-----:R-:W-:-:S05]  /*29060*/  IMAD.WIDE R4, R3, 0x2, R8 ;  /* 0x0000000203047825 */ /* 0x001fca00078e0208 */
[----:B------:R-:W-:Y:S01]  /*29070*/  @P1 STG.E.U16 [R4.64], R26 ;  /* 0x0000001a04001986 */ /* 0x000fe2000c101504 */
[----:B------:R-:W-:Y:S02]  /*29080*/  ISETP.LT.AND P1, PT, R24, c[0x0][0x178], !P0 ;  /* 0x00005e0018007a0c */ /* 0x000fe40004721270 */
[----:B--2---:R-:W-:Y:S01]  /*29090*/  PRMT R3, R7, 0x7632, R3 ;  /* 0x0000763207037816 */ /* 0x004fe20000000003 */
[----:B------:R-:W-:-:S05]  /*290a0*/  IMAD.WIDE R6, R0, 0x2, R14 ;  /* 0x0000000200067825 */ /* 0x000fca00078e020e */
[----:B------:R-:W-:Y:S04]  /*290b0*/  @P5 STG.E.U16 [R6.64], R3 ;  /* 0x0000000306005986 */ /* 0x000fe8000c101504 */
[----:B------:R0:W-:Y:S02]  /*290c0*/  @P4 STG.E.U16 [R16.64], R18 ;  /* 0x0000001210004986 */ /* 0x0001e4000c101504 */
[----:B0-----:R-:W-:Y:S02]  /*290d0*/  PRMT R17, R26, 0x7632, R17 ;  /* 0x000076321a117816 */ /* 0x001fe40000000011 */
[----:B------:R-:W2:Y:S01]  /*290e0*/  LDL.LU R26, [R1+0xcc] ;  /* 0x0000cc00011a7983 */ /* 0x000ea20000300800 */
[----:B------:R-:W-:Y:S02]  /*290f0*/  ISETP.LT.AND P0, PT, R27, c[0x0][0x178], !P0 ;  /* 0x00005e001b007a0c */ /* 0x000fe40004701270 */
[----:B------:R-:W-:Y:S01]  /*29100*/  ISETP.LT.AND P4, PT, R29, c[0x0][0x178], !P3 ;  /* 0x00005e001d007a0c */ /* 0x000fe20005f81270 */
[----:B------:R-:W-:Y:S01]  /*29110*/  IMAD.WIDE R4, R0, 0x2, R10 ;  /* 0x0000000200047825 */ /* 0x000fe200078e020a */
[----:B------:R-:W-:-:S02]  /*29120*/  ISETP.LT.AND P5, PT, R2, c[0x0][0x178], !P3 ;  /* 0x00005e0002007a0c */ /* 0x000fc40005fa1270 */
[----:B------:R-:W-:Y:S01]  /*29130*/  PRMT R16, R19, 0x7632, R16 ;  /* 0x0000763213107816 */ /* 0x000fe20000000010 */
[----:B------:R-:W-:Y:S01]  /*29140*/  IMAD.WIDE R6, R0, 0x2, R8 ;  /* 0x0000000200067825 */ /* 0x000fe200078e0208 */
[----:B------:R-:W-:Y:S02]  /*29150*/  ISETP.LT.AND P6, PT, R24, c[0x0][0x178], !P3 ;  /* 0x00005e0018007a0c */ /* 0x000fe40005fc1270 */
[----:B------:R-:W-:Y:S01]  /*29160*/  IADD3 R3, R0, c[0x0][0x198], RZ ;  /* 0x0000660000037a10 */ /* 0x000fe20007ffe0ff */
[----:B------:R0:W-:Y:S04]  /*29170*/  @P1 STG.E.U16 [R4.64], R16 ;  /* 0x0000001004001986 */ /* 0x0001e8000c101504 */
[----:B------:R1:W-:Y:S01]  /*29180*/  @P0 STG.E.U16 [R6.64], R17 ;  /* 0x0000001106000986 */ /* 0x0003e2000c101504 */
[----:B------:R-:W-:Y:S01]  /*29190*/  IADD3 R0, R25, 0x3b, RZ ;  /* 0x0000003b19007810 */ /* 0x000fe20007ffe0ff */
[----:B0-----:R-:W-:-:S04]  /*291a0*/  IMAD.WIDE R4, R3, 0x2, R14 ;  /* 0x0000000203047825 */ /* 0x001fc800078e020e */
[C---:B-1----:R-:W-:Y:S01]  /*291b0*/  IMAD.WIDE R6, R3.reuse, 0x2, R12 ;  /* 0x0000000203067825 */ /* 0x042fe200078e020c */
[----:B------:R0:W-:Y:S03]  /*291c0*/  @P4 STG.E.U16 [R4.64], R20 ;  /* 0x0000001404004986 */ /* 0x0001e6000c101504 */
[----:B------:R-:W-:Y:S01]  /*291d0*/  IMAD.WIDE R16, R3, 0x2, R10 ;  /* 0x0000000203107825 */ /* 0x000fe200078e020a */
[----:B------:R1:W-:Y:S01]  /*291e0*/  @P5 STG.E.U16 [R6.64], R23 ;  /* 0x0000001706005986 */ /* 0x0003e2000c101504 */
[----:B------:R-:W-:-:S03]  /*291f0*/  ISETP.LT.AND P3, PT, R27, c[0x0][0x178], !P3 ;  /* 0x00005e001b007a0c */ /* 0x000fc60005f61270 */
[----:B----4-:R3:W-:Y:S01]  /*29200*/  @P6 STG.E.U16 [R16.64], R28 ;  /* 0x0000001c10006986 */ /* 0x0107e2000c101504 */
[----:B------:R-:W-:Y:S02]  /*29210*/  ISETP.LT.AND P6, PT, R29, c[0x0][0x178], !P2 ;  /* 0x00005e001d007a0c */ /* 0x000fe400057c1270 */
[----:B------:R-:W-:Y:S02]  /*29220*/  ISETP.GE.AND P0, PT, R0, c[0x0][0x17c], PT ;  /* 0x00005f0000007a0c */ /* 0x000fe40003f06270 */
[----:B------:R-:W-:Y:S02]  /*29230*/  ISETP.LT.AND P5, PT, R2, c[0x0][0x178], !P2 ;  /* 0x00005e0002007a0c */ /* 0x000fe400057a1270 */
[----:B------:R-:W-:Y:S02]  /*29240*/  PRMT R0, R20, 0x7632, R0 ;  /* 0x0000763214007816 */ /* 0x000fe40000000000 */
[----:B------:R-:W-:Y:S02]  /*29250*/  ISETP.LT.AND P4, PT, R24, c[0x0][0x178], !P2 ;  /* 0x00005e0018007a0c */ /* 0x000fe40005781270 */
[C---:B0-----:R-:W-:Y:S01]  /*29260*/  IADD3 R20, R3.reuse, c[0x0][0x198], RZ ;  /* 0x0000660003147a10 */ /* 0x041fe20007ffe0ff */
[----:B------:R-:W-:Y:S01]  /*29270*/  IMAD.WIDE R4, R3, 0x2, R8 ;  /* 0x0000000203047825 */ /* 0x000fe200078e0208 */
[----:B------:R-:W-:-:S02]  /*29280*/  IADD3 R18, R25, 0x3a, RZ ;  /* 0x0000003a19127810 */ /* 0x000fc40007ffe0ff */
[----:B------:R-:W-:Y:S01]  /*29290*/  PRMT R22, R23, 0x7632, R22 ;  /* 0x0000763217167816 */ /* 0x000fe20000000016 */
[----:B-1----:R-:W-:Y:S01]  /*292a0*/  IMAD.WIDE R6, R20, 0x2, R14 ;  /* 0x0000000214067825 */ /* 0x002fe200078e020e */
[----:B------:R-:W-:Y:S01]  /*292b0*/  ISETP.GE.AND P1, PT, R18, c[0x0][0x17c], PT ;  /* 0x00005f0012007a0c */ /* 0x000fe20003f26270 */
[----:B------:R-:W4:Y:S01]  /*292c0*/  LDL.LU R23, [R1+0x11c] ;  /* 0x00011c0001177983 */ /* 0x000f220000300800 */
[----:B------:R-:W-:Y:S01]  /*292d0*/  PRMT R21, R28, 0x7632, R21 ;  /* 0x000076321c157816 */ /* 0x000fe20000000015 */
[----:B---3--:R-:W-:-:S04]  /*292e0*/  IMAD.WIDE R16, R20, 0x2, R12 ;  /* 0x0000000214107825 */ /* 0x008fc800078e020c */
[----:B------:R-:W-:Y:S01]  /*292f0*/  IMAD.WIDE R18, R20, 0x2, R10 ;  /* 0x0000000214127825 */ /* 0x000fe200078e020a */
[----:B--2---:R-:W-:Y:S01]  /*29300*/  PRMT R3, R26, 0x7632, R3 ;  /* 0x000076321a037816 */ /* 0x004fe20000000003 */
[----:B------:R0:W-:Y:S04]  /*29310*/  @P3 STG.E.U16 [R4.64], R26 ;  /* 0x0000001a04003986 */ /* 0x0001e8000c101504 */
[----:B------:R-:W-:Y:S04]  /*29320*/  @P6 STG.E.U16 [R6.64], R0 ;  /* 0x0000000006006986 */ /* 0x000fe8000c101504 */
[----:B------:R-:W-:Y:S04]  /*29330*/  @P5 STG.E.U16 [R16.64], R22 ;  /* 0x0000001610005986 */ /* 0x000fe8000c101504 */
[----:B0-----:R-:W2:Y:S04]  /*29340*/  LDL.LU R26, [R1+0xfc] ;  /* 0x0000fc00011a7983 */ /* 0x001ea80000300800 */
[----:B------:R-:W3:Y:S04]  /*29350*/  LDL.LU R28, [R1+0x20c] ;  /* 0x00020c00011c7983 */ /* 0x000ee80000300800 */
[----:B------:R0:W-:Y:S04]  /*29360*/  STL [R1+0xfd8], R22 ;  /* 0x000fd81601007387 */ /* 0x0001e80000100800 */
[----:B------:R1:W-:Y:S04]  /*29370*/  @P4 STG.E.U16 [R18.64], R21 ;  /* 0x0000001512004986 */ /* 0x0003e8000c101504 */
[----:B0-----:R-:W2:Y:S04]  /*29380*/  LDL.LU R22, [R1+0x15c] ;  /* 0x00015c0001167983 */ /* 0x001ea80000300800 */
[----:B-1----:R-:W2:Y:S01]  /*29390*/  LDL.LU R21, [R1+0x1ec] ;  /* 0x0001ec0001157983 */ /* 0x002ea20000300800 */
[----:B------:R-:W-:-:S02]  /*293a0*/  ISETP.LT.AND P2, PT, R27, c[0x0][0x178], !P2 ;  /* 0x00005e001b007a0c */ /* 0x000fc40005741270 */
[----:B------:R-:W-:Y:S01]  /*293b0*/  ISETP.LT.AND P5, PT, R29, c[0x0][0x178], !P1 ;  /* 0x00005e001d007a0c */ /* 0x000fe20004fa1270 */
[C---:B------:R-:W-:Y:S01]  /*293c0*/  IMAD.WIDE R4, R20.reuse, 0x2, R8 ;  /* 0x0000000214047825 */ /* 0x040fe200078e0208 */
[----:B------:R-:W-:Y:S02]  /*293d0*/  IADD3 R0, R20, c[0x0][0x198], RZ ;  /* 0x0000660014007a10 */ /* 0x000fe40007ffe0ff */
[----:B------:R-:W-:Y:S01]  /*293e0*/  ISETP.LT.AND P4, PT, R2, c[0x0][0x178], !P1 ;  /* 0x00005e0002007a0c */ /* 0x000fe20004f81270 */
[----:B------:R-:W3:Y:S01]  /*293f0*/  LDL.LU R20, [R1+0x1fc] ;  /* 0x0001fc0001147983 */ /* 0x000ee20000300800 */
[C---:B------:R-:W-:Y:S02]  /*29400*/  IADD3 R6, R25.reuse, 0x3c, RZ ;  /* 0x0000003c19067810 */ /* 0x040fe40007ffe0ff */
[----:B------:R-:W-:-:S03]  /*29410*/  IADD3 R18, R25, 0x3e, RZ ;  /* 0x0000003e19127810 */ /* 0x000fc60007ffe0ff */
[----:B------:R0:W-:Y:S01]  /*29420*/  @P2 STG.E.U16 [R4.64], R3 ;  /* 0x0000000304002986 */ /* 0x0001e2000c101504 */
[----:B------:R-:W-:Y:S01]  /*29430*/  ISETP.GE.AND P3, PT, R6, c[0x0][0x17c], PT ;  /* 0x00005f0006007a0c */ /* 0x000fe20003f66270 */
[----:B------:R-:W-:-:S04]  /*29440*/  IMAD.WIDE R6, R0, 0x2, R12 ;  /* 0x0000000200067825 */ /* 0x000fc800078e020c */
[----:B0-----:R-:W-:Y:S01]  /*29450*/  IMAD.WIDE R4, R0, 0x2, R14 ;  /* 0x0000000200047825 */ /* 0x001fe200078e020e */
[----:B------:R-:W-:Y:S02]  /*29460*/  IADD3 R3, R25, 0x3d, RZ ;  /* 0x0000003d19037810 */ /* 0x000fe40007ffe0ff */
[----:B------:R-:W-:Y:S02]  /*29470*/  ISETP.LT.AND P6, PT, R24, c[0x0][0x178], !P1 ;  /* 0x00005e0018007a0c */ /* 0x000fe40004fc1270 */
[----:B------:R-:W-:Y:S02]  /*29480*/  ISETP.GE.AND P2, PT, R3, c[0x0][0x17c], PT ;  /* 0x00005f0003007a0c */ /* 0x000fe40003f46270 */
[----:B------:R-:W-:Y:S01]  /*29490*/  ISETP.LT.AND P1, PT, R27, c[0x0][0x178], !P1 ;  /* 0x00005e001b007a0c */ /* 0x000fe20004f21270 */
[----:B------:R-:W-:Y:S01]  /*294a0*/  IMAD.WIDE R16, R0, 0x2, R10 ;  /* 0x0000000200107825 */ /* 0x000fe200078e020a */
[----:B--2---:R0:W-:Y:S01]  /*294b0*/  @P5 STG.E.U16 [R4.64], R21 ;  /* 0x0000001504005986 */ /* 0x0041e2000c101504 */
[----:B------:R-:W-:-:S02]  /*294c0*/  ISETP.GE.AND P5, PT, R18, c[0x0][0x17c], PT ;  /* 0x00005f0012007a0c */ /* 0x000fc40003fa6270 */
[----:B------:R-:W-:Y:S01]  /*294d0*/  PRMT R18, R21, 0x7632, R18 ;  /* 0x0000763215127816 */ /* 0x000fe20000000012 */
[----:B------:R1:W-:Y:S01]  /*294e0*/  @P4 STG.E.U16 [R6.64], R22 ;  /* 0x0000001606004986 */ /* 0x0003e2000c101504 */
[----:B------:R-:W-:-:S03]  /*294f0*/  PRMT R3, R22, 0x7632, R3 ;  /* 0x0000763216037816 */ /* 0x000fc60000000003 */
[----:B0-----:R-:W2:Y:S04]  /*29500*/  LDL.LU R21, [R1+0x16c] ;  /* 0x00016c0001157983 */ /* 0x001ea80000300800 */
[----:B-1----:R-:W2:Y:S01]  /*29510*/  LDL.LU R22, [R1+0xbc] ;  /* 0x0000bc0001167983 */ /* 0x002ea20000300800 */
[----:B------:R-:W-:Y:S01]  /*29520*/  ISETP.LT.AND P4, PT, R29, c[0x0][0x178], !P0 ;  /* 0x00005e001d007a0c */ /* 0x000fe20004781270 */
[C---:B------:R-:W-:Y:S01]  /*29530*/  IMAD.WIDE R4, R0.reuse, 0x2, R8 ;  /* 0x0000000200047825 */ /* 0x040fe200078e0208 */
[----:B------:R-:W-:Y:S01]  /*29540*/  IADD3 R0, R0, c[0x0][0x198], RZ ;  /* 0x0000660000007a10 */ /* 0x000fe20007ffe0ff */
[----:B----4-:R0:W-:Y:S01]  /*29550*/  @P6 STG.E.U16 [R16.64], R23 ;  /* 0x0000001710006986 */ /* 0x0101e2000c101504 */
[----:B------:R-:W-:-:S03]  /*29560*/  ISETP.LT.AND P6, PT, R2, c[0x0][0x178], !P0 ;  /* 0x00005e0002007a0c */ /* 0x000fc600047c1270 */
[----:B------:R1:W-:Y:S01]  /*29570*/  @P1 STG.E.U16 [R4.64], R26 ;  /* 0x0000001a04001986 */ /* 0x0003e2000c101504 */
[----:B------:R-:W-:Y:S02]  /*29580*/  ISETP.LT.AND P1, PT, R24, c[0x0][0x178], !P0 ;  /* 0x00005e0018007a0c */ /* 0x000fe40004721270 */
[----:B------:R-:W-:Y:S01]  /*29590*/  ISETP.LT.AND P0, PT, R27, c[0x0][0x178], !P0 ;  /* 0x00005e001b007a0c */ /* 0x000fe20004701270 */
[----:B------:R-:W-:Y:S01]  /*295a0*/  IMAD.WIDE R6, R0, 0x2, R12 ;  /* 0x0000000200067825 */ /* 0x000fe200078e020c */
[----:B0-----:R-:W-:-:S03]  /*295b0*/  PRMT R16, R26, 0x7632, R16 ;  /* 0x000076321a107816 */ /* 0x001fc60000000010 */
[----:B-1----:R-:W-:Y:S01]  /*295c0*/  IMAD.WIDE R4, R0, 0x2, R14 ;  /* 0x0000000200047825 */ /* 0x002fe200078e020e */
[----:B------:R-:W4:Y:S01]  /*295d0*/  LDL.LU R26, [R1+0x22c] ;  /* 0x00022c00011a7983 */ /* 0x000f220000300800 */
[----:B------:R-:W-:-:S03]  /*295e0*/  PRMT R17, R23, 0x7632, R17 ;  /* 0x0000763217117816 */ /* 0x000fc60000000011 */
[----:B------:R0:W-:Y:S01]  /*295f0*/  @P4 STG.E.U16 [R4.64], R18 ;  /* 0x0000001204004986 */ /* 0x0001e2000c101504 */
[----:B------:R-:W-:-:S03]  /*29600*/  ISETP.LT.AND P4, PT, R29, c[0x0][0x178], !P3 ;  /* 0x00005e001d007a0c */ /* 0x000fc60005f81270 */
[----:B------:R1:W-:Y:S04]  /*29610*/  @P6 STG.E.U16 [R6.64], R3 ;  /* 0x0000000306006986 */ /* 0x0003e8000c101504 */
[----:B------:R-:W4:Y:S01]  /*29620*/  LDL.LU R23, [R1+0x21c] ;  /* 0x00021c0001177983 */ /* 0x000f220000300800 */
[C---:B0-----:R-:W-:Y:S01]  /*29630*/  IMAD.WIDE R4, R0.reuse, 0x2, R10 ;  /* 0x0000000200047825 */ /* 0x041fe200078e020a */
[----:B-1----:R-:W-:-:S03]  /*29640*/  IADD3 R3, R0, c[0x0][0x198], RZ ;  /* 0x0000660000037a10 */ /* 0x002fc60007ffe0ff */
[----:B------:R-:W-:Y:S01]  /*29650*/  IMAD.WIDE R6, R0, 0x2, R8 ;  /* 0x0000000200067825 */ /* 0x000fe200078e0208 */
[C---:B------:R-:W-:Y:S01]  /*29660*/  IADD3 R0, R25.reuse, 0x3f, RZ ;  /* 0x0000003f19007810 */ /* 0x040fe20007ffe0ff */
[----:B------:R0:W-:Y:S04]  /*29670*/  @P1 STG.E.U16 [R4.64], R17 ;  /* 0x0000001104001986 */ /* 0x0001e8000c101504 */
[----:B------:R-:W-:Y:S01]  /*29680*/  @P0 STG.E.U16 [R6.64], R16 ;  /* 0x0000001006000986 */ /* 0x000fe2000c101504 */
[----:B------:R-:W-:Y:S02]  /*29690*/  ISETP.GE.AND P0, PT, R0, c[0x0][0x17c], PT ;  /* 0x00005f0000007a0c */ /* 0x000fe40003f06270 */
[----:B------:R-:W-:Y:S01]  /*296a0*/  IADD3 R0, R25, 0x40, RZ ;  /* 0x0000004019007810 */ /* 0x000fe20007ffe0ff */
[----:B0-----:R-:W-:-:S05]  /*296b0*/  IMAD.WIDE R4, R3, 0x2, R14 ;  /* 0x0000000203047825 */ /* 0x001fca00078e020e */
[----:B---3--:R0:W-:Y:S01]  /*296c0*/  @P4 STG.E.U16 [R4.64], R28 ;  /* 0x0000001c04004986 */ /* 0x0081e2000c101504 */
[----:B------:R-:W-:Y:S02]  /*296d0*/  ISETP.GE.AND P4, PT, R0, c[0x0][0x17c], PT ;  /* 0x00005f0000007a0c */ /* 0x000fe40003f86270 */
[----:B------:R-:W-:Y:S02]  /*296e0*/  PRMT R0, R28, 0x7632, R0 ;  /* 0x000076321c007816 */ /* 0x000fe40000000000 */
[----:B0-----:R-:W3:Y:S01]  /*296f0*/  LDL.LU R28, [R1+0x18c] ;  /* 0x00018c00011c7983 */ /* 0x001ee20000300800 */
[----:B------:R-:W-:Y:S02]  /*29700*/  ISETP.LT.AND P6, PT, R2, c[0x0][0x178], !P3 ;  /* 0x00005e0002007a0c */ /* 0x000fe40005fc1270 */
[----:B------:R-:W-:Y:S01]  /*29710*/  ISETP.LT.AND P1, PT, R24, c[0x0][0x178], !P3 ;  /* 0x00005e0018007a0c */ /* 0x000fe20005f21270 */
[----:B------:R-:W-:Y:S01]  /*29720*/  IMAD.WIDE R6, R3, 0x2, R12 ;  /* 0x0000000203067825 */ /* 0x000fe200078e020c */
[----:B------:R-:W-:-:S03]  /*29730*/  ISETP.LT.AND P3, PT, R27, c[0x0][0x178], !P3 ;  /* 0x00005e001b007a0c */ /* 0x000fc60005f61270 */
[----:B------:R-:W-:-:S06]  /*29740*/  IMAD.WIDE R4, R3, 0x2, R10 ;  /* 0x0000000203047825 */ /* 0x000fcc00078e020a */
[----:B------:R0:W-:Y:S01]  /*29750*/  @P6 STG.E.U16 [R6.64], R20 ;  /* 0x0000001406006986 */ /* 0x0001e2000c101504 */
[----:B------:R-:W-:Y:S02]  /*29760*/  ISETP.LT.AND P6, PT, R29, c[0x0][0x178], !P2 ;  /* 0x00005e001d007a0c */ /* 0x000fe400057c1270 */
[----:B------:R-:W-:Y:S01]  /*29770*/  PRMT R17, R20, 0x7632, R17 ;  /* 0x0000763214117816 */ /* 0x000fe20000000011 */
[C---:B0-----:R-:W-:Y:S01]  /*29780*/  IMAD.WIDE R6, R3.reuse, 0x2, R8 ;  /* 0x0000000203067825 */ /* 0x041fe200078e0208 */
[----:B------:R-:W-:Y:S01]  /*29790*/  IADD3 R3, R3, c[0x0][0x198], RZ ;  /* 0x0000660003037a10 */ /* 0x000fe20007ffe0ff */
[----:B--2---:R0:W-:Y:S01]  /*297a0*/  @P1 STG.E.U16 [R4.64], R21 ;  /* 0x0000001504001986 */ /* 0x0041e2000c101504 */
[----:B------:R-:W-:-:S03]  /*297b0*/  ISETP.LT.AND P1, PT, R2, c[0x0][0x178], !P2 ;  /* 0x00005e0002007a0c */ /* 0x000fc60005721270 */
[----:B------:R1:W-:Y:S01]  /*297c0*/  @P3 STG.E.U16 [R6.64], R22 ;  /* 0x0000001606003986 */ /* 0x0003e2000c101504 */
[----:B------:R-:W-:Y:S02]  /*297d0*/  ISETP.LT.AND P3, PT, R24, c[0x0][0x178], !P2 ;  /* 0x00005e0018007a0c */ /* 0x000fe40005761270 */
[----:B------:R-:W-:Y:S01]  /*297e0*/  PRMT R16, R21, 0x7632, R16 ;  /* 0x0000763215107816 */ /* 0x000fe20000000010 */
[----:B0-----:R-:W-:Y:S01]  /*297f0*/  IMAD.WIDE R4, R3, 0x2, R14 ;  /* 0x0000000203047825 */ /* 0x001fe200078e020e */
[----:B------:R-:W2:Y:S01]  /*29800*/  LDL.LU R21, [R1+0x17c] ;  /* 0x00017c0001157983 */ /* 0x000ea20000300800 */
[----:B------:R-:W-:Y:S02]  /*29810*/  ISETP.LT.AND P2, PT, R27, c[0x0][0x178], !P2 ;  /* 0x00005e001b007a0c */ /* 0x000fe40005741270 */
[----:B-1----:R-:W-:Y:S01]  /*29820*/  IMAD.WIDE R6, R3, 0x2, R12 ;  /* 0x0000000203067825 */ /* 0x002fe200078e020c */
[----:B------:R0:W-:Y:S01]  /*29830*/  @P6 STG.E.U16 [R4.64], R0 ;  /* 0x0000000004006986 */ /* 0x0001e2000c101504 */
[----:B------:R-:W-:-:S03]  /*29840*/  ISETP.LT.AND P6, PT, R29, c[0x0][0x178], !P5 ;  /* 0x00005e001d007a0c */ /* 0x000fc60006fc1270 */
[----:B------:R1:W-:Y:S01]  /*29850*/  @P1 STG.E.U16 [R6.64], R17 ;  /* 0x0000001106001986 */ /* 0x0003e2000c101504 */
[----:B------:R-:W-:Y:S01]  /*29860*/  ISETP.LT.AND P1, PT, R2, c[0x0][0x178], !P5 ;  /* 0x00005e0002007a0c */ /* 0x000fe20006f21270 */
[C---:B0-----:R-:W-:Y:S01]  /*29870*/  IMAD.WIDE R4, R3.reuse, 0x2, R10 ;  /* 0x0000000203047825 */ /* 0x041fe200078e020a */
[----:B-1----:R-:W-:-:S04]  /*29880*/  IADD3 R17, R3, c[0x0][0x198], RZ ;  /* 0x0000660003117a10 */ /* 0x002fc80007ffe0ff */
[----:B------:R0:W-:Y:S01]  /*29890*/  @P3 STG.E.U16 [R4.64], R16 ;  /* 0x0000001004003986 */ /* 0x0001e2000c101504 */
[----:B------:R-:W-:Y:S01]  /*298a0*/  PRMT R0, R22, 0x7632, R0 ;  /* 0x0000763216007816 */ /* 0x000fe20000000000 */
[----:B------:R-:W-:-:S05]  /*298b0*/  IMAD.WIDE R6, R3, 0x2, R8 ;  /* 0x0000000203067825 */ /* 0x000fca00078e0208 */
[----:B------:R1:W-:Y:S01]  /*298c0*/  @P2 STG.E.U16 [R6.64], R0 ;  /* 0x0000000006002986 */ /* 0x0003e2000c101504 */
[----:B0-----:R-:W-:Y:S01]  /*298d0*/  IMAD.WIDE R4, R17, 0x2, R14 ;  /* 0x0000000211047825 */ /* 0x001fe200078e020e */
[----:B----4-:R-:W-:-:S04]  /*298e0*/  PRMT R16, R26, 0x7632, R16 ;  /* 0x000076321a107816 */ /* 0x010fc80000000010 */
[----:B------:R0:W-:Y:S01]  /*298f0*/  @P6 STG.E.U16 [R4.64], R26 ;  /* 0x0000001a04006986 */ /* 0x0001e2000c101504 */
[----:B-1----:R-:W-:Y:S01]  /*29900*/  IMAD.WIDE R6, R17, 0x2, R12 ;  /* 0x0000000211067825 */ /* 0x002fe200078e020c */
[----:B------:R-:W-:Y:S02]  /*29910*/  ISETP.LT.AND P3, PT, R24, c[0x0][0x178], !P5 ;  /* 0x00005e0018007a0c */ /* 0x000fe40006f61270 */
[----:B------:R-:W-:Y:S02]  /*29920*/  PRMT R0, R23, 0x7632, R0 ;  /* 0x0000763217007816 */ /* 0x000fe40000000000 */
[----:B------:R1:W-:Y:S04]  /*29930*/  @P1 STG.E.U16 [R6.64], R23 ;  /* 0x0000001706001986 */ /* 0x0003e8000c101504 */
[----:B0-----:R-:W4:Y:S04]  /*29940*/  LDL.LU R26, [R1+0x240] ;  /* 0x00024000011a7983 */ /* 0x001f280000300800 */
[----:B------:R-:W4:Y:S04]  /*29950*/  LDL.LU R22, [R1+0x230] ;  /* 0x0002300001167983 */ /* 0x000f280000300800 */
[----:B-1----:R-:W4:Y:S01]  /*29960*/  LDL.LU R23, [R1+0x1b0] ;  /* 0x0001b00001177983 */ /* 0x002f220000300800 */
[----:B------:R-:W-:Y:S01]  /*29970*/  IMAD.WIDE R4, R17, 0x2, R10 ;  /* 0x0000000211047825 */ /* 0x000fe200078e020a */
[----:B---3--:R-:W-:-:S04]  /*29980*/  PRMT R18, R28, 0x7632, R18 ;  /* 0x000076321c127816 */ /* 0x008fc80000000012 */
[----:B------:R0:W-:Y:S04]  /*29990*/  @P3 STG.E.U16 [R4.64], R28 ;  /* 0x0000001c04003986 */ /* 0x0001e8000c101504 */
[----:B0-----:R-:W3:Y:S01]  /*299a0*/  LDL.LU R28, [R1+0x1a0] ;  /* 0x0001a000011c7983 */ /* 0x001ee20000300800 */
[----:B------:R-:W-:Y:S02]  /*299b0*/  IADD3 R3, R25, 0x41, RZ ;  /* 0x0000004119037810 */ /* 0x000fe40007ffe0ff */
[----:B------:R-:W-:Y:S02]  /*299c0*/  ISETP.LT.AND P5, PT, R27, c[0x0][0x178], !P5 ;  /* 0x00005e001b007a0c */ /* 0x000fe40006fa1270 */
[----:B------:R-:W-:Y:S02]  /*299d0*/  ISETP.LT.AND P6, PT, R29, c[0x0][0x178], !P0 ;  /* 0x00005e001d007a0c */ /* 0x000fe400047c1270 */
[----:B------:R-:W-:-:S02]  /*299e0*/  ISETP.GE.AND P2, PT, R3, c[0x0][0x17c], PT ;  /* 0x00005f0003007a0c */ /* 0x000fc40003f46270 */
[C---:B------:R-:W-:Y:S02]  /*299f0*/  IADD3 R3, R17.reuse, c[0x0][0x198], RZ ;  /* 0x0000660011037a10 */ /* 0x040fe40007ffe0ff */
[----:B------:R-:W-:Y:S01]  /*29a00*/  ISETP.LT.AND P1, PT, R2, c[0x0][0x178], !P0 ;  /* 0x00005e0002007a0c */ /* 0x000fe20004721270 */
[----:B------:R-:W-:Y:S01]  /*29a10*/  IMAD.WIDE R4, R17, 0x2, R8 ;  /* 0x0000000211047825 */ /* 0x000fe200078e0208 */
[----:B------:R-:W-:Y:S02]  /*29a20*/  ISETP.LT.AND P3, PT, R24, c[0x0][0x178], !P0 ;  /* 0x00005e0018007a0c */ /* 0x000fe40004761270 */
[----:B------:R-:W-:Y:S01]  /*29a30*/  ISETP.LT.AND P0, PT, R27, c[0x0][0x178], !P0 ;  /* 0x00005e001b007a0c */ /* 0x000fe20004701270 */
[----:B------:R-:W-:Y:S01]  /*29a40*/  IMAD.WIDE R6, R3, 0x2, R14 ;  /* 0x0000000203067825 */ /* 0x000fe200078e020e */
[----:B------:R-:W-:Y:S01]  /*29a50*/  IADD3 R20, R25, 0x42, RZ ;  /* 0x0000004219147810 */ /* 0x000fe20007ffe0ff */
[----:B--2---:R0:W-:Y:S01]  /*29a60*/  @P5 STG.E.U16 [R4.64], R21 ;  /* 0x0000001504005986 */ /* 0x0041e2000c101504 */
[----:B------:R-:W-:-:S03]  /*29a70*/  PRMT R19, R21, 0x7632, R19 ;  /* 0x0000763215137816 */ /* 0x000fc60000000013 */
[----:B------:R1:W-:Y:S01]  /*29a80*/  @P6 STG.E.U16 [R6.64], R16 ;  /* 0x0000001006006986 */ /* 0x0003e2000c101504 */
[----:B------:R-:W-:Y:S01]  /*29a90*/  ISETP.LT.AND P6, PT, R29, c[0x0][0x178], !P4 ;  /* 0x00005e001d007a0c */ /* 0x000fe200067c1270 */
[----:B0-----:R-:W-:-:S04]  /*29aa0*/  IMAD.WIDE R4, R3, 0x2, R12 ;  /* 0x0000000203047825 */ /* 0x001fc800078e020c */
[C---:B-1----:R-:W-:Y:S01]  /*29ab0*/  IMAD.WIDE R6, R3.reuse, 0x2, R10 ;  /* 0x0000000203067825 */ /* 0x042fe200078e020a */
[----:B------:R0:W-:Y:S03]  /*29ac0*/  @P1 STG.E.U16 [R4.64], R0 ;  /* 0x0000000004001986 */ /* 0x0001e6000c101504 */
[C---:B------:R-:W-:Y:S01]  /*29ad0*/  IMAD.WIDE R16, R3.reuse, 0x2, R8 ;  /* 0x0000000203107825 */ /* 0x040fe200078e0208 */
[----:B------:R-:W-:Y:S01]  /*29ae0*/  IADD3 R3, R3, c[0x0][0x198], RZ ;  /* 0x0000660003037a10 */ /* 0x000fe20007ffe0ff */
[----:B------:R1:W-:Y:S01]  /*29af0*/  @P3 STG.E.U16 [R6.64], R18 ;  /* 0x0000001206003986 */ /* 0x0003e2000c101504 */
[----:B------:R-:W-:-:S03]  /*29b00*/  ISETP.LT.AND P1, PT, R24, c[0x0][0x178], !P4 ;  /* 0x00005e0018007a0c */ /* 0x000fc60006721270 */
[----:B------:R-:W-:Y:S01]  /*29b10*/  @P0 STG.E.U16 [R16.64], R19 ;  /* 0x0000001310000986 */ /* 0x000fe2000c101504 */
[----:B------:R-:W-:Y:S01]  /*29b20*/  ISETP.LT.AND P0, PT, R2, c[0x0][0x178], !P4 ;  /* 0x00005e0002007a0c */ /* 0x000fe20006701270 */
[----:B0-----:R-:W-:-:S04]  /*29b30*/  IMAD.WIDE R4, R3, 0x2, R14 ;  /* 0x0000000203047825 */ /* 0x001fc800078e020e */
[----:B-1----:R-:W-:Y:S01]  /*29b40*/  IMAD.WIDE R6, R3, 0x2, R12 ;  /* 0x0000000203067825 */ /* 0x002fe200078e020c */
[----:B------:R-:W-:Y:S02]  /*29b50*/  ISETP.LT.AND P4, PT, R27, c[0x0][0x178], !P4 ;  /* 0x00005e001b007a0c */ /* 0x000fe40006781270 */
[----:B------:R-:W-:Y:S02]  /*29b60*/  ISETP.LT.AND P3, PT, R29, c[0x0][0x178], !P2 ;  /* 0x00005e001d007a0c */ /* 0x000fe40005761270 */
[C---:B------:R-:W-:Y:S01]  /*29b70*/  IADD3 R0, R3.reuse, c[0x0][0x198], RZ ;  /* 0x0000660003007a10 */ /* 0x040fe20007ffe0ff */
[----:B----4-:R0:W-:Y:S04]  /*29b80*/  @P6 STG.E.U16 [R4.64], R26 ;  /* 0x0000001a04006986 */ /* 0x0101e8000c101504 */
[----:B------:R-:W-:Y:S01]  /*29b90*/  @P0 STG.E.U16 [R6.64], R22 ;  /* 0x0000001606000986 */ /* 0x000fe2000c101504 */
[----:B0-----:R-:W-:-:S05]  /*29ba0*/  IMAD.WIDE R4, R3, 0x2, R10 ;  /* 0x0000000203047825 */ /* 0x001fca00078e020a */
[----:B------:R0:W-:Y:S01]  /*29bb0*/  @P1 STG.E.U16 [R4.64], R23 ;  /* 0x0000001704001986 */ /* 0x0001e2000c101504 */
[----:B------:R-:W-:Y:S01]  /*29bc0*/  ISETP.LT.AND P1, PT, R2, c[0x0][0x178], !P2 ;  /* 0x00005e0002007a0c */ /* 0x000fe20005721270 */
[----:B------:R-:W-:Y:S01]  /*29bd0*/  IMAD.WIDE R16, R3, 0x2, R8 ;  /* 0x0000000203107825 */ /* 0x000fe200078e0208 */
[----:B------:R-:W-:Y:S02]  /*29be0*/  ISETP.GE.AND P5, PT, R20, c[0x0][0x17c], PT ;  /* 0x00005f0014007a0c */ /* 0x000fe40003fa6270 */
[----:B------:R-:W-:Y:S01]  /*29bf0*/  PRMT R20, R26, 0x7632, R20 ;  /* 0x000076321a147816 */ /* 0x000fe20000000014 */
[----:B------:R-:W-:Y:S01]  /*29c00*/  IMAD.WIDE R18, R0, 0x2, R14 ;  /* 0x0000000200127825 */ /* 0x000fe200078e020e */
[----:B------:R-:W-:Y:S01]  /*29c10*/  PRMT R3, R22, 0x7632, R3 ;  /* 0x0000763216037816 */ /* 0x000fe20000000003 */
[----:B------:R-:W2:Y:S02]  /*29c20*/  LDL.LU R26, [R1+0x280] ;  /* 0x00028000011a7983 */ /* 0x000ea40000300800 */
[----:B0-----:R-:W-:-:S02]  /*29c30*/  IMAD.WIDE R4, R0, 0x2, R12 ;  /* 0x0000000200047825 */ /* 0x001fc400078e020c */
[----:B---3--:R-:W-:Y:S04]  /*29c40*/  @P4 STG.E.U16 [R16.64], R28 ;  /* 0x0000001c10004986 */ /* 0x008fe8000c101504 */
        /* <DEDUP_REMOVED lines=12> */
[C---:B------:R-:W-:Y:S01]  /*29d10*/  IADD3 R21, R25.reuse, 0x43, RZ ;  /* 0x0000004319157810 */ /* 0x040fe20007ffe0ff */
[----:B------:R-:W-:Y:S01]  /*29d20*/  IMAD.WIDE R4, R0, 0x2, R14 ;  /* 0x0000000200047825 */ /* 0x000fe200078e020e */
[----:B------:R-:W-:Y:S02]  /*29d30*/  PRMT R19, R28, 0x7632, R19 ;  /* 0x000076321c137816 */ /* 0x000fe40000000013 */
[----:B------:R-:W-:Y:S01]  /*29d40*/  IADD3 R20, R25, 0x44, RZ ;  /* 0x0000004419147810 */ /* 0x000fe20007ffe0ff */
[----:B------:R0:W-:Y:S01]  /*29d50*/  @P4 STG.E.U16 [R6.64], R18 ;  /* 0x0000001206004986 */ /* 0x0001e2000c101504 */
[----:B------:R-:W-:-:S02]  /*29d60*/  ISETP.GE.AND P6, PT, R21, c[0x0][0x17c], PT ;  /* 0x00005f0015007a0c */ /* 0x000fc40003fc6270 */
[----:B------:R-:W-:Y:S01]  /*29d70*/  ISETP.GE.AND P0, PT, R20, c[0x0][0x17c], PT ;  /* 0x00005f0014007a0c */ /* 0x000fe20003f06270 */
[----:B------:R-:W-:Y:S01]  /*29d80*/  @P2 STG.E.U16 [R16.64], R19 ;  /* 0x0000001310002986 */ /* 0x000fe2000c101504 */
[----:B------:R-:W-:Y:S01]  /*29d90*/  IADD3 R21, R25, 0x45, RZ ;  /* 0x0000004519157810 */ /* 0x000fe20007ffe0ff */
[----:B0-----:R-:W-:Y:S02]  /*29da0*/  IMAD.WIDE R6, R0, 0x2, R12 ;  /* 0x0000000200067825 */ /* 0x001fe400078e020c */
[----:B--2---:R0:W-:Y:S01]  /*29db0*/  @P3 STG.E.U16 [R4.64], R26 ;  /* 0x0000001a04003986 */ /* 0x0041e2000c101504 */
[----:B------:R-:W-:Y:S02]  /*29dc0*/  PRMT R20, R26, 0x7632, R20 ;  /* 0x000076321a147816 */ /* 0x000fe40000000014 */
[----:B------:R-:W-:Y:S01]  /*29dd0*/  ISETP.GE.AND P3, PT, R21, c[0x0][0x17c], PT ;  /* 0x00005f0015007a0c */ /* 0x000fe20003f66270 */
[----:B0-----:R-:W2:Y:S04]  /*29de0*/  LDL.LU R26, [R1+0x2a0] ;  /* 0x0002a000011a7983 */ /* 0x001ea80000300800 */
[----:B------:R-:W4:Y:S04]  /*29df0*/  LDL.LU R22, [R1+0x290] ;  /* 0x0002900001167983 */ /* 0x000f280000300800 */
[----:B------:R-:W2:Y:S04]  /*29e00*/  LDL.LU R23, [R1+0x260] ;  /* 0x0002600001177983 */ /* 0x000ea80000300800 */
[----:B------:R-:W2:Y:S04]  /*29e10*/  LDL.LU R28, [R1+0x190] ;  /* 0x00019000011c7983 */ /* 0x000ea80000300800 */
[----:B------:R-:W2:Y:S04]  /*29e20*/  LDL.LU R21, [R1+0x1c0] ;  /* 0x0001c00001157983 */ /* 0x000ea80000300800 */
[----:B---3--:R0:W-:Y:S04]  /*29e30*/  @P1 STG.E.U16 [R6.64], R2 ;  /* 0x0000000206001986 */ /* 0x0081e8000c101504 */
[----:B0-----:R-:W3:Y:S04]  /*29e40*/  LDL.LU R2, [R1+0xfe4] ;  /* 0x000fe40001027983 */ /* 0x001ee80000300800 */
[----:B------:R-:W2:Y:S04]  /*29e50*/  LDL.LU R6, [R1+0x270] ;  /* 0x0002700001067983 */ /* 0x000ea80000300800 */
[----:B------:R-:W2:Y:S01]  /*29e60*/  LDL.LU R7, [R1+0x250] ;  /* 0x0002500001077983 */ /* 0x000ea20000300800 */
[----:B------:R-:W-:-:S02]  /*29e70*/  ISETP.LT.AND P2, PT, R24, c[0x0][0x178], !P5 ;  /* 0x00005e0018007a0c */ /* 0x000fc40006f41270 */
[----:B------:R-:W-:Y:S02]  /*29e80*/  ISETP.LT.AND P5, PT, R27, c[0x0][0x178], !P5 ;  /* 0x00005e001b007a0c */ /* 0x000fe40006fa1270 */
[----:B------:R-:W-:Y:S01]  /*29e90*/  ISETP.LT.AND P4, PT, R29, c[0x0][0x178], !P6 ;  /* 0x00005e001d007a0c */ /* 0x000fe20007781270 */
[C---:B------:R-:W-:Y:S01]  /*29ea0*/  IMAD.WIDE R4, R0.reuse, 0x2, R10 ;  /* 0x0000000200047825 */ /* 0x040fe200078e020a */
[----:B------:R-:W-:-:S03]  /*29eb0*/  IADD3 R3, R0, c[0x0][0x198], RZ ;  /* 0x0000660000037a10 */ /* 0x000fc60007ffe0ff */
[----:B------:R-:W-:-:S04]  /*29ec0*/  IMAD.WIDE R16, R0, 0x2, R8 ;  /* 0x0000000200107825 */ /* 0x000fc800078e0208 */
[----:B------:R-:W-:Y:S01]  /*29ed0*/  IMAD.WIDE R18, R3, 0x2, R14 ;  /* 0x0000000203127825 */ /* 0x000fe200078e020e */
[----:B--2---:R0:W-:Y:S01]  /*29ee0*/  @P2 STG.E.U16 [R4.64], R7 ;  /* 0x0000000704002986 */ /* 0x0041e2000c101504 */
[----:B---3--:R-:W-:-:S03]  /*29ef0*/  ISETP.LT.AND P2, PT, R2, c[0x0][0x178], !P6 ;  /* 0x00005e0002007a0c */ /* 0x008fc60007741270 */
[----:B------:R-:W-:Y:S01]  /*29f00*/  @P5 STG.E.U16 [R16.64], R21 ;  /* 0x0000001510005986 */ /* 0x000fe2000c101504 */
[----:B------:R-:W-:-:S03]  /*29f10*/  PRMT R0, R6, 0x7632, R0 ;  /* 0x0000763206007816 */ /* 0x000fc60000000000 */
[----:B------:R1:W-:Y:S01]  /*29f20*/  @P4 STG.E.U16 [R18.64], R20 ;  /* 0x0000001412004986 */ /* 0x0003e2000c101504 */
[----:B------:R-:W-:Y:S02]  /*29f30*/  ISETP.LT.AND P4, PT, R24, c[0x0][0x178], !P6 ;  /* 0x00005e0018007a0c */ /* 0x000fe40007781270 */
[----:B------:R-:W-:Y:S01]  /*29f40*/  ISETP.LT.AND P6, PT, R27, c[0x0][0x178], !P6 ;  /* 0x00005e001b007a0c */ /* 0x000fe200077c1270 */
[----:B0-----:R-:W-:Y:S01]  /*29f50*/  IMAD.WIDE R4, R3, 0x2, R12 ;  /* 0x0000000203047825 */ /* 0x001fe200078e020c */
[----:B------:R-:W-:-:S04]  /*29f60*/  ISETP.LT.AND P5, PT, R29, c[0x0][0x178], !P0 ;  /* 0x00005e001d007a0c */ /* 0x000fc800047a1270 */
[----:B------:R0:W-:Y:S01]  /*29f70*/  @P2 STG.E.U16 [R4.64], R0 ;  /* 0x0000000004002986 */ /* 0x0001e2000c101504 */
[----:B------:R-:W-:Y:S02]  /*29f80*/  ISETP.LT.AND P2, PT, R2, c[0x0][0x178], !P0 ;  /* 0x00005e0002007a0c */ /* 0x000fe40004741270 */
[----:B-1----:R-:W-:Y:S01]  /*29f90*/  PRMT R18, R7, 0x7632, R18 ;  /* 0x0000763207127816 */ /* 0x002fe20000000012 */
[----:B------:R-:W-:Y:S01]  /*29fa0*/  IMAD.WIDE R6, R3, 0x2, R10 ;  /* 0x0000000203067825 */ /* 0x000fe200078e020a */
[----:B------:R-:W-:-:S03]  /*29fb0*/  PRMT R19, R21, 0x7632, R19 ;  /* 0x0000763215137816 */ /* 0x000fc60000000013 */
[C---:B------:R-:W-:Y:S01]  /*29fc0*/  IMAD.WIDE R16, R3.reuse, 0x2, R8 ;  /* 0x0000000203107825 */ /* 0x040fe200078e0208 */
[----:B------:R-:W-:Y:S01]  /*29fd0*/  IADD3 R3, R3, c[0x0][0x198], RZ ;  /* 0x0000660003037a10 */ /* 0x000fe20007ffe0ff */
[----:B------:R1:W-:Y:S01]  /*29fe0*/  @P4 STG.E.U16 [R6.64], R18 ;  /* 0x0000001206004986 */ /* 0x0003e2000c101504 */
[----:B------:R-:W-:Y:S02]  /*29ff0*/  ISETP.LT.AND P4, PT, R24, c[0x0][0x178], !P0 ;  /* 0x00005e0018007a0c */ /* 0x000fe40004781270 */
[----:B------:R-:W-:Y:S01]  /*2a000*/  ISETP.LT.AND P0, PT, R27, c[0x0][0x178], !P0 ;  /* 0x00005e001b007a0c */ /* 0x000fe20004701270 */
[----:B------:R2:W-:Y:S01]  /*2a010*/  @P6 STG.E.U16 [R16.64], R19 ;  /* 0x0000001310006986 */ /* 0x0005e2000c101504 */
[----:B0-----:R-:W-:Y:S01]  /*2a020*/  IMAD.WIDE R4, R3, 0x2, R14 ;  /* 0x0000000203047825 */ /* 0x001fe200078e020e */
[----:B------:R-:W-:Y:S02]  /*2a030*/  ISETP.LT.AND P6, PT, R29, c[0x0][0x178], !P3 ;  /* 0x00005e001d007a0c */ /* 0x000fe40005fc1270 */
[----:B------:R-:W-:Y:S01]  /*2a040*/  IADD3 R20, R25, 0x46, RZ ;  /* 0x0000004619147810 */ /* 0x000fe20007ffe0ff */
[C---:B-1----:R-:W-:Y:S01]  /*2a050*/  IMAD.WIDE R6, R3.reuse, 0x2, R12 ;  /* 0x0000000203067825 */ /* 0x042fe200078e020c */
[C---:B------:R-:W-:Y:S01]  /*2a060*/  IADD3 R0, R3.reuse, c[0x0][0x198], RZ ;  /* 0x0000660003007a10 */ /* 0x040fe20007ffe0ff */
[----:B------:R0:W-:Y:S01]  /*2a070*/  @P5 STG.E.U16 [R4.64], R26 ;  /* 0x0000001a04005986 */ /* 0x0001e2000c101504 */
[----:B------:R-:W-:Y:S01]  /*2a080*/  ISETP.GE.AND P1, PT, R20, c[0x0][0x17c], PT ;  /* 0x00005f0014007a0c */ /* 0x000fe20003f26270 */
[----:B--2---:R-:W-:-:S02]  /*2a090*/  IMAD.WIDE R16, R3, 0x2, R8 ;  /* 0x0000000203107825 */ /* 0x004fc400078e0208 */
[----:B----4-:R-:W-:Y:S01]  /*2a0a0*/  @P2 STG.E.U16 [R6.64], R22 ;  /* 0x0000001606002986 */ /* 0x010fe2000c101504 */
[----:B------:R-:W-:Y:S01]  /*2a0b0*/  ISETP.LT.AND P2, PT, R2, c[0x0][0x178], !P3 ;  /* 0x00005e0002007a0c */ /* 0x000fe20005f41270 */
[----:B------:R-:W-:Y:S01]  /*2a0c0*/  IMAD.WIDE R18, R0, 0x2, R14 ;  /* 0x0000000200127825 */ /* 0x000fe200078e020e */
[----:B------:R-:W-:-:S03]  /*2a0d0*/  PRMT R20, R26, 0x7632, R20 ;  /* 0x000076321a147816 */ /* 0x000fc60000000014 */
[----:B0-----:R-:W-:Y:S01]  /*2a0e0*/  IMAD.WIDE R4, R3, 0x2, R10 ;  /* 0x0000000203047825 */ /* 0x001fe200078e020a */
[----:B------:R-:W2:Y:S04]  /*2a0f0*/  LDL.LU R26, [R1+0x2d0] ;  /* 0x0002d000011a7983 */ /* 0x000ea80000300800 */
[----:B------:R0:W-:Y:S04]  /*2a100*/  @P4 STG.E.U16 [R4.64], R23 ;  /* 0x0000001704004986 */ /* 0x0001e8000c101504 */
[----:B------:R-:W-:Y:S04]  /*2a110*/  @P0 STG.E.U16 [R16.64], R28 ;  /* 0x0000001c10000986 */ /* 0x000fe8000c101504 */
        /* <DEDUP_REMOVED lines=163> */
[----:B------:R-:W-:Y:S01]  /*2ab50*/  ISETP.LT.AND P4, PT, R29, c[0x0][0x178], !P1 ;  /* 0x00005e001d007a0c */ /* 0x000fe20004f81270 */
[----:B------:R-:W-:Y:S01]  /*2ab60*/  IMAD.WIDE R4, R0, 0x2, R12 ;  /* 0x0000000200047825 */ /* 0x000fe200078e020c */
[----:B------:R-:W-:-:S02]  /*2ab70*/  IADD3 R21, R25, 0x4f, RZ ;  /* 0x0000004f19157810 */ /* 0x000fc40007ffe0ff */
[C---:B------:R-:W-:Y:S01]  /*2ab80*/  IADD3 R3, R0.reuse, c[0x0][0x198], RZ ;  /* 0x0000660000037a10 */ /* 0x040fe20007ffe0ff */
[C---:B------:R-:W-:Y:S01]  /*2ab90*/  IMAD.WIDE R6, R0.reuse, 0x2, R10 ;  /* 0x0000000200067825 */ /* 0x040fe200078e020a */
[----:B------:R-:W-:Y:S01]  /*2aba0*/  ISETP.GE.AND P5, PT, R21, c[0x0][0x17c], PT ;  /* 0x00005f0015007a0c */ /* 0x000fe20003fa6270 */
[----:B------:R0:W-:Y:S01]  /*2abb0*/  @P2 STG.E.U16 [R4.64], R18 ;  /* 0x0000001204002986 */ /* 0x0001e2000c101504 */
[----:B------:R-:W-:Y:S01]  /*2abc0*/  PRMT R19, R23, 0x7632, R19 ;  /* 0x0000763217137816 */ /* 0x000fe20000000013 */
[----:B------:R-:W-:Y:S01]  /*2abd0*/  IMAD.WIDE R16, R0, 0x2, R8 ;  /* 0x0000000200107825 */ /* 0x000fe200078e0208 */
[----:B------:R-:W-:Y:S02]  /*2abe0*/  PRMT R20, R28, 0x7632, R20 ;  /* 0x000076321c147816 */ /* 0x000fe40000000014 */
[----:B------:R-:W-:Y:S02]  /*2abf0*/  IADD3 R21, R25, 0x50, RZ ;  /* 0x0000005019157810 */ /* 0x000fe40007ffe0ff */
[----:B------:R-:W-:Y:S01]  /*2ac00*/  ISETP.LT.AND P2, PT, R2, c[0x0][0x178], !P1 ;  /* 0x00005e0002007a0c */ /* 0x000fe20004f41270 */
[----:B------:R1:W-:Y:S01]  /*2ac10*/  @P3 STG.E.U16 [R6.64], R19 ;  /* 0x0000001306003986 */ /* 0x0003e2000c101504 */
[----:B------:R-:W-:Y:S01]  /*2ac20*/  ISETP.GE.AND P0, PT, R21, c[0x0][0x17c], PT ;  /* 0x00005f0015007a0c */ /* 0x000fe20003f06270 */
[----:B0-----:R-:W-:-:S02]  /*2ac30*/  IMAD.WIDE R4, R3, 0x2, R14 ;  /* 0x0000000203047825 */ /* 0x001fc400078e020e */
[----:B------:R0:W-:Y:S01]  /*2ac40*/  @P6 STG.E.U16 [R16.64], R20 ;  /* 0x0000001410006986 */ /* 0x0001e2000c101504 */
[----:B------:R-:W-:Y:S02]  /*2ac50*/  IADD3 R21, R25, 0x51, RZ ;  /* 0x0000005119157810 */ /* 0x000fe40007ffe0ff */
[C---:B------:R-:W-:Y:S01]  /*2ac60*/  IADD3 R0, R3.reuse, c[0x0][0x198], RZ ;  /* 0x0000660003007a10 */ /* 0x040fe20007ffe0ff */
[----:B-1----:R-:W-:-:S04]  /*2ac70*/  IMAD.WIDE R6, R3, 0x2, R10 ;  /* 0x0000000203067825 */ /* 0x002fc800078e020a */
[----:B0-----:R-:W-:Y:S01]  /*2ac80*/  IMAD.WIDE R16, R3, 0x2, R8 ;  /* 0x0000000203107825 */ /* 0x001fe200078e0208 */
        /* <DEDUP_REMOVED lines=9> */
[----:B---3--:R0:W-:Y:S04]  /*2ad20*/  @P2 STG.E.U16 [R4.64], R22 ;  /* 0x0000001604002986 */ /* 0x0081e8000c101504 */
[----:B0-----:R-:W3:Y:S04]  /*2ad30*/  LDL.LU R22, [R1+0xfd8] ;  /* 0x000fd80001167983 */ /* 0x001ee80000300800 */
[----:B------:R-:W3:Y:S01]  /*2ad40*/  LDL.LU R5, [R1+0x2e4] ;  /* 0x0002e40001057983 */ /* 0x000ee20000300800 */
[----:B------:R-:W-:-:S02]  /*2ad50*/  ISETP.LT.AND P3, PT, R24, c[0x0][0x178], !P1 ;  /* 0x00005e0018007a0c */ /* 0x000fc40004f61270 */
[----:B------:R-:W-:Y:S02]  /*2ad60*/  ISETP.LT.AND P1, PT, R27, c[0x0][0x178], !P1 ;  /* 0x00005e001b007a0c */ /* 0x000fe40004f21270 */
[----:B------:R-:W-:Y:S01]  /*2ad70*/  ISETP.LT.AND P6, PT, R29, c[0x0][0x178], !P5 ;  /* 0x00005e001d007a0c */ /* 0x000fe20006fc1270 */
[----:B------:R-:W-:Y:S01]  /*2ad80*/  IMAD.WIDE R18, R0, 0x2, R14 ;  /* 0x0000000200127825 */ /* 0x000fe200078e020e */
[----:B------:R-:W-:-:S07]  /*2ad90*/  ISETP.LT.AND P2, PT, R2, c[0x0][0x178], !P5 ;  /* 0x00005e0002007a0c */ /* 0x000fce0006f41270 */
[----:B--2---:R0:W-:Y:S01]  /*2ada0*/  @P3 STG.E.U16 [R6.64], R21 ;  /* 0x0000001506003986 */ /* 0x0041e2000c101504 */
[----:B------:R-:W-:-:S03]  /*2adb0*/  ISETP.LT.AND P3, PT, R24, c[0x0][0x178], !P5 ;  /* 0x00005e0018007a0c */ /* 0x000fc60006f61270 */
[----:B------:R-:W-:Y:S04]  /*2adc0*/  @P1 STG.E.U16 [R16.64], R3 ;  /* 0x0000000310001986 */ /* 0x000fe8000c101504 */
[----:B------:R3:W-:Y:S01]  /*2add0*/  @P6 STG.E.U16 [R18.64], R20 ;  /* 0x0000001412006986 */ /* 0x0007e2000c101504 */
[----:B------:R-:W-:Y:S02]  /*2ade0*/  ISETP.LT.AND P6, PT, R27, c[0x0][0x178], !P5 ;  /* 0x00005e001b007a0c */ /* 0x000fe40006fc1270 */
[----:B------:R-:W-:Y:S01]  /*2adf0*/  ISETP.LT.AND P5, PT, R29, c[0x0][0x178], !P0 ;  /* 0x00005e001d007a0c */ /* 0x000fe200047a1270 */
[----:B0-----:R-:W-:Y:S01]  /*2ae00*/  IMAD.WIDE R6, R0, 0x2, R10 ;  /* 0x0000000200067825 */ /* 0x001fe200078e020a */
[----:B---3--:R-:W-:-:S03]  /*2ae10*/  PRMT R18, R5, 0x7632, R18 ;  /* 0x0000763205127816 */ /* 0x008fc60000000012 */
[C---:B------:R-:W-:Y:S01]  /*2ae20*/  IMAD.WIDE R4, R0.reuse, 0x2, R12 ;  /* 0x0000000200047825 */ /* 0x040fe200078e020c */
        /* <DEDUP_REMOVED lines=9> */
[C---:B-1----:R-:W-:Y:S01]  /*2aec0*/  IMAD.WIDE R6, R3.reuse, 0x2, R10 ;  /* 0x0000000203067825 */ /* 0x042fe200078e020a */
[----:B------:R0:W-:Y:S01]  /*2aed0*/  @P5 STG.E.U16 [R4.64], R26 ;  /* 0x0000001a04005986 */ /* 0x0001e2000c101504 */
        /* <DEDUP_REMOVED lines=8> */
[----:B------:R-:W-:Y:S01]  /*2af60*/  ISETP.LT.AND P6, PT, R29, c[0x0][0x178], !P4 ;  /* 0x00005e001d007a0c */ /* 0x000fe200067c1270 */
[----:B------:R-:W-:Y:S01]  /*2af70*/  IMAD.WIDE R18, R0, 0x2, R14 ;  /* 0x0000000200127825 */ /* 0x000fe200078e020e */
[----:B------:R-:W-:-:S05]  /*2af80*/  IADD3 R21, R25, 0x52, RZ ;  /* 0x0000005219157810 */ /* 0x000fca0007ffe0ff */
[----:B----4-:R0:W-:Y:S01]  /*2af90*/  @P2 STG.E.U16 [R4.64], R28 ;  /* 0x0000001c04002986 */ /* 0x0101e2000c101504 */
[----:B------:R-:W-:Y:S02]  /*2afa0*/  ISETP.LT.AND P2, PT, R2, c[0x0][0x178], !P4 ;  /* 0x00005e0002007a0c */ /* 0x000fe40006741270 */
[----:B------:R-:W-:Y:S02]  /*2afb0*/  ISETP.GE.AND P1, PT, R21, c[0x0][0x17c], PT ;  /* 0x00005f0015007a0c */ /* 0x000fe40003f26270 */
[----:B------:R-:W-:-:S04]  /*2afc0*/  IADD3 R21, R25, 0x53, RZ ;  /* 0x0000005319157810 */ /* 0x000fc80007ffe0ff */
[----:B------:R-:W-:Y:S01]  /*2afd0*/  ISETP.GE.AND P5, PT, R21, c[0x0][0x17c], PT ;  /* 0x00005f0015007a0c */ /* 0x000fe20003fa6270 */
[----:B0-----:R-:W-:Y:S01]  /*2afe0*/  IMAD.WIDE R4, R0, 0x2, R12 ;  /* 0x0000000200047825 */ /* 0x001fe200078e020c */
[----:B------:R-:W-:Y:S01]  /*2aff0*/  IADD3 R21, R25, 0x54, RZ ;  /* 0x0000005419157810 */ /* 0x000fe20007ffe0ff */
[----:B---3--:R0:W-:Y:S01]  /*2b000*/  @P3 STG.E.U16 [R6.64], R3 ;  /* 0x0000000306003986 */ /* 0x0081e2000c101504 */
[----:B------:R-:W-:-:S03]  /*2b010*/  ISETP.LT.AND P3, PT, R24, c[0x0][0x178], !P4 ;  /* 0x00005e0018007a0c */ /* 0x000fc60006761270 */
[----:B------:R-:W-:Y:S04]  /*2b020*/  @P0 STG.E.U16 [R16.64], R23 ;  /* 0x0000001710000986 */ /* 0x000fe8000c101504 */
[----:B------:R1:W-:Y:S01]  /*2b030*/  @P6 STG.E.U16 [R18.64], R20 ;  /* 0x0000001412006986 */ /* 0x0003e2000c101504 */
[----:B------:R-:W-:Y:S02]  /*2b040*/  ISETP.LT.AND P6, PT, R27, c[0x0][0x178], !P4 ;  /* 0x00005e001b007a0c */ /* 0x000fe400067c1270 */
[----:B------:R-:W-:Y:S01]  /*2b050*/  ISETP.LT.AND P4, PT, R29, c[0x0][0x178], !P1 ;  /* 0x00005e001d007a0c */ /* 0x000fe20004f81270 */
[----:B0-----:R-:W-:Y:S01]  /*2b060*/  IMAD.WIDE R6, R0, 0x2, R10 ;  /* 0x0000000200067825 */ /* 0x001fe200078e020a */
[----:B------:R-:W-:Y:S02]  /*2b070*/  ISETP.GE.AND P0, PT, R21, c[0x0][0x17c], PT ;  /* 0x00005f0015007a0c */ /* 0x000fe40003f06270 */
[----:B-1----:R-:W-:-:S02]  /*2b080*/  PRMT R18, R28, 0x7632, R18 ;  /* 0x000076321c127816 */ /* 0x002fc40000000012 */
[----:B------:R-:W-:Y:S01]  /*2b090*/  PRMT R19, R3, 0x7632, R19 ;  /* 0x0000763203137816 */ /* 0x000fe20000000013 */
[C---:B------:R-:W-:Y:S01]  /*2b0a0*/  IMAD.WIDE R16, R0.reuse, 0x2, R8 ;  /* 0x0000000200107825 */ /* 0x040fe200078e0208 */
[----:B------:R-:W-:Y:S01]  /*2b0b0*/  IADD3 R3, R0, c[0x0][0x198], RZ ;  /* 0x0000660000037a10 */ /* 0x000fe20007ffe0ff */
[----:B------:R0:W-:Y:S01]  /*2b0c0*/  @P2 STG.E.U16 [R4.64], R18 ;  /* 0x0000001204002986 */ /* 0x0001e2000c101504 */
[----:B------:R-:W-:Y:S02]  /*2b0d0*/  PRMT R20, R23, 0x7632, R20 ;  /* 0x0000763217147816 */ /* 0x000fe40000000014 */
[----:B------:R-:W-:Y:S01]  /*2b0e0*/  IADD3 R21, R25, 0x55, RZ ;  /* 0x0000005519157810 */ /* 0x000fe20007ffe0ff */
[----:B------:R1:W-:Y:S01]  /*2b0f0*/  @P3 STG.E.U16 [R6.64], R19 ;  /* 0x0000001306003986 */ /* 0x0003e2000c101504 */
[----:B------:R-:W-:-:S03]  /*2b100*/  IADD3 R0, R3, c[0x0][0x198], RZ ;  /* 0x0000660003007a10 */ /* 0x000fc60007ffe0ff */
[----:B------:R-:W3:Y:S01]  /*2b110*/  LDL.LU R28, [R1+0x278] ;  /* 0x00027800011c7983 */ /* 0x000ee20000300800 */
[----:B0-----:R-:W-:-:S03]  /*2b120*/  IMAD.WIDE R4, R3, 0x2, R14 ;  /* 0x0000000203047825 */ /* 0x001fc600078e020e */
[----:B------:R0:W-:Y:S01]  /*2b130*/  @P6 STG.E.U16 [R16.64], R20 ;  /* 0x0000001410006986 */ /* 0x0001e2000c101504 */
[----:B-1----:R-:W-:-:S03]  /*2b140*/  IMAD.WIDE R6, R3, 0x2, R10 ;  /* 0x0000000203067825 */ /* 0x002fc600078e020a */
[----:B--2---:R1:W-:Y:S01]  /*2b150*/  @P4 STG.E.U16 [R4.64], R26 ;  /* 0x0000001a04004986 */ /* 0x0043e2000c101504 */
[----:B------:R-:W-:-:S03]  /*2b160*/  ISETP.GE.AND P4, PT, R21, c[0x0][0x17c], PT ;  /* 0x00005f0015007a0c */ /* 0x000fc60003f86270 */
[----:B------:R-:W2:Y:S01]  /*2b170*/  LDL.LU R23, [R1+0x268] ;  /* 0x0002680001177983 */ /* 0x000ea20000300800 */
[----:B0-----:R-:W-:Y:S01]  /*2b180*/  PRMT R20, R26, 0x7632, R20 ;  /* 0x000076321a147816 */ /* 0x001fe20000000014 */
[C---:B------:R-:W-:Y:S02]  /*2b190*/  IMAD.WIDE R16, R3.reuse, 0x2, R8 ;  /* 0x0000000203107825 */ /* 0x040fe400078e0208 */
[----:B-1----:R-:W4:Y:S02]  /*2b1a0*/  LDL.LU R26, [R1+0x198] ;  /* 0x00019800011a7983 */ /* 0x002f240000300800 */
[----:B------:R-:W-:Y:S02]  /*2b1b0*/  IMAD.WIDE R4, R3, 0x2, R12 ;  /* 0x0000000203047825 */ /* 0x000fe400078e020c */
[----:B------:R-:W2:Y:S04]  /*2b1c0*/  LDL.LU R3, [R1+0x1c8] ;  /* 0x0001c80001037983 */ /* 0x000ea80000300800 */
[----:B------:R-:W2:Y:S01]  /*2b1d0*/  LDL.LU R21, [R1+0x258] ;  /* 0x0002580001157983 */ /* 0x000ea20000300800 */
[----:B------:R-:W-:-:S02]  /*2b1e0*/  ISETP.LT.AND P2, PT, R2, c[0x0][0x178], !P1 ;  /* 0x00005e0002007a0c */ /* 0x000fc40004f41270 */
[----:B------:R-:W-:Y:S02]  /*2b1f0*/  ISETP.LT.AND P3, PT, R24, c[0x0][0x178], !P1 ;  /* 0x00005e0018007a0c */ /* 0x000fe40004f61270 */
[----:B------:R-:W-:Y:S02]  /*2b200*/  ISETP.LT.AND P1, PT, R27, c[0x0][0x178], !P1 ;  /* 0x00005e001b007a0c */ /* 0x000fe40004f21270 */
[----:B------:R-:W-:Y:S01]  /*2b210*/  ISETP.LT.AND P6, PT, R29, c[0x0][0x178], !P5 ;  /* 0x00005e001d007a0c */ /* 0x000fe20006fc1270 */
[----:B------:R-:W-:-:S06]  /*2b220*/  IMAD.WIDE R18, R0, 0x2, R14 ;  /* 0x0000000200127825 */ /* 0x000fcc00078e020e */
[----:B---3--:R0:W-:Y:S02]  /*2b230*/  @P2 STG.E.U16 [R4.64], R28 ;  /* 0x0000001c04002986 */ /* 0x0081e4000c101504 */
[C---:B0-----:R-:W-:Y:S02]  /*2b240*/  IMAD.WIDE R4, R0.reuse, 0x2, R12 ;  /* 0x0000000200047825 */ /* 0x041fe400078e020c */
[----:B--2---:R0:W-:Y:S04]  /*2b250*/  @P3 STG.E.U16 [R6.64], R21 ;  /* 0x0000001506003986 */ /* 0x0041e8000c101504 */
[----:B------:R1:W-:Y:S04]  /*2b260*/  @P1 STG.E.U16 [R16.64], R3 ;  /* 0x0000000310001986 */ /* 0x0003e8000c101504 */
[----:B------:R2:W-:Y:S01]  /*2b270*/  @P6 STG.E.U16 [R18.64], R20 ;  /* 0x0000001412006986 */ /* 0x0005e2000c101504 */
[----:B0-----:R-:W-:-:S04]  /*2b280*/  IMAD.WIDE R6, R0, 0x2, R10 ;  /* 0x0000000200067825 */ /* 0x001fc800078e020a */
[----:B-1----:R-:W-:Y:S01]  /*2b290*/  IMAD.WIDE R16, R0, 0x2, R8 ;  /* 0x0000000200107825 */ /* 0x002fe200078e0208 */
[----:B--2---:R-:W-:Y:S02]  /*2b2a0*/  PRMT R18, R28, 0x7632, R18 ;  /* 0x000076321c127816 */ /* 0x004fe40000000012 */
[----:B------:R-:W-:Y:S01]  /*2b2b0*/  PRMT R20, R3, 0x7632, R20 ;  /* 0x0000763203147816 */ /* 0x000fe20000000014 */
[----:B------:R-:W2:Y:S01]  /*2b2c0*/  LDL.LU R28, [R1+0xfd4] ;  /* 0x000fd400011c7983 */ /* 0x000ea20000300800 */
[----:B------:R-:W-:-:S03]  /*2b2d0*/  IADD3 R3, R0, c[0x0][0x198], RZ ;  /* 0x0000660000037a10 */ /* 0x000fc60007ffe0ff */
[----:B------:R-:W3:Y:S01]  /*2b2e0*/  LDL.LU R0, [R1+0x2a8] ;  /* 0x0002a80001007983 */ /* 0x000ee20000300800 */
[----:B------:R-:W-:Y:S02]  /*2b2f0*/  ISETP.LT.AND P2, PT, R2, c[0x0][0x178], !P5 ;  /* 0x00005e0002007a0c */ /* 0x000fe40006f41270 */
[----:B------:R-:W-:Y:S02]  /*2b300*/  ISETP.LT.AND P3, PT, R24, c[0x0][0x178], !P5 ;  /* 0x00005e0018007a0c */ /* 0x000fe40006f61270 */
[----:B------:R-:W-:Y:S02]  /*2b310*/  ISETP.LT.AND P6, PT, R27, c[0x0][0x178], !P5 ;  /* 0x00005e001b007a0c */ /* 0x000fe40006fc1270 */
[----:B------:R-:W-:Y:S02]  /*2b320*/  ISETP.LT.AND P5, PT, R29, c[0x0][0x178], !P0 ;  /* 0x00005e001d007a0c */ /* 0x000fe400047a1270 */
[----:B------:R-:W-:-:S05]  /*2b330*/  PRMT R19, R21, 0x7632, R19 ;  /* 0x0000763215137816 */ /* 0x000fca0000000013 */
[----:B------:R0:W-:Y:S04]  /*2b340*/  @P2 STG.E.U16 [R4.64], R18 ;  /* 0x0000001204002986 */ /* 0x0001e8000c101504 */
[----:B------:R1:W-:Y:S04]  /*2b350*/  @P3 STG.E.U16 [R6.64], R19 ;  /* 0x0000001306003986 */ /* 0x0003e8000c101504 */
[----:B------:R4:W-:Y:S01]  /*2b360*/  @P6 STG.E.U16 [R16.64], R20 ;  /* 0x0000001410006986 */ /* 0x0009e2000c101504 */
[----:B0-----:R-:W-:-:S04]  /*2b370*/  IMAD.WIDE R4, R3, 0x2, R14 ;  /* 0x0000000203047825 */ /* 0x001fc800078e020e */
[----:B-1----:R-:W-:-:S04]  /*2b380*/  IMAD.WIDE R6, R3, 0x2, R10 ;  /* 0x0000000203067825 */ /* 0x002fc800078e020a */
[C---:B----4-:R-:W-:Y:S01]  /*2b390*/  IMAD.WIDE R16, R3.reuse, 0x2, R8 ;  /* 0x0000000203107825 */ /* 0x050fe200078e0208 */
[----:B---3--:R0:W-:Y:S01]  /*2b3a0*/  @P5 STG.E.U16 [R4.64], R0 ;  /* 0x0000000004005986 */ /* 0x0081e2000c101504 */
[----:B------:R-:W-:Y:S02]  /*2b3b0*/  PRMT R20, R0, 0x7632, R20 ;  /* 0x0000763200147816 */ /* 0x000fe40000000014 */
[C---:B0-----:R-:W-:Y:S01]  /*2b3c0*/  IADD3 R0, R3.reuse, c[0x0][0x198], RZ ;  /* 0x0000660003007a10 */ /* 0x041fe20007ffe0ff */
[----:B------:R-:W-:Y:S02]  /*2b3d0*/  IMAD.WIDE R4, R3, 0x2, R12 ;  /* 0x0000000203047825 */ /* 0x000fe400078e020c */
[----:B------:R-:W3:Y:S01]  /*2b3e0*/  LDL.LU R3, [R1+0x298] ;  /* 0x0002980001037983 */ /* 0x000ee20000300800 */
[----:B------:R-:W-:Y:S02]  /*2b3f0*/  ISETP.LT.AND P2, PT, R2, c[0x0][0x178], !P0 ;  /* 0x00005e0002007a0c */ /* 0x000fe40004741270 */
[----:B------:R-:W-:-:S02]  /*2b400*/  ISETP.LT.AND P3, PT, R24, c[0x0][0x178], !P0 ;  /* 0x00005e0018007a0c */ /* 0x000fc40004761270 */
[----:B------:R-:W-:Y:S02]  /*2b410*/  ISETP.LT.AND P0, PT, R27, c[0x0][0x178], !P0 ;  /* 0x00005e001b007a0c */ /* 0x000fe40004701270 */
[----:B------:R-:W-:Y:S02]  /*2b420*/  ISETP.LT.AND P6, PT, R29, c[0x0][0x178], !P4 ;  /* 0x00005e001d007a0c */ /* 0x000fe400067c1270 */
[----:B------:R-:W-:Y:S01]  /*2b430*/  IADD3 R21, R25, 0x56, RZ ;  /* 0x0000005619157810 */ /* 0x000fe20007ffe0ff */
[----:B------:R-:W-:-:S03]  /*2b440*/  IMAD.WIDE R18, R0, 0x2, R14 ;  /* 0x0000000200127825 */ /* 0x000fc600078e020e */
[----:B------:R-:W-:Y:S02]  /*2b450*/  ISETP.GE.AND P1, PT, R21, c[0x0][0x17c], PT ;  /* 0x00005f0015007a0c */ /* 0x000fe40003f26270 */
[----:B------:R-:W-:-:S04]  /*2b460*/  IADD3 R21, R25, 0x57, RZ ;  /* 0x0000005719157810 */ /* 0x000fc80007ffe0ff */
[----:B------:R-:W-:Y:S02]  /*2b470*/  ISETP.GE.AND P5, PT, R21, c[0x0][0x17c], PT ;  /* 0x00005f0015007a0c */ /* 0x000fe40003fa6270 */
[----:B------:R-:W-:Y:S02]  /*2b480*/  PRMT R21, R23, 0x7632, R21 ;  /* 0x0000763217157816 */ /* 0x000fe40000000015 */
[----:B------:R-:W-:Y:S01]  /*2b490*/  PRMT R22, R26, 0x7632, R22 ;  /* 0x000076321a167816 */ /* 0x000fe20000000016 */
[----:B---3--:R0:W-:Y:S01]  /*2b4a0*/  @P2 STG.E.U16 [R4.64], R3 ;  /* 0x0000000304002986 */ /* 0x0081e2000c101504 */
[----:B------:R-:W-:-:S03]  /*2b4b0*/  ISETP.LT.AND P2, PT, R2, c[0x0][0x178], !P4 ;  /* 0x00005e0002007a0c */ /* 0x000fc60006741270 */
[----:B------:R1:W-:Y:S04]  /*2b4c0*/  @P3 STG.E.U16 [R6.64], R23 ;  /* 0x0000001706003986 */ /* 0x0003e8000c101504 */
[----:B------:R3:W-:Y:S01]  /*2b4d0*/  @P0 STG.E.U16 [R16.64], R26 ;  /* 0x0000001a10000986 */ /* 0x0007e2000c101504 */
[----:B------:R-:W-:-:S03]  /*2b4e0*/  ISETP.LT.AND P0, PT, R24, c[0x0][0x178], !P4 ;  /* 0x00005e0018007a0c */ /* 0x000fc60006701270 */
[----:B------:R4:W-:Y:S01]  /*2b4f0*/  @P6 STG.E.U16 [R18.64], R20 ;  /* 0x0000001412006986 */ /* 0x0009e2000c101504 */
[----:B0-----:R-:W-:Y:S01]  /*2b500*/  IMAD.WIDE R4, R0, 0x2, R12 ;  /* 0x0000000200047825 */ /* 0x001fe200078e020c */
[----:B-1----:R-:W-:-:S03]  /*2b510*/  IADD3 R23, R25, 0x58, RZ ;  /* 0x0000005819177810 */ /* 0x002fc60007ffe0ff */
[----:B------:R-:W-:Y:S01]  /*2b520*/  IMAD.WIDE R6, R0, 0x2, R10 ;  /* 0x0000000200067825 */ /* 0x000fe200078e020a */
[----:B------:R-:W-:Y:S01]  /*2b530*/  ISETP.LT.AND P3, PT, R2, c[0x0][0x178], !P1 ;  /* 0x00005e0002007a0c */ /* 0x000fe20004f61270 */
[----:B---3--:R-:W3:Y:S01]  /*2b540*/  LDL.LU R26, [R1+0x2c8] ;  /* 0x0002c800011a7983 */ /* 0x008ee20000300800 */
[----:B----4-:R-:W-:-:S03]  /*2b550*/  PRMT R20, R3, 0x7632, R20 ;  /* 0x0000763203147816 */ /* 0x010fc60000000014 */
[----:B------:R-:W4:Y:S04]  /*2b560*/  LDL.LU R2, [R1+0xfd0] ;  /* 0x000fd00001027983 */ /* 0x000f280000300800 */
[----:B------:R-:W-:Y:S01]  /*2b570*/  @P2 STG.E.U16 [R4.64], R20 ;  /* 0x0000001404002986 */ /* 0x000fe2000c101504 */
[----:B------:R-:W-:-:S03]  /*2b580*/  ISETP.GE.AND P2, PT, R23, c[0x0][0x17c], PT ;  /* 0x00005f0017007a0c */ /* 0x000fc60003f46270 */
[----:B------:R-:W2:Y:S04]  /*2b590*/  LDL R23, [R1+0x900] ;  /* 0x0009000001177983 */ /* 0x000ea80000100800 */
[----:B------:R0:W-:Y:S04]  /*2b5a0*/  @P0 STG.E.U16 [R6.64], R21 ;  /* 0x0000001506000986 */ /* 0x0001e8000c101504 */
[----:B0-----:R-:W2:Y:S01]  /*2b5b0*/  LDL.LU R7, [R1+0x2d8] ;  /* 0x0002d80001077983 */ /* 0x001ea20000300800 */
[----:B------:R-:W-:Y:S02]  /*2b5c0*/  ISETP.LT.AND P4, PT, R27, c[0x0][0x178], !P4 ;  /* 0x00005e001b007a0c */ /* 0x000fe40006781270 */
[----:B------:R-:W-:-:S02]  /*2b5d0*/  ISETP.LT.AND P6, PT, R29, c[0x0][0x178], !P1 ;  /* 0x00005e001d007a0c */ /* 0x000fc40004fc1270 */
[C---:B------:R-:W-:Y:S01]  /*2b5e0*/  IADD3 R3, R0.reuse, c[0x0][0x198], RZ ;  /* 0x0000660000037a10 */ /* 0x040fe20007ffe0ff */
[----:B------:R-:W-:-:S04]  /*2b5f0*/  IMAD.WIDE R16, R0, 0x2, R8 ;  /* 0x0000000200107825 */ /* 0x000fc800078e0208 */
[C---:B------:R-:W-:Y:S01]  /*2b600*/  IMAD.WIDE R18, R3.reuse, 0x2, R14 ;  /* 0x0000000203127825 */ /* 0x040fe200078e020e */
[----:B------:R-:W-:Y:S04]  /*2b610*/  STL [R1+0xfa0], R22 ;  /* 0x000fa01601007387 */ /* 0x000fe80000100800 */
[----:B------:R-:W-:Y:S04]  /*2b620*/  @P4 STG.E.U16 [R16.64], R22 ;  /* 0x0000001610004986 */ /* 0x000fe8000c101504 */
[----:B--2---:R0:W-:Y:S04]  /*2b630*/  @P6 STG.E.U16 [R18.64], R7 ;  /* 0x0000000712006986 */ /* 0x0041e8000c101504 */
[----:B0-----:R-:W2:Y:S01]  /*2b640*/  LDL.LU R19, [R1+0x2e8] ;  /* 0x0002e80001137983 */ /* 0x001ea20000300800 */
[----:B------:R-:W-:Y:S01]  /*2b650*/  ISETP.LT.AND P4, PT, R24, c[0x0][0x178], !P1 ;  /* 0x00005e0018007a0c */ /* 0x000fe20004f81270 */
[----:B------:R-:W-:-:S02]  /*2b660*/  IMAD.WIDE R4, R3, 0x2, R12 ;  /* 0x0000000203047825 */ /* 0x000fc400078e020c */
[----:B------:R-:W3:Y:S04]  /*2b670*/  LDL.LU R22, [R1+0x24c] ;  /* 0x00024c0001167983 */ /* 0x000ee80000300800 */
[----:B------:R-:W3:Y:S04]  /*2b680*/  LDL.LU R21, [R1+0x23c] ;  /* 0x00023c0001157983 */ /* 0x000ee80000300800 */
[----:B--2---:R0:W-:Y:S02]  /*2b690*/  @P3 STG.E.U16 [R4.64], R19 ;  /* 0x0000001304003986 */ /* 0x0041e4000c101504 */
[----:B0-----:R-:W-:-:S05]  /*2b6a0*/  IMAD.WIDE R4, R3, 0x2, R10 ;  /* 0x0000000203047825 */ /* 0x001fca00078e020a */
[----:B---3--:R0:W-:Y:S04]  /*2b6b0*/  @P4 STG.E.U16 [R4.64], R26 ;  /* 0x0000001a04004986 */ /* 0x0081e8000c101504 */
[----:B0-----:R-:W2:Y:S01]  /*2b6c0*/  LDL.LU R5, [R1+0x2b8] ;  /* 0x0002b80001057983 */ /* 0x001ea20000300800 */
[----:B------:R-:W-:Y:S02]  /*2b6d0*/  ISETP.LT.AND P1, PT, R27, c[0x0][0x178], !P1 ;  /* 0x00005e001b007a0c */ /* 0x000fe40004f21270 */
[----:B------:R-:W-:Y:S02]  /*2b6e0*/  ISETP.LT.AND P6, PT, R29, c[0x0][0x178], !P5 ;  /* 0x00005e001d007a0c */ /* 0x000fe40006fc1270 */
[----:B------:R-:W-:Y:S02]  /*2b6f0*/  ISETP.LT.AND P3, PT, R23, c[0x0][0x178], !P5 ;  /* 0x00005e0017007a0c */ /* 0x000fe40006f61270 */
[----:B------:R-:W-:-:S02]  /*2b700*/  IADD3 R6, R25, 0x59, RZ ;  /* 0x0000005919067810 */ /* 0x000fc40007ffe0ff */
[----:B------:R-:W-:Y:S02]  /*2b710*/  IADD3 R0, R3, c[0x0][0x198], RZ ;  /* 0x0000660003007a10 */ /* 0x000fe40007ffe0ff */
[----:B------:R-:W-:Y:S02]  /*2b720*/  ISETP.GE.AND P0, PT, R6, c[0x0][0x17c], PT ;  /* 0x00005f0006007a0c */ /* 0x000fe40003f06270 */
[----:B------:R-:W-:Y:S01]  /*2b730*/  PRMT R20, R7, 0x7632, R20 ;  /* 0x0000763207147816 */ /* 0x000fe20000000014 */
[----:B------:R-:W-:Y:S01]  /*2b740*/  IMAD.WIDE R6, R3, 0x2, R8 ;  /* 0x0000000203067825 */ /* 0x000fe200078e0208 */
[----:B------:R-:W-:-:S03]  /*2b750*/  PRMT R3, R19, 0x7632, R3 ;  /* 0x0000763213037816 */ /* 0x000fc60000000003 */
[----:B------:R-:W-:-:S04]  /*2b760*/  IMAD.WIDE R16, R0, 0x2, R14 ;  /* 0x0000000200107825 */ /* 0x000fc800078e020e */
[----:B------:R-:W-:Y:S01]  /*2b770*/  IMAD.WIDE R18, R0, 0x2, R12 ;  /* 0x0000000200127825 */ /* 0x000fe200078e020c */
[----:B--2---:R-:W-:Y:S01]  /*2b780*/  @P1 STG.E.U16 [R6.64], R5 ;  /* 0x0000000506001986 */ /* 0x004fe2000c101504 */
[----:B------:R-:W-:-:S03]  /*2b790*/  ISETP.LT.AND P1, PT, R24, c[0x0][0x178], !P5 ;  /* 0x00005e0018007a0c */ /* 0x000fc60006f21270 */
[----:B------:R0:W-:Y:S01]  /*2b7a0*/  @P6 STG.E.U16 [R16.64], R20 ;  /* 0x0000001410006986 */ /* 0x0001e2000c101504 */
[----:B------:R-:W-:-:S03]  /*2b7b0*/  ISETP.LT.AND P5, PT, R27, c[0x0][0x178], !P5 ;  /* 0x00005e001b007a0c */ /* 0x000fc60006fa1270 */
[----:B------:R1:W-:Y:S04]  /*2b7c0*/  @P3 STG.E.U16 [R18.64], R3 ;  /* 0x0000000312003986 */ /* 0x0003e8000c101504 */
[----:B0-----:R-:W2:Y:S01]  /*2b7d0*/  LDL.LU R20, [R1+0x1bc] ;  /* 0x0001bc0001147983 */ /* 0x001ea20000300800 */
[----:B-1----:R-:W-:-:S03]  /*2b7e0*/  PRMT R3, R26, 0x7632, R3 ;  /* 0x000076321a037816 */ /* 0x002fc60000000003 */
[----:B------:R-:W3:Y:S01]  /*2b7f0*/  LDL.LU R26, [R1+0x1ac] ;  /* 0x0001ac00011a7983 */ /* 0x000ee20000300800 */
[----:B------:R-:W-:Y:S01]  /*2b800*/  PRMT R16, R5, 0x7632, R16 ;  /* 0x0000763205107816 */ /* 0x000fe20000000010 */
[C---:B------:R-:W-:Y:S01]  /*2b810*/  IMAD.WIDE R4, R0.reuse, 0x2, R10 ;  /* 0x0000000200047825 */ /* 0x040fe200078e020a */
[----:B------:R-:W-:Y:S02]  /*2b820*/  ISETP.LT.AND P3, PT, R29, c[0x0][0x178], !P2 ;  /* 0x00005e001d007a0c */ /* 0x000fe40005761270 */
[----:B------:R-:W-:Y:S01]  /*2b830*/  ISETP.LT.AND P6, PT, R23, c[0x0][0x178], !P2 ;  /* 0x00005e0017007a0c */ /* 0x000fe200057c1270 */
[C---:B------:R-:W-:Y:S01]  /*2b840*/  IMAD.WIDE R6, R0.reuse, 0x2, R8 ;  /* 0x0000000200067825 */ /* 0x040fe200078e0208 */
[----:B------:R-:W-:Y:S02]  /*2b850*/  IADD3 R17, R25, 0x5a, RZ ;  /* 0x0000005a19117810 */ /* 0x000fe40007ffe0ff */
[----:B------:R-:W-:Y:S01]  /*2b860*/  IADD3 R18, R0, c[0x0][0x198], RZ ;  /* 0x0000660000127a10 */ /* 0x000fe20007ffe0ff */
[----:B------:R0:W-:Y:S01]  /*2b870*/  @P1 STG.E.U16 [R4.64], R3 ;  /* 0x0000000304001986 */ /* 0x0001e2000c101504 */
[----:B------:R-:W-:-:S03]  /*2b880*/  ISETP.GE.AND P1, PT, R17, c[0x0][0x17c], PT ;  /* 0x00005f0011007a0c */ /* 0x000fc60003f26270 */
[----:B------:R1:W-:Y:S01]  /*2b890*/  @P5 STG.E.U16 [R6.64], R16 ;  /* 0x0000001006005986 */ /* 0x0003e2000c101504 */
[----:B------:R-:W-:Y:S01]  /*2b8a0*/  PRMT R0, R22, 0x7632, R0 ;  /* 0x0000763216007816 */ /* 0x000fe20000000000 */
[----:B0-----:R-:W-:-:S04]  /*2b8b0*/  IMAD.WIDE R4, R18, 0x2, R12 ;  /* 0x0000000212047825 */ /* 0x001fc800078e020c */
[----:B-1----:R-:W-:Y:S01]  /*2b8c0*/  IMAD.WIDE R16, R18, 0x2, R14 ;  /* 0x0000000212107825 */ /* 0x002fe200078e020e */
[----:B------:R-:W-:-:S04]  /*2b8d0*/  PRMT R3, R21, 0x7632, R3 ;  /* 0x0000763215037816 */ /* 0x000fc80000000003 */
[----:B------:R0:W-:Y:S04]  /*2b8e0*/  @P3 STG.E.U16 [R16.64], R22 ;  /* 0x0000001610003986 */ /* 0x0001e8000c101504 */
[----:B------:R1:W-:Y:S04]  /*2b8f0*/  @P6 STG.E.U16 [R4.64], R21 ;  /* 0x0000001504006986 */ /* 0x0003e8000c101504 */
[----:B0-----:R-:W4:Y:S04]  /*2b900*/  LDL.LU R22, [R1+0x28c] ;  /* 0x00028c0001167983 */ /* 0x001f280000300800 */
[----:B-1----:R-:W4:Y:S01]  /*2b910*/  LDL.LU R21, [R1+0x27c] ;  /* 0x00027c0001157983 */ /* 0x002f220000300800 */
[----:B------:R-:W-:-:S02]  /*2b920*/  ISETP.LT.AND P4, PT, R24, c[0x0][0x178], !P2 ;  /* 0x00005e0018007a0c */ /* 0x000fc40005781270 */
[----:B------:R-:W-:Y:S01]  /*2b930*/  ISETP.LT.AND P2, PT, R27, c[0x0][0x178], !P2 ;  /* 0x00005e001b007a0c */ /* 0x000fe20005741270 */
[C---:B------:R-:W-:Y:S01]  /*2b940*/  IMAD.WIDE R6, R18.reuse, 0x2, R10 ;  /* 0x0000000212067825 */ /* 0x040fe200078e020a */
[----:B------:R-:W-:Y:S02]  /*2b950*/  ISETP.LT.AND P3, PT, R29, c[0x0][0x178], !P0 ;  /* 0x00005e001d007a0c */ /* 0x000fe40004761270 */
[----:B------:R-:W-:Y:S01]  /*2b960*/  ISETP.LT.AND P6, PT, R23, c[0x0][0x178], !P0 ;  /* 0x00005e0017007a0c */ /* 0x000fe200047c1270 */
[C---:B------:R-:W-:Y:S01]  /*2b970*/  IMAD.WIDE R4, R18.reuse, 0x2, R8 ;  /* 0x0000000212047825 */ /* 0x040fe200078e0208 */
[----:B------:R-:W-:Y:S02]  /*2b980*/  IADD3 R18, R18, c[0x0][0x198], RZ ;  /* 0x0000660012127a10 */ /* 0x000fe40007ffe0ff */
[----:B------:R-:W-:-:S04]  /*2b990*/  IADD3 R19, R25, 0x5b, RZ ;  /* 0x0000005b19137810 */ /* 0x000fc80007ffe0ff */
[----:B------:R-:W-:Y:S01]  /*2b9a0*/  ISETP.GE.AND P5, PT, R19, c[0x0][0x17c], PT ;  /* 0x00005f0013007a0c */ /* 0x000fe20003fa6270 */
[----:B------:R-:W-:Y:S01]  /*2b9b0*/  IMAD.WIDE R16, R18, 0x2, R10 ;  /* 0x0000000212107825 */ /* 0x000fe200078e020a */
[----:B--2---:R0:W-:Y:S01]  /*2b9c0*/  @P4 STG.E.U16 [R6.64], R20 ;  /* 0x0000001406004986 */ /* 0x0041e2000c101504 */
[----:B------:R-:W-:-:S03]  /*2b9d0*/  ISETP.LT.AND P4, PT, R24, c[0x0][0x178], !P0 ;  /* 0x00005e0018007a0c */ /* 0x000fc60004781270 */
[----:B---3--:R1:W-:Y:S01]  /*2b9e0*/  @P2 STG.E.U16 [R4.64], R26 ;  /* 0x0000001a04002986 */ /* 0x0083e2000c101504 */
[----:B------:R-:W-:Y:S01]  /*2b9f0*/  ISETP.LT.AND P0, PT, R27, c[0x0][0x178], !P0 ;  /* 0x00005e001b007a0c */ /* 0x000fe20004701270 */
[----:B0-----:R-:W-:-:S04]  /*2ba00*/  IMAD.WIDE R6, R18, 0x2, R12 ;  /* 0x0000000212067825 */ /* 0x001fc800078e020c */
[----:B-1----:R-:W-:Y:S01]  /*2ba10*/  IMAD.WIDE R4, R18, 0x2, R14 ;  /* 0x0000000212047825 */ /* 0x002fe200078e020e */
[----:B------:R-:W-:-:S04]  /*2ba20*/  PRMT R19, R20, 0x7632, R19 ;  /* 0x0000763214137816 */ /* 0x000fc80000000013 */
[----:B------:R0:W-:Y:S01]  /*2ba30*/  @P3 STG.E.U16 [R4.64], R0 ;  /* 0x0000000004003986 */ /* 0x0001e2000c101504 */
[----:B------:R-:W-:-:S03]  /*2ba40*/  ISETP.LT.AND P3, PT, R23, c[0x0][0x178], !P1 ;  /* 0x00005e0017007a0c */ /* 0x000fc60004f61270 */
[----:B------:R1:W-:Y:S01]  /*2ba50*/  @P6 STG.E.U16 [R6.64], R3 ;  /* 0x0000000306006986 */ /* 0x0003e2000c101504 */
[----:B------:R-:W-:Y:S02]  /*2ba60*/  ISETP.LT.AND P6, PT, R29, c[0x0][0x178], !P1 ;  /* 0x00005e001d007a0c */ /* 0x000fe40004fc1270 */
[----:B------:R-:W-:Y:S01]  /*2ba70*/  IADD3 R20, R25, 0x5c, RZ ;  /* 0x0000005c19147810 */ /* 0x000fe20007ffe0ff */
[----:B------:R2:W-:Y:S01]  /*2ba80*/  @P4 STG.E.U16 [R16.64], R19 ;  /* 0x0000001310004986 */ /* 0x0005e2000c101504 */
[C---:B0-----:R-:W-:Y:S01]  /*2ba90*/  IADD3 R0, R18.reuse, c[0x0][0x198], RZ ;  /* 0x0000660012007a10 */ /* 0x041fe20007ffe0ff */
[----:B------:R-:W-:Y:S01]  /*2baa0*/  IMAD.WIDE R4, R18, 0x2, R8 ;  /* 0x0000000212047825 */ /* 0x000fe200078e0208 */
[----:B------:R-:W-:Y:S02]  /*2bab0*/  ISETP.GE.AND P2, PT, R20, c[0x0][0x17c], PT ;  /* 0x00005f0014007a0c */ /* 0x000fe40003f46270 */
[----:B------:R-:W-:Y:S01]  /*2bac0*/  PRMT R20, R26, 0x7632, R20 ;  /* 0x000076321a147816 */ /* 0x000fe20000000014 */
[C---:B-1----:R-:W-:Y:S01]  /*2bad0*/  IMAD.WIDE R6, R0.reuse, 0x2, R12 ;  /* 0x0000000200067825 */ /* 0x042fe200078e020c */
[----:B------:R-:W3:Y:S03]  /*2bae0*/  LDL.LU R26, [R1+0x2ac] ;  /* 0x0002ac00011a7983 */ /* 0x000ee60000300800 */
[----:B--2---:R-:W-:Y:S01]  /*2baf0*/  IMAD.WIDE R16, R0, 0x2, R14 ;  /* 0x0000000200107825 */ /* 0x004fe200078e020e */
[----:B------:R-:W-:Y:S04]  /*2bb00*/  @P0 STG.E.U16 [R4.64], R20 ;  /* 0x0000001404000986 */ /* 0x000fe8000c101504 */
[----:B----4-:R-:W-:Y:S04]  /*2bb10*/  @P6 STG.E.U16 [R16.64], R22 ;  /* 0x0000001610006986 */ /* 0x010fe8000c101504 */
[----:B------:R0:W-:Y:S04]  /*2bb20*/  @P3 STG.E.U16 [R6.64], R21 ;  /* 0x0000001506003986 */ /* 0x0001e8000c101504 */
[----:B0-----:R-:W2:Y:S04]  /*2bb30*/  LDL.LU R6, [R1+0x25c] ;  /* 0x00025c0001067983 */ /* 0x001ea80000300800 */
[----:B------:R-:W4:Y:S01]  /*2bb40*/  LDL.LU R7, [R1+0x1cc] ;  /* 0x0001cc0001077983 */ /* 0x000f220000300800 */
[----:B------:R-:W-:-:S02]  /*2bb50*/  ISETP.LT.AND P4, PT, R24, c[0x0][0x178], !P1 ;  /* 0x00005e0018007a0c */ /* 0x000fc40004f81270 */
[----:B------:R-:W-:Y:S02]  /*2bb60*/  ISETP.LT.AND P1, PT, R27, c[0x0][0x178], !P1 ;  /* 0x00005e001b007a0c */ /* 0x000fe40004f21270 */
[----:B------:R-:W-:Y:S01]  /*2bb70*/  ISETP.LT.AND P3, PT, R29, c[0x0][0x178], !P5 ;  /* 0x00005e001d007a0c */ /* 0x000fe20006f61270 */
[----:B------:R-:W-:-:S04]  /*2bb80*/  IMAD.WIDE R4, R0, 0x2, R10 ;  /* 0x0000000200047825 */ /* 0x000fc800078e020a */
[C---:B------:R-:W-:Y:S01]  /*2bb90*/  IMAD.WIDE R16, R0.reuse, 0x2, R8 ;  /* 0x0000000200107825 */ /* 0x040fe200078e0208 */
[----:B------:R-:W-:Y:S02]  /*2bba0*/  IADD3 R0, R0, c[0x0][0x198], RZ ;  /* 0x0000660000007a10 */ /* 0x000fe40007ffe0ff */
[----:B------:R-:W-:Y:S02]  /*2bbb0*/  PRMT R19, R22, 0x7632, R19 ;  /* 0x0000763216137816 */ /* 0x000fe40000000013 */
[----:B------:R-:W-:Y:S01]  /*2bbc0*/  PRMT R20, R21, 0x7632, R20 ;  /* 0x0000763215147816 */ /* 0x000fe20000000014 */
[----:B------:R-:W3:Y:S04]  /*2bbd0*/  LDL.LU R22, [R1+0x26c] ;  /* 0x00026c0001167983 */ /* 0x000ee80000300800 */
[----:B------:R-:W3:Y:S01]  /*2bbe0*/  LDL.LU R21, [R1+0x19c] ;  /* 0x00019c0001157983 */ /* 0x000ee20000300800 */
[----:B------:R-:W-:-:S04]  /*2bbf0*/  IADD3 R3, R25, 0x5d, RZ ;  /* 0x0000005d19037810 */ /* 0x000fc80007ffe0ff */
[----:B------:R-:W-:Y:S02]  /*2bc00*/  ISETP.GE.AND P0, PT, R3, c[0x0][0x17c], PT ;  /* 0x00005f0003007a0c */ /* 0x000fe40003f06270 */
[----:B------:R-:W-:-:S04]  /*2bc10*/  IADD3 R3, R25, 0x5e, RZ ;  /* 0x0000005e19037810 */ /* 0x000fc80007ffe0ff */
[----:B------:R-:W-:Y:S01]  /*2bc20*/  ISETP.GE.AND P6, PT, R3, c[0x0][0x17c], PT ;  /* 0x00005f0003007a0c */ /* 0x000fe20003fc6270 */
[----:B--2---:R0:W-:Y:S04]  /*2bc30*/  @P4 STG.E.U16 [R4.64], R6 ;  /* 0x0000000604004986 */ /* 0x0041e8000c101504 */
[----:B----4-:R-:W-:Y:S01]  /*2bc40*/  @P1 STG.E.U16 [R16.64], R7 ;  /* 0x0000000710001986 */ /* 0x010fe2000c101504 */
[----:B0-----:R-:W-:-:S05]  /*2bc50*/  IMAD.WIDE R4, R0, 0x2, R14 ;  /* 0x0000000200047825 */ /* 0x001fca00078e020e */
[----:B------:R0:W-:Y:S04]  /*2bc60*/  @P3 STG.E.U16 [R4.64], R19 ;  /* 0x0000001304003986 */ /* 0x0001e8000c101504 */
[----:B0-----:R-:W2:Y:S01]  /*2bc70*/  LDL.LU R19, [R1+0x29c] ;  /* 0x00029c0001137983 */ /* 0x001ea20000300800 */
[----:B------:R-:W-:Y:S01]  /*2bc80*/  ISETP.LT.AND P4, PT, R23, c[0x0][0x178], !P5 ;  /* 0x00005e0017007a0c */ /* 0x000fe20006f81270 */
[----:B------:R-:W-:Y:S01]  /*2bc90*/  IMAD.MOV.U32 R16, RZ, RZ, R6 ;  /* 0x000000ffff107224 */ /* 0x000fe200078e0006 */
[----:B------:R-:W-:Y:S01]  /*2bca0*/  ISETP.LT.AND P1, PT, R24, c[0x0][0x178], !P5 ;  /* 0x00005e0018007a0c */ /* 0x000fe20006f21270 */
[----:B------:R-:W-:Y:S01]  /*2bcb0*/  IMAD.MOV.U32 R17, RZ, RZ, R7 ;  /* 0x000000ffff117224 */ /* 0x000fe200078e0007 */
[----:B------:R-:W-:Y:S02]  /*2bcc0*/  ISETP.LT.AND P5, PT, R27, c[0x0][0x178], !P5 ;  /* 0x00005e001b007a0c */ /* 0x000fe40006fa1270 */
[----:B------:R-:W-:Y:S01]  /*2bcd0*/  ISETP.LT.AND P3, PT, R29, c[0x0][0x178], !P2 ;  /* 0x00005e001d007a0c */ /* 0x000fe20005761270 */
[----:B------:R-:W-:Y:S01]  /*2bce0*/  IMAD.WIDE R6, R0, 0x2, R12 ;  /* 0x0000000200067825 */ /* 0x000fe200078e020c */
[----:B------:R-:W-:-:S02]  /*2bcf0*/  PRMT R18, R16, 0x7632, R18 ;  /* 0x0000763210127816 */ /* 0x000fc40000000012 */
[----:B------:R-:W-:Y:S01]  /*2bd00*/  PRMT R3, R17, 0x7632, R3 ;  /* 0x0000763211037816 */ /* 0x000fe20000000003 */
[----:B------:R-:W-:-:S04]  /*2bd10*/  IMAD.WIDE R16, R0, 0x2, R10 ;  /* 0x0000000200107825 */ /* 0x000fc800078e020a */
[C---:B------:R-:W-:Y:S01]  /*2bd20*/  IMAD.WIDE R4, R0.reuse, 0x2, R8 ;  /* 0x0000000200047825 */ /* 0x040fe200078e0208 */
[----:B------:R-:W-:Y:S01]  /*2bd30*/  IADD3 R0, R0, c[0x0][0x198], RZ ;  /* 0x0000660000007a10 */ /* 0x000fe20007ffe0ff */
[----:B------:R0:W-:Y:S04]  /*2bd40*/  @P4 STG.E.U16 [R6.64], R20 ;  /* 0x0000001406004986 */ /* 0x0001e8000c101504 */
[----:B------:R-:W-:Y:S04]  /*2bd50*/  @P1 STG.E.U16 [R16.64], R18 ;  /* 0x0000001210001986 */ /* 0x000fe8000c101504 */
[----:B------:R1:W-:Y:S01]  /*2bd60*/  @P5 STG.E.U16 [R4.64], R3 ;  /* 0x0000000304005986 */ /* 0x0003e2000c101504 */
[----:B0-----:R-:W-:-:S05]  /*2bd70*/  IMAD.WIDE R6, R0, 0x2, R14 ;  /* 0x0000000200067825 */ /* 0x001fca00078e020e */
[----:B---3--:R0:W-:Y:S01]  /*2bd80*/  @P3 STG.E.U16 [R6.64], R26 ;  /* 0x0000001a06003986 */ /* 0x0081e2000c101504 */
[----:B-1----:R-:W-:-:S04]  /*2bd90*/  IADD3 R3, R25, 0x60, RZ ;  /* 0x0000006019037810 */ /* 0x002fc80007ffe0ff */
[----:B------:R-:W-:Y:S02]  /*2bda0*/  ISETP.GE.AND P3, PT, R3, c[0x0][0x17c], PT ;  /* 0x00005f0003007a0c */ /* 0x000fe40003f66270 */
[----:B------:R-:W-:Y:S02]  /*2bdb0*/  PRMT R3, R26, 0x7632, R3 ;  /* 0x000076321a037816 */ /* 0x000fe40000000003 */
[----:B0-----:R-:W3:Y:S01]  /*2bdc0*/  LDL.LU R26, [R1+0x2dc] ;  /* 0x0002dc00011a7983 */ /* 0x001ee20000300800 */
[----:B------:R-:W-:Y:S02]  /*2bdd0*/  ISETP.LT.AND P4, PT, R23, c[0x0][0x178], !P2 ;  /* 0x00005e0017007a0c */ /* 0x000fe40005781270 */
[----:B------:R-:W-:Y:S01]  /*2bde0*/  ISETP.LT.AND P5, PT, R24, c[0x0][0x178], !P2 ;  /* 0x00005e0018007a0c */ /* 0x000fe200057a1270 */
[----:B------:R-:W-:Y:S01]  /*2bdf0*/  IMAD.WIDE R4, R0, 0x2, R12 ;  /* 0x0000000200047825 */ /* 0x000fe200078e020c */
[----:B------:R-:W-:-:S03]  /*2be00*/  ISETP.LT.AND P2, PT, R27, c[0x0][0x178], !P2 ;  /* 0x00005e001b007a0c */ /* 0x000fc60005741270 */
[----:B------:R-:W-:Y:S01]  /*2be10*/  IMAD.WIDE R6, R0, 0x2, R10 ;  /* 0x0000000200067825 */ /* 0x000fe200078e020a */
[----:B------:R-:W-:-:S04]  /*2be20*/  IADD3 R16, R25, 0x5f, RZ ;  /* 0x0000005f19107810 */ /* 0x000fc80007ffe0ff */
[----:B------:R-:W-:Y:S02]  /*2be30*/  ISETP.GE.AND P1, PT, R16, c[0x0][0x17c], PT ;  /* 0x00005f0010007a0c */ /* 0x000fe40003f26270 */
[----:B------:R-:W-:Y:S02]  /*2be40*/  PRMT R16, R21, 0x7632, R16 ;  /* 0x0000763215107816 */ /* 0x000fe40000000010 */
[----:B------:R-:W-:Y:S01]  /*2be50*/  PRMT R18, R22, 0x7632, R18 ;  /* 0x0000763216127816 */ /* 0x000fe20000000012 */
[----:B--2---:R0:W-:Y:S01]  /*2be60*/  @P4 STG.E.U16 [R4.64], R19 ;  /* 0x0000001304004986 */ /* 0x0041e2000c101504 */
[----:B------:R-:W-:-:S03]  /*2be70*/  ISETP.LT.AND P4, PT, R29, c[0x0][0x178], !P0 ;  /* 0x00005e001d007a0c */ /* 0x000fc60004781270 */
[----:B------:R1:W-:Y:S01]  /*2be80*/  @P5 STG.E.U16 [R6.64], R22 ;  /* 0x0000001606005986 */ /* 0x0003e2000c101504 */
[----:B------:R-:W-:Y:S01]  /*2be90*/  ISETP.LT.AND P5, PT, R23, c[0x0][0x178], !P0 ;  /* 0x00005e0017007a0c */ /* 0x000fe200047a1270 */
[C---:B0-----:R-:W-:Y:S01]  /*2bea0*/  IMAD.WIDE R4, R0.reuse, 0x2, R8 ;  /* 0x0000000200047825 */ /* 0x041fe200078e0208 */
[----:B------:R-:W-:Y:S02]  /*2beb0*/  IADD3 R0, R0, c[0x0][0x198], RZ ;  /* 0x0000660000007a10 */ /* 0x000fe40007ffe0ff */
[----:B------:R-:W-:Y:S02]  /*2bec0*/  PRMT R17, R19, 0x7632, R17 ;  /* 0x0000763213117816 */ /* 0x000fe40000000011 */
[----:B------:R0:W-:Y:S01]  /*2bed0*/  @P2 STG.E.U16 [R4.64], R21 ;  /* 0x0000001504002986 */ /* 0x0001e2000c101504 */
[----:B-1----:R-:W-:-:S03]  /*2bee0*/  IMAD.WIDE R6, R0, 0x2, R12 ;  /* 0x0000000200067825 */ /* 0x002fc600078e020c */
[----:B------:R-:W2:Y:S01]  /*2bef0*/  LDL.LU R19, [R1+0x2cc] ;  /* 0x0002cc0001137983 */ /* 0x000ea20000300800 */
[----:B0-----:R-:W-:-:S03]  /*2bf00*/  IMAD.WIDE R4, R0, 0x2, R14 ;  /* 0x0000000200047825 */ /* 0x001fc600078e020e */
[----:B------:R-:W4:Y:S04]  /*2bf10*/  LDL.LU R21, [R1+0x2bc] ;  /* 0x0002bc0001157983 */ /* 0x000f280000300800 */
[----:B------:R0:W-:Y:S04]  /*2bf20*/  @P4 STG.E.U16 [R4.64], R3 ;  /* 0x0000000304004986 */ /* 0x0001e8000c101504 */
[----:B------:R1:W-:Y:S04]  /*2bf30*/  @P5 STG.E.U16 [R6.64], R17 ;  /* 0x0000001106005986 */ /* 0x0003e8000c101504 */
[----:B------:R-:W-:Y:S01]  /*2bf40*/  STL.64 [R1+0xfc8], R10 ;  /* 0x000fc80a01007387 */ /* 0x000fe20000100a00 */
[----:B0-----:R-:W-:-:S03]  /*2bf50*/  IMAD.WIDE R4, R0, 0x2, R10 ;  /* 0x0000000200047825 */ /* 0x001fc600078e020a */
[----:B------:R-:W-:Y:S01]  /*2bf60*/  STL.64 [R1+0xfc0], R8 ;  /* 0x000fc00801007387 */ /* 0x000fe20000100a00 */
[----:B-1----:R-:W-:-:S03]  /*2bf70*/  IMAD.WIDE R6, R0, 0x2, R8 ;  /* 0x0000000200067825 */ /* 0x002fc600078e0208 */
[----:B------:R-:W0:Y:S01]  /*2bf80*/  LDS.128 R8, [R2] ;  /* 0x0000000002087984 */ /* 0x000e220000000c00 */
[----:B------:R-:W-:Y:S02]  /*2bf90*/  ISETP.LT.AND P2, PT, R24, c[0x0][0x178], !P0 ;  /* 0x00005e0018007a0c */ /* 0x000fe40004741270 */
[----:B------:R-:W-:Y:S02]  /*2bfa0*/  ISETP.LT.AND P0, PT, R27, c[0x0][0x178], !P0 ;  /* 0x00005e001b007a0c */ /* 0x000fe40004701270 */
[----:B------:R-:W-:Y:S02]  /*2bfb0*/  ISETP.LT.AND P4, PT, R29, c[0x0][0x178], !P6 ;  /* 0x00005e001d007a0c */ /* 0x000fe40007781270 */
[----:B------:R-:W-:-:S07]  /*2bfc0*/  IADD3 R17, R0, c[0x0][0x198], RZ ;  /* 0x0000660000117a10 */ /* 0x000fce0007ffe0ff */
[----:B------:R1:W-:Y:S04]  /*2bfd0*/  @P2 STG.E.U16 [R4.64], R18 ;  /* 0x0000001204002986 */ /* 0x0003e8000c101504 */
[----:B------:R3:W-:Y:S04]  /*2bfe0*/  @P0 STG.E.U16 [R6.64], R16 ;  /* 0x0000001006000986 */ /* 0x0007e8000c101504 */
[----:B-1----:R-:W2:Y:S01]  /*2bff0*/  LDL.LU R18, [R1+0x2ec] ;  /* 0x0002ec0001127983 */ /* 0x002ea20000300800 */
[----:B------:R-:W-:-:S03]  /*2c000*/  IMAD.WIDE R4, R17, 0x2, R14 ;  /* 0x0000000211047825 */ /* 0x000fc600078e020e */
[----:B------:R-:W2:Y:S01]  /*2c010*/  LDL.LU R22, [R1+0x310] ;  /* 0x0003100001167983 */ /* 0x000ea20000300800 */
[----:B---3--:R-:W-:-:S03]  /*2c020*/  PRMT R16, R26, 0x7632, R16 ;  /* 0x000076321a107816 */ /* 0x008fc60000000010 */
[----:B------:R1:W-:Y:S04]  /*2c030*/  @P4 STG.E.U16 [R4.64], R26 ;  /* 0x0000001a04004986 */ /* 0x0003e8000c101504 */
[----:B0-----:R-:W-:Y:S04]  /*2c040*/  STL [R1+0x14], R9 ;  /* 0x0000140901007387 */ /* 0x001fe80000100800 */
[----:B------:R0:W-:Y:S01]  /*2c050*/  STL.64 [R1+0x18], R10 ;  /* 0x0000180a01007387 */ /* 0x0001e20000100a00 */
[----:B-1----:R-:W-:-:S03]  /*2c060*/  IMAD.MOV.U32 R26, RZ, RZ, R8 ;  /* 0x000000ffff1a7224 */ /* 0x002fc600078e0008 */
[----:B0-----:R-:W3:Y:S04]  /*2c070*/  LDL.LU.64 R10, [R1+0xfc8] ;  /* 0x000fc800010a7983 */ /* 0x001ee80000300a00 */
[----:B------:R-:W3:Y:S01]  /*2c080*/  LDL.LU.64 R8, [R1+0xfc0] ;  /* 0x000fc00001087983 */ /* 0x000ee20000300a00 */
[----:B------:R-:W-:Y:S02]  /*2c090*/  ISETP.LT.AND P2, PT, R23, c[0x0][0x178], !P6 ;  /* 0x00005e0017007a0c */ /* 0x000fe40007741270 */
[----:B------:R-:W-:Y:S01]  /*2c0a0*/  ISETP.LT.AND P0, PT, R24, c[0x0][0x178], !P6 ;  /* 0x00005e0018007a0c */ /* 0x000fe20007701270 */
[----:B------:R-:W-:Y:S01]  /*2c0b0*/  IMAD.WIDE R6, R17, 0x2, R12 ;  /* 0x0000000211067825 */ /* 0x000fe200078e020c */
[----:B------:R-:W-:Y:S02]  /*2c0c0*/  IADD3 R3, R25, 0x61, RZ ;  /* 0x0000006119037810 */ /* 0x000fe40007ffe0ff */
[----:B------:R-:W-:-:S02]  /*2c0d0*/  ISETP.LT.AND P6, PT, R27, c[0x0][0x178], !P6 ;  /* 0x00005e001b007a0c */ /* 0x000fc400077c1270 */
[----:B------:R-:W-:Y:S02]  /*2c0e0*/  ISETP.LT.AND P4, PT, R29, c[0x0][0x178], !P1 ;  /* 0x00005e001d007a0c */ /* 0x000fe40004f81270 */
[----:B------:R-:W-:Y:S02]  /*2c0f0*/  ISETP.GE.AND P5, PT, R3, c[0x0][0x17c], PT ;  /* 0x00005f0003007a0c */ /* 0x000fe40003fa6270 */
[----:B----4-:R-:W-:Y:S01]  /*2c100*/  PRMT R20, R21, 0x7632, R20 ;  /* 0x0000763215147816 */ /* 0x010fe20000000014 */
[----:B--2---:R0:W-:Y:S02]  /*2c110*/  @P2 STG.E.U16 [R6.64], R18 ;  /* 0x0000001206002986 */ /* 0x0041e4000c101504 */
[C---:B0-----:R-:W-:Y:S01]  /*2c120*/  IADD3 R6, R17.reuse, c[0x0][0x198], RZ ;  /* 0x0000660011067a10 */ /* 0x041fe20007ffe0ff */
[----:B---3--:R-:W-:-:S04]  /*2c130*/  IMAD.WIDE R2, R17, 0x2, R10 ;  /* 0x0000000211027825 */ /* 0x008fc800078e020a */
[----:B------:R-:W-:Y:S01]  /*2c140*/  IMAD.WIDE R4, R17, 0x2, R8 ;  /* 0x0000000211047825 */ /* 0x000fe200078e0208 */
[----:B------:R0:W-:Y:S04]  /*2c150*/  @P0 STG.E.U16 [R2.64], R19 ;  /* 0x0000001302000986 */ /* 0x0001e8000c101504 */
[----:B------:R1:W-:Y:S01]  /*2c160*/  @P6 STG.E.U16 [R4.64], R21 ;  /* 0x0000001504006986 */ /* 0x0003e2000c101504 */
[----:B0-----:R-:W-:-:S03]  /*2c170*/  IMAD.WIDE R2, R6, 0x2, R14 ;  /* 0x0000000206027825 */ /* 0x001fc600078e020e */
[----:B------:R-:W-:Y:S01]  /*2c180*/  STL.64 [R1+0xfb0], R10 ;  /* 0x000fb00a01007387 */ /* 0x000fe20000100a00 */
[----:B-1----:R-:W-:-:S03]  /*2c190*/  IMAD.WIDE R4, R6, 0x2, R10 ;  /* 0x0000000206047825 */ /* 0x002fc600078e020a */
[----:B------:R0:W-:Y:S04]  /*2c1a0*/  @P4 STG.E.U16 [R2.64], R16 ;  /* 0x0000001002004986 */ /* 0x0001e8000c101504 */
[----:B------:R-:W-:Y:S01]  /*2c1b0*/  STL.64 [R1+0xfa8], R8 ;  /* 0x000fa80801007387 */ /* 0x000fe20000100a00 */
[C---:B0-----:R-:W-:Y:S01]  /*2c1c0*/  IADD3 R16, R6.reuse, c[0x0][0x198], RZ ;  /* 0x0000660006107a10 */ /* 0x041fe20007ffe0ff */
[----:B------:R-:W-:-:S04]  /*2c1d0*/  IMAD.WIDE R2, R6, 0x2, R12 ;  /* 0x0000000206027825 */ /* 0x000fc800078e020c */
[----:B------:R-:W-:Y:S02]  /*2c1e0*/  IMAD.WIDE R6, R6, 0x2, R8 ;  /* 0x0000000206067825 */ /* 0x000fe400078e0208 */
[----:B------:R-:W0:Y:S01]  /*2c1f0*/  LDS.128 R8, [R28] ;  /* 0x000000001c087984 */ /* 0x000e220000000c00 */
[----:B------:R-:W-:Y:S02]  /*2c200*/  ISETP.LT.AND P0, PT, R23, c[0x0][0x178], !P1 ;  /* 0x00005e0017007a0c */ /* 0x000fe40004f01270 */
[----:B------:R-:W-:Y:S02]  /*2c210*/  ISETP.LT.AND P2, PT, R24, c[0x0][0x178], !P1 ;  /* 0x00005e0018007a0c */ /* 0x000fe40004f41270 */
[----:B------:R-:W-:Y:S02]  /*2c220*/  ISETP.LT.AND P1, PT, R27, c[0x0][0x178], !P1 ;  /* 0x00005e001b007a0c */ /* 0x000fe40004f21270 */
[----:B------:R-:W-:Y:S02]  /*2c230*/  ISETP.LT.AND P6, PT, R29, c[0x0][0x178], !P3 ;  /* 0x00005e001d007a0c */ /* 0x000fe40005fc1270 */
[----:B------:R-:W-:-:S02]  /*2c240*/  PRMT R0, R18, 0x7632, R0 ;  /* 0x0000763212007816 */ /* 0x000fc40000000000 */
[----:B------:R-:W-:Y:S01]  /*2c250*/  PRMT R17, R19, 0x7632, R17 ;  /* 0x0000763213117816 */ /* 0x000fe20000000011 */
[----:B------:R-:W-:Y:S01]  /*2c260*/  IMAD.WIDE R18, R16, 0x2, R14 ;  /* 0x0000000210127825 */ /* 0x000fe200078e020e */
[----:B------:R-:W-:Y:S01]  /*2c270*/  IADD3 R21, R25, 0x62, RZ ;  /* 0x0000006219157810 */ /* 0x000fe20007ffe0ff */
[----:B------:R1:W-:Y:S04]  /*2c280*/  @P0 STG.E.U16 [R2.64], R0 ;  /* 0x0000000002000986 */ /* 0x0003e8000c101504 */
[----:B------:R-:W-:Y:S01]  /*2c290*/  @P2 STG.E.U16 [R4.64], R17 ;  /* 0x0000001104002986 */ /* 0x000fe2000c101504 */
[----:B------:R-:W-:-:S03]  /*2c2a0*/  ISETP.GE.AND P4, PT, R21, c[0x0][0x17c], PT ;  /* 0x00005f0015007a0c */ /* 0x000fc60003f86270 */
[----:B------:R2:W-:Y:S04]  /*2c2b0*/  @P1 STG.E.U16 [R6.64], R20 ;  /* 0x0000001406001986 */ /* 0x0005e8000c101504 */
[----:B------:R3:W-:Y:S01]  /*2c2c0*/  @P6 STG.E.U16 [R18.64], R22 ;  /* 0x0000001612006986 */ /* 0x0007e2000c101504 */
[----:B------:R-:W-:-:S03]  /*2c2d0*/  ISETP.LT.AND P6, PT, R29, c[0x0][0x178], !P5 ;  /* 0x00005e001d007a0c */ /* 0x000fc60006fc1270 */
[----:B------:R-:W4:Y:S01]  /*2c2e0*/  LDL.LU R21, [R1+0x2f0] ;  /* 0x0002f00001157983 */ /* 0x000f220000300800 */
[----:B-1----:R-:W-:-:S03]  /*2c2f0*/  PRMT R0, R22, 0x7632, R0 ;  /* 0x0000763216007816 */ /* 0x002fc60000000000 */
[----:B------:R-:W4:Y:S01]  /*2c300*/  LDL.LU R29, [R1+0xfb8] ;  /* 0x000fb800011d7983 */ /* 0x000f220000300800 */
[----:B--2---:R-:W-:-:S03]  /*2c310*/  IADD3 R7, R25, 0x63, RZ ;  /* 0x0000006319077810 */ /* 0x004fc60007ffe0ff */
[----:B0-----:R-:W-:Y:S01]  /*2c320*/  STL [R1+0x4], R9 ;  /* 0x0000040901007387 */ /* 0x001fe20000100800 */
[----:B---3--:R-:W-:-:S03]  /*2c330*/  IMAD.MOV.U32 R22, RZ, RZ, R8 ;  /* 0x000000ffff167224 */ /* 0x008fc600078e0008 */
[----:B------:R0:W-:Y:S01]  /*2c340*/  STL.64 [R1+0x8], R10 ;  /* 0x0000080a01007387 */ /* 0x0001e20000100a00 */
[----:B------:R-:W-:-:S03]  /*2c350*/  ISETP.GE.AND P0, PT, R7, c[0x0][0x17c], PT ;  /* 0x00005f0007007a0c */ /* 0x000fc60003f06270 */
[----:B0-----:R-:W2:Y:S04]  /*2c360*/  LDL.LU.64 R10, [R1+0xfb0] ;  /* 0x000fb000010a7983 */ /* 0x001ea80000300a00 */
[----:B------:R-:W3:Y:S04]  /*2c370*/  LDL.LU.64 R8, [R1+0xfa8] ;  /* 0x000fa80001087983 */ /* 0x000ee80000300a00 */
[----:B------:R-:W4:Y:S04]  /*2c380*/  LDL.LU R28, [R1+0x89c] ;  /* 0x00089c00011c7983 */ /* 0x000f280000300800 */
[----:B------:R-:W4:Y:S01]  /*2c390*/  LDL.LU R7, [R1+0x300] ;  /* 0x0003000001077983 */ /* 0x000f220000300800 */
[----:B------:R-:W-:-:S02]  /*2c3a0*/  ISETP.LT.AND P1, PT, R23, c[0x0][0x178], !P3 ;  /* 0x00005e0017007a0c */ /* 0x000fc40005f21270 */
[----:B------:R-:W-:Y:S02]  /*2c3b0*/  ISETP.LT.AND P2, PT, R24, c[0x0][0x178], !P3 ;  /* 0x00005e0018007a0c */ /* 0x000fe40005f41270 */
[----:B------:R-:W-:Y:S01]  /*2c3c0*/  ISETP.LT.AND P3, PT, R27, c[0x0][0x178], !P3 ;  /* 0x00005e001b007a0c */ /* 0x000fe20005f61270 */
[C---:B------:R-:W-:Y:S01]  /*2c3d0*/  IMAD.WIDE R2, R16.reuse, 0x2, R12 ;  /* 0x0000000210027825 */ /* 0x040fe200078e020c */
[----:B------:R-:W-:Y:S02]  /*2c3e0*/  IADD3 R6, R16, c[0x0][0x198], RZ ;  /* 0x0000660010067a10 */ /* 0x000fe40007ffe0ff */
[----:B------:R-:W-:Y:S01]  /*2c3f0*/  PRMT R20, R26, 0x7632, R20 ;  /* 0x000076321a147816 */ /* 0x000fe20000000014 */
[----:B--2---:R-:W-:-:S04]  /*2c400*/  IMAD.WIDE R4, R16, 0x2, R10 ;  /* 0x0000000210047825 */ /* 0x004fc800078e020a */
[----:B---3--:R-:W-:Y:S01]  /*2c410*/  IMAD.WIDE R16, R16, 0x2, R8 ;  /* 0x0000000210107825 */ /* 0x008fe200078e0208 */
[----:B----4-:R-:W-:Y:S04]  /*2c420*/  @P1 STG.E.U16 [R2.64], R7 ;  /* 0x0000000702001986 */ /* 0x010fe8000c101504 */
[----:B------:R-:W-:Y:S04]  /*2c430*/  @P2 STG.E.U16 [R4.64], R21 ;  /* 0x0000001504002986 */ /* 0x000fe8000c101504 */
[----:B------:R0:W-:Y:S04]  /*2c440*/  @P3 STG.E.U16 [R16.64], R26 ;  /* 0x0000001a10003986 */ /* 0x0001e8000c101504 */
[----:B0-----:R-:W2:Y:S01]  /*2c450*/  LDL.LU R26, [R1+0xfa4] ;  /* 0x000fa400011a7983 */ /* 0x001ea20000300800 */
[----:B------:R-:W-:Y:S01]  /*2c460*/  IMAD.WIDE R18, R6, 0x2, R14 ;  /* 0x0000000206127825 */ /* 0x000fe200078e020e */
[----:B------:R-:W-:-:S02]  /*2c470*/  ISETP.LT.AND P2, PT, R23, c[0x0][0x178], !P5 ;  /* 0x00005e0017007a0c */ /* 0x000fc40006f41270 */
[----:B------:R-:W-:Y:S02]  /*2c480*/  ISETP.LT.AND P3, PT, R24, c[0x0][0x178], !P5 ;  /* 0x00005e0018007a0c */ /* 0x000fe40006f61270 */
[----:B------:R-:W-:Y:S01]  /*2c490*/  ISETP.LT.AND P5, PT, R27, c[0x0][0x178], !P5 ;  /* 0x00005e001b007a0c */ /* 0x000fe20006fa1270 */
[----:B------:R0:W-:Y:S01]  /*2c4a0*/  @P6 STG.E.U16 [R18.64], R0 ;  /* 0x0000000012006986 */ /* 0x0001e2000c101504 */
[----:B------:R-:W-:Y:S01]  /*2c4b0*/  ISETP.LT.AND P6, PT, R28, c[0x0][0x178], !P4 ;  /* 0x00005e001c007a0c */ /* 0x000fe200067c1270 */
[C---:B------:R-:W-:Y:S01]  /*2c4c0*/  IMAD.WIDE R2, R6.reuse, 0x2, R12 ;  /* 0x0000000206027825 */ /* 0x040fe200078e020c */
[C---:B------:R-:W-:Y:S02]  /*2c4d0*/  IADD3 R16, R6.reuse, c[0x0][0x198], RZ ;  /* 0x0000660006107a10 */ /* 0x040fe40007ffe0ff */
[----:B------:R-:W-:Y:S01]  /*2c4e0*/  PRMT R17, R21, 0x7632, R17 ;  /* 0x0000763215117816 */ /* 0x000fe20000000011 */
[----:B------:R-:W-:Y:S01]  /*2c4f0*/  IMAD.WIDE R4, R6, 0x2, R10 ;  /* 0x0000000206047825 */ /* 0x000fe200078e020a */
[----:B0-----:R-:W-:-:S03]  /*2c500*/  PRMT R0, R7, 0x7632, R0 ;  /* 0x0000763207007816 */ /* 0x001fc60000000000 */
[----:B------:R-:W-:-:S04]  /*2c510*/  IMAD.WIDE R6, R6, 0x2, R8 ;  /* 0x0000000206067825 */ /* 0x000fc800078e0208 */
[----:B------:R-:W-:Y:S01]  /*2c520*/  IMAD.WIDE R18, R16, 0x2, R14 ;  /* 0x0000000210127825 */ /* 0x000fe200078e020e */
[----:B------:R-:W-:Y:S01]  /*2c530*/  @P2 STG.E.U16 [R2.64], R0 ;  /* 0x0000000002002986 */ /* 0x000fe2000c101504 */
[----:B------:R-:W-:-:S03]  /*2c540*/  ISETP.LT.AND P2, PT, R23, c[0x0][0x178], !P4 ;  /* 0x00005e0017007a0c */ /* 0x000fc60006741270 */
[----:B------:R-:W-:Y:S01]  /*2c550*/  @P3 STG.E.U16 [R4.64], R17 ;  /* 0x0000001104003986 */ /* 0x000fe2000c101504 */
[----:B------:R-:W-:-:S03]  /*2c560*/  IADD3 R21, R25, 0x64, RZ ;  /* 0x0000006419157810 */ /* 0x000fc60007ffe0ff */
[----:B------:R0:W-:Y:S01]  /*2c570*/  @P5 STG.E.U16 [R6.64], R20 ;  /* 0x0000001406005986 */ /* 0x0001e2000c101504 */
[----:B------:R-:W-:Y:S02]  /*2c580*/  ISETP.LT.AND P5, PT, R24, c[0x0][0x178], !P4 ;  /* 0x00005e0018007a0c */ /* 0x000fe400067a1270 */
[----:B------:R-:W-:Y:S02]  /*2c590*/  ISETP.LT.AND P4, PT, R27, c[0x0][0x178], !P4 ;  /* 0x00005e001b007a0c */ /* 0x000fe40006781270 */
[----:B0-----:R-:W-:Y:S02]  /*2c5a0*/  IADD3 R7, R25, 0x65, RZ ;  /* 0x0000006519077810 */ /* 0x001fe40007ffe0ff */
[----:B------:R-:W-:Y:S02]  /*2c5b0*/  ISETP.GE.AND P1, PT, R21, c[0x0][0x17c], PT ;  /* 0x00005f0015007a0c */ /* 0x000fe40003f26270 */
[----:B------:R-:W3:Y:S04]  /*2c5c0*/  LDL.LU R21, [R1+0x320] ;  /* 0x0003200001157983 */ /* 0x000ee80000300800 */
[----:B------:R-:W4:Y:S01]  /*2c5d0*/  LDL.LU R23, [R1+0x390] ;  /* 0x0003900001177983 */ /* 0x000f220000300800 */
[----:B------:R-:W-:-:S03]  /*2c5e0*/  ISETP.GE.AND P3, PT, R7, c[0x0][0x17c], PT ;  /* 0x00005f0007007a0c */ /* 0x000fc60003f66270 */
[----:B--2---:R-:W-:Y:S01]  /*2c5f0*/  @P6 STG.E.U16 [R18.64], R26 ;  /* 0x0000001a12006986 */ /* 0x004fe2000c101504 */
[----:B------:R-:W-:-:S03]  /*2c600*/  PRMT R0, R26, 0x7632, R0 ;  /* 0x000076321a007816 */ /* 0x000fc60000000000 */
[----:B------:R0:W1:Y:S04]  /*2c610*/  LDS.128 R24, [R29] ;  /* 0x000000001d187984 */ /* 0x0000680000000c00 */
[----:B0-----:R-:W2:Y:S04]  /*2c620*/  LDL R29, [R1+0xa08] ;  /* 0x000a0800011d7983 */ /* 0x001ea80000100800 */
[----:B-1----:R0:W-:Y:S04]  /*2c630*/  STL [R1+0xf98], R25 ;  /* 0x000f981901007387 */ /* 0x0021e80000100800 */
[----:B0-----:R-:W2:Y:S04]  /*2c640*/  LDL R25, [R1+0x898] ;  /* 0x0008980001197983 */ /* 0x001ea80000100800 */
[----:B------:R0:W-:Y:S04]  /*2c650*/  STL [R1+0xf8c], R26 ;  /* 0x000f8c1a01007387 */ /* 0x0001e80000100800 */
[----:B0-----:R-:W2:Y:S04]  /*2c660*/  LDL R26, [R1+0x900] ;  /* 0x00090000011a7983 */ /* 0x001ea80000100800 */
[----:B------:R0:W-:Y:S04]  /*2c670*/  STL [R1+0xf80], R27 ;  /* 0x000f801b01007387 */ /* 0x0001e80000100800 */
[----:B0-----:R-:W2:Y:S04]  /*2c680*/  LDL R27, [R1+0x904] ;  /* 0x00090400011b7983 */ /* 0x001ea80000100800 */
[----:B------:R-:W2:Y:S01]  /*2c690*/  LDL.LU R7, [R1+0x330] ;  /* 0x0003300001077983 */ /* 0x000ea20000300800 */
[C---:B------:R-:W-:Y:S01]  /*2c6a0*/  IMAD.WIDE R2, R16.reuse, 0x2, R12 ;  /* 0x0000000210027825 */ /* 0x040fe200078e020c */
[----:B------:R-:W-:-:S02]  /*2c6b0*/  IADD3 R6, R16, c[0x0][0x198], RZ ;  /* 0x0000660010067a10 */ /* 0x000fc40007ffe0ff */
[----:B------:R-:W-:Y:S01]  /*2c6c0*/  ISETP.LT.AND P6, PT, R28, c[0x0][0x178], !P0 ;  /* 0x00005e001c007a0c */ /* 0x000fe200047c1270 */
[----:B------:R-:W-:-:S04]  /*2c6d0*/  IMAD.WIDE R4, R16, 0x2, R10 ;  /* 0x0000000210047825 */ /* 0x000fc800078e020a */
[----:B------:R-:W-:-:S04]  /*2c6e0*/  IMAD.WIDE R16, R16, 0x2, R8 ;  /* 0x0000000210107825 */ /* 0x000fc800078e0208 */
[----:B------:R-:W-:Y:S01]  /*2c6f0*/  IMAD.WIDE R18, R6, 0x2, R14 ;  /* 0x0000000206127825 */ /* 0x000fe200078e020e */
[----:B------:R-:W-:Y:S01]  /*2c700*/  PRMT R20, R22, 0x7632, R20 ;  /* 0x0000763216147816 */ /* 0x000fe20000000014 */
[----:B--2---:R0:W-:Y:S04]  /*2c710*/  @P2 STG.E.U16 [R2.64], R7 ;  /* 0x0000000702002986 */ /* 0x0041e8000c101504 */
[----:B---3--:R-:W-:Y:S04]  /*2c720*/  @P5 STG.E.U16 [R4.64], R21 ;  /* 0x0000001504005986 */ /* 0x008fe8000c101504 */
[----:B------:R1:W-:Y:S01]  /*2c730*/  @P4 STG.E.U16 [R16.64], R22 ;  /* 0x0000001610004986 */ /* 0x0003e2000c101504 */
[----:B------:R-:W-:-:S03]  /*2c740*/  ISETP.LT.AND P4, PT, R26, c[0x0][0x178], !P0 ;  /* 0x00005e001a007a0c */ /* 0x000fc60004781270 */
[----:B------:R2:W-:Y:S01]  /*2c750*/  @P6 STG.E.U16 [R18.64], R0 ;  /* 0x0000000012006986 */ /* 0x0005e2000c101504 */
[----:B0-----:R-:W-:Y:S01]  /*2c760*/  IMAD.WIDE R2, R6, 0x2, R12 ;  /* 0x0000000206027825 */ /* 0x001fe200078e020c */
[----:B------:R-:W-:Y:S02]  /*2c770*/  ISETP.LT.AND P5, PT, R27, c[0x0][0x178], !P0 ;  /* 0x00005e001b007a0c */ /* 0x000fe400047a1270 */
[----:B-1----:R-:W4:Y:S01]  /*2c780*/  LDL.LU R22, [R1+0xfa0] ;  /* 0x000fa00001167983 */ /* 0x002f220000300800 */
[----:B--2---:R-:W-:-:S03]  /*2c790*/  PRMT R0, R7, 0x7632, R0 ;  /* 0x0000763207007816 */ /* 0x004fc60000000000 */
[----:B------:R-:W2:Y:S01]  /*2c7a0*/  LDL.LU R27, [R1+0x360] ;  /* 0x00036000011b7983 */ /* 0x000ea20000300800 */
[----:B------:R-:W-:Y:S02]  /*2c7b0*/  PRMT R19, R21, 0x7632, R19 ;  /* 0x0000763215137816 */ /* 0x000fe40000000013 */
[----:B------:R-:W-:Y:S01]  /*2c7c0*/  IADD3 R21, R25, 0x66, RZ ;  /* 0x0000006619157810 */ /* 0x000fe20007ffe0ff */
[----:B------:R0:W-:Y:S03]  /*2c7d0*/  @P4 STG.E.U16 [R2.64], R0 ;  /* 0x0000000002004986 */ /* 0x0001e6000c101504 */
[----:B------:R-:W-:Y:S02]  /*2c7e0*/  ISETP.GE.AND P2, PT, R21, c[0x0][0x17c], PT ;  /* 0x00005f0015007a0c */ /* 0x000fe40003f46270 */
[----:B------:R-:W3:Y:S04]  /*2c7f0*/  LDL R21, [R1+0xa08] ;  /* 0x000a080001157983 */ /* 0x000ee80000100800 */
[----:B0-----:R-:W2:Y:S01]  /*2c800*/  LDL R3, [R1+0x904] ;  /* 0x0009040001037983 */ /* 0x001ea20000100800 */
[----:B------:R-:W-:-:S03]  /*2c810*/  ISETP.LT.AND P0, PT, R29, c[0x0][0x178], !P0 ;  /* 0x00005e001d007a0c */ /* 0x000fc60004701270 */
[----:B------:R-:W0:Y:S01]  /*2c820*/  S2R R29, SR_TID.X ;  /* 0x00000000001d7919 */ /* 0x000e220000002100 */
[----:B------:R-:W-:Y:S01]  /*2c830*/  IMAD.WIDE R4, R6, 0x2, R10 ;  /* 0x0000000206047825 */ /* 0x000fe200078e020a */
[----:B------:R-:W-:Y:S02]  /*2c840*/  ISETP.LT.AND P6, PT, R28, c[0x0][0x178], !P1 ;  /* 0x00005e001c007a0c */ /* 0x000fe40004fc1270 */
[----:B------:R-:W-:Y:S02]  /*2c850*/  ISETP.LT.AND P4, PT, R26, c[0x0][0x178], !P1 ;  /* 0x00005e001a007a0c */ /* 0x000fe40004f81270 */
[----:B------:R-:W-:Y:S01]  /*2c860*/  @P5 STG.E.U16 [R4.64], R19 ;  /* 0x0000001304005986 */ /* 0x000fe2000c101504 */
[C---:B------:R-:W-:Y:S01]  /*2c870*/  IADD3 R18, R6.reuse, c[0x0][0x198], RZ ;  /* 0x0000660006127a10 */ /* 0x040fe20007ffe0ff */
[----:B------:R-:W-:-:S05]  /*2c880*/  IMAD.WIDE R6, R6, 0x2, R8 ;  /* 0x0000000206067825 */ /* 0x000fca00078e0208 */
[----:B------:R-:W-:Y:S01]  /*2c890*/  @P0 STG.E.U16 [R6.64], R20 ;  /* 0x0000001406000986 */ /* 0x000fe2000c101504 */
[----:B--2---:R-:W-:Y:S02]  /*2c8a0*/  ISETP.LT.AND P5, PT, R3, c[0x0][0x178], !P1 ;  /* 0x00005e0003007a0c */ /* 0x004fe40004fa1270 */
[----:B---3--:R-:W-:Y:S02]  /*2c8b0*/  ISETP.LT.AND P1, PT, R21, c[0x0][0x178], !P1 ;  /* 0x00005e0015007a0c */ /* 0x008fe40004f21270 */
[C---:B0-----:R-:W-:Y:S01]  /*2c8c0*/  LOP3.LUT R21, R29.reuse, 0x7f, RZ, 0xc0, !PT ;  /* 0x0000007f1d157812 */ /* 0x041fe200078ec0ff */
[----:B------:R-:W-:-:S05]  /*2c8d0*/  IMAD.SHL.U32 R29, R29, 0x400, RZ ;  /* 0x000004001d1d7824 */ /* 0x000fca00078e00ff */
[----:B------:R-:W-:-:S05]  /*2c8e0*/  LOP3.LUT R29, R29, 0x1800, RZ, 0xc0, !PT ;  /* 0x000018001d1d7812 */ /* 0x000fca00078ec0ff */
[----:B------:R-:W-:-:S05]  /*2c8f0*/  IMAD R29, R21, 0x10, R29 ;  /* 0x00000010151d7824 */ /* 0x000fca00078e021d */
[----:B------:R-:W-:-:S05]  /*2c900*/  LOP3.LUT R29, R29, 0x60, RZ, 0x3c, !PT ;  /* 0x000000601d1d7812 */ /* 0x000fca00078e3cff */
[----:B------:R0:W1:Y:S04]  /*2c910*/  LDS.128 R4, [R29] ;  /* 0x000000001d047984 */ /* 0x0000680000000c00 */
[----:B0-----:R-:W2:Y:S04]  /*2c920*/  LDL.LU R29, [R1+0x3a0] ;  /* 0x0003a000011d7983 */ /* 0x001ea80000300800 */
[----:B-1----:R0:W-:Y:S04]  /*2c930*/  STL [R1+0xf9c], R4 ;  /* 0x000f9c0401007387 */ /* 0x0021e80000100800 */
[----:B0-----:R-:W3:Y:S04]  /*2c940*/  LDL.LU R4, [R1+0x380] ;  /* 0x0003800001047983 */ /* 0x001ee80000300800 */
[----:B------:R-:W-:Y:S04]  /*2c950*/  STL [R1+0xf94], R5 ;  /* 0x000f940501007387 */ /* 0x000fe80000100800 */
[----:B------:R0:W-:Y:S04]  /*2c960*/  STL [R1+0xf90], R6 ;  /* 0x000f900601007387 */ /* 0x0001e80000100800 */
[----:B0-----:R-:W2:Y:S04]  /*2c970*/  LDL R6, [R1+0x904] ;  /* 0x0009040001067983 */ /* 0x001ea80000100800 */
[----:B------:R0:W-:Y:S04]  /*2c980*/  STL [R1+0xf84], R7 ;  /* 0x000f840701007387 */ /* 0x0001e80000100800 */
[----:B0-----:R-:W2:Y:S01]  /*2c990*/  LDL R7, [R1+0xa08] ;  /* 0x000a080001077983 */ /* 0x001ea20000100800 */
[----:B------:R-:W-:Y:S01]  /*2c9a0*/  IMAD.WIDE R16, R18, 0x2, R14 ;  /* 0x0000000212107825 */ /* 0x000fe200078e020e */
[----:B----4-:R-:W-:-:S04]  /*2c9b0*/  PRMT R22, R23, 0x7632, R22 ;  /* 0x0000763217167816 */ /* 0x010fc80000000016 */
[----:B------:R0:W-:Y:S01]  /*2c9c0*/  @P6 STG.E.U16 [R16.64], R23 ;  /* 0x0000001710006986 */ /* 0x0001e2000c101504 */
[----:B------:R-:W-:Y:S01]  /*2c9d0*/  ISETP.LT.AND P6, PT, R28, c[0x0][0x178], !P3 ;  /* 0x00005e001c007a0c */ /* 0x000fe20005fc1270 */
[C---:B------:R-:W-:Y:S01]  /*2c9e0*/  IMAD.WIDE R2, R18.reuse, 0x2, R12 ;  /* 0x0000000212027825 */ /* 0x040fe200078e020c */
[----:B------:R-:W-:-:S03]  /*2c9f0*/  IADD3 R0, R18, c[0x0][0x198], RZ ;  /* 0x0000660012007a10 */ /* 0x000fc60007ffe0ff */
[----:B0-----:R-:W-:Y:S01]  /*2ca00*/  IMAD.WIDE R16, R18, 0x2, R10 ;  /* 0x0000000212107825 */ /* 0x001fe200078e020a */
[----:B------:R-:W-:-:S03]  /*2ca10*/  IADD3 R23, R25, 0x67, RZ ;  /* 0x0000006719177810 */ /* 0x000fc60007ffe0ff */
[----:B------:R-:W-:Y:S01]  /*2ca20*/  IMAD.WIDE R18, R18, 0x2, R8 ;  /* 0x0000000212127825 */ /* 0x000fe200078e0208 */
[----:B------:R-:W-:Y:S02]  /*2ca30*/  ISETP.GE.AND P0, PT, R23, c[0x0][0x17c], PT ;  /* 0x00005f0017007a0c */ /* 0x000fe40003f06270 */
[----:B------:R-:W-:Y:S01]  /*2ca40*/  PRMT R23, R24, 0x7632, R23 ;  /* 0x0000763218177816 */ /* 0x000fe20000000017 */
[----:B------:R-:W-:Y:S01]  /*2ca50*/  IMAD.WIDE R20, R0, 0x2, R14 ;  /* 0x0000000200147825 */ /* 0x000fe200078e020e */
[----:B---3--:R-:W-:Y:S04]  /*2ca60*/  @P4 STG.E.U16 [R2.64], R4 ;  /* 0x0000000402004986 */ /* 0x008fe8000c101504 */
[----:B------:R-:W-:Y:S04]  /*2ca70*/  @P5 STG.E.U16 [R16.64], R27 ;  /* 0x0000001b10005986 */ /* 0x000fe8000c101504 */
[----:B------:R0:W-:Y:S01]  /*2ca80*/  @P1 STG.E.U16 [R18.64], R24 ;  /* 0x0000001812001986 */ /* 0x0001e2000c101504 */
[----:B------:R-:W-:-:S03]  /*2ca90*/  ISETP.LT.AND P4, PT, R26, c[0x0][0x178], !P3 ;  /* 0x00005e001a007a0c */ /* 0x000fc60005f81270 */
[----:B------:R1:W-:Y:S01]  /*2caa0*/  @P6 STG.E.U16 [R20.64], R22 ;  /* 0x0000001614006986 */ /* 0x0003e2000c101504 */
[----:B0-----:R-:W-:Y:S02]  /*2cab0*/  IADD3 R24, R25, 0x68, RZ ;  /* 0x0000006819187810 */ /* 0x001fe40007ffe0ff */
[----:B--2---:R-:W-:Y:S02]  /*2cac0*/  ISETP.LT.AND P5, PT, R6, c[0x0][0x178], !P3 ;  /* 0x00005e0006007a0c */ /* 0x004fe40005fa1270 */
[----:B-1----:R-:W-:Y:S02]  /*2cad0*/  PRMT R21, R4, 0x7632, R21 ;  /* 0x0000763204157816 */ /* 0x002fe40000000015 */
[----:B------:R-:W2:Y:S01]  /*2cae0*/  LDL R4, [R1+0x370] ;  /* 0x0003700001047983 */ /* 0x000ea20000100800 */
[----:B------:R-:W-:Y:S02]  /*2caf0*/  ISETP.LT.AND P6, PT, R7, c[0x0][0x178], !P3 ;  /* 0x00005e0007007a0c */ /* 0x000fe40005fc1270 */
[----:B------:R-:W-:-:S02]  /*2cb00*/  ISETP.GE.AND P3, PT, R24, c[0x0][0x17c], PT ;  /* 0x00005f0018007a0c */ /* 0x000fc40003f66270 */
[----:B------:R-:W3:Y:S01]  /*2cb10*/  LDL.LU R24, [R1+0x898] ;  /* 0x0008980001187983 */ /* 0x000ee20000300800 */
[----:B------:R-:W-:Y:S01]  /*2cb20*/  ISETP.LT.AND P1, PT, R28, c[0x0][0x178], !P2 ;  /* 0x00005e001c007a0c */ /* 0x000fe20005721270 */
[C---:B------:R-:W-:Y:S01]  /*2cb30*/  IMAD.WIDE R2, R0.reuse, 0x2, R12 ;  /* 0x0000000200027825 */ /* 0x040fe200078e020c */
[C---:B------:R-:W-:Y:S02]  /*2cb40*/  IADD3 R20, R0.reuse, c[0x0][0x198], RZ ;  /* 0x0000660000147a10 */ /* 0x040fe40007ffe0ff */
[----:B------:R-:W-:Y:S01]  /*2cb50*/  PRMT R22, R27, 0x7632, R22 ;  /* 0x000076321b167816 */ /* 0x000fe20000000016 */
[----:B------:R-:W-:Y:S01]  /*2cb60*/  IMAD.WIDE R16, R0, 0x2, R10 ;  /* 0x0000000200107825 */ /* 0x000fe200078e020a */
[----:B------:R0:W-:Y:S01]  /*2cb70*/  @P4 STG.E.U16 [R2.64], R21 ;  /* 0x0000001502004986 */ /* 0x0001e2000c101504 */
[----:B------:R-:W-:Y:S02]  /*2cb80*/  ISETP.LT.AND P4, PT, R26, c[0x0][0x178], !P2 ;  /* 0x00005e001a007a0c */ /* 0x000fe40005781270 */
[----:B------:R-:W-:Y:S01]  /*2cb90*/  IMAD.WIDE R18, R0, 0x2, R8 ;  /* 0x0000000200127825 */ /* 0x000fe200078e0208 */
[----:B------:R1:W-:Y:S04]  /*2cba0*/  @P5 STG.E.U16 [R16.64], R22 ;  /* 0x0000001610005986 */ /* 0x0003e8000c101504 */
[----:B------:R-:W-:Y:S01]  /*2cbb0*/  @P6 STG.E.U16 [R18.64], R23 ;  /* 0x0000001712006986 */ /* 0x000fe2000c101504 */
[----:B0-----:R-:W-:Y:S01]  /*2cbc0*/  IMAD.WIDE R2, R20, 0x2, R14 ;  /* 0x0000000214027825 */ /* 0x001fe200078e020e */
[----:B-1----:R-:W-:-:S04]  /*2cbd0*/  PRMT R22, R29, 0x7632, R22 ;  /* 0x000076321d167816 */ /* 0x002fc80000000016 */
[----:B------:R0:W-:Y:S02]  /*2cbe0*/  @P1 STG.E.U16 [R2.64], R29 ;  /* 0x0000001d02001986 */ /* 0x0001e4000c101504 */
[----:B0-----:R-:W-:Y:S02]  /*2cbf0*/  IMAD.WIDE R2, R20, 0x2, R12 ;  /* 0x0000000214027825 */ /* 0x001fe400078e020c */
[----:B------:R-:W4:Y:S04]  /*2cc00*/  LDL.LU R29, [R1+0x314] ;  /* 0x00031400011d7983 */ /* 0x000f280000300800 */
[----:B------:R-:W4:Y:S04]  /*2cc10*/  LDL.LU R5, [R1+0x304] ;  /* 0x0003040001057983 */ /* 0x000f280000300800 */
[----:B------:R-:W4:Y:S04]  /*2cc20*/  LDL.LU R25, [R1+0x2f4] ;  /* 0x0002f40001197983 */ /* 0x000f280000300800 */
[----:B------:R-:W4:Y:S04]  /*2cc30*/  LDL.LU R27, [R1+0x14] ;  /* 0x00001400011b7983 */ /* 0x000f280000300800 */
[----:B--2---:R0:W-:Y:S01]  /*2cc40*/  @P4 STG.E.U16 [R2.64], R4 ;  /* 0x0000000402004986 */ /* 0x0041e2000c101504 */
[----:B---3--:R-:W-:-:S04]  /*2cc50*/  IADD3 R23, R24, 0x69, RZ ;  /* 0x0000006918177810 */ /* 0x008fc80007ffe0ff */
[----:B------:R-:W-:Y:S02]  /*2cc60*/  ISETP.GE.AND P1, PT, R23, c[0x0][0x17c], PT ;  /* 0x00005f0017007a0c */ /* 0x000fe40003f26270 */
[----:B------:R-:W2:Y:S04]  /*2cc70*/  LDL.LU R23, [R1+0x350] ;  /* 0x0003500001177983 */ /* 0x000ea80000300800 */
[----:B0-----:R-:W3:Y:S04]  /*2cc80*/  LDL.LU R4, [R1+0xf9c] ;  /* 0x000f9c0001047983 */ /* 0x001ee80000300800 */
[----:B------:R-:W4:Y:S01]  /*2cc90*/  LDL.LU R3, [R1+0x370] ;  /* 0x0003700001037983 */ /* 0x000f220000300800 */
[----:B------:R-:W-:-:S02]  /*2cca0*/  ISETP.LT.AND P5, PT, R6, c[0x0][0x178], !P2 ;  /* 0x00005e0006007a0c */ /* 0x000fc400057a1270 */
[----:B------:R-:W-:Y:S02]  /*2ccb0*/  ISETP.LT.AND P2, PT, R7, c[0x0][0x178], !P2 ;  /* 0x00005e0007007a0c */ /* 0x000fe40005741270 */
[----:B------:R-:W-:Y:S02]  /*2ccc0*/  ISETP.LT.AND P6, PT, R28, c[0x0][0x178], !P0 ;  /* 0x00005e001c007a0c */ /* 0x000fe400047c1270 */
[C---:B------:R-:W-:Y:S01]  /*2ccd0*/  IADD3 R0, R20.reuse, c[0x0][0x198], RZ ;  /* 0x0000660014007a10 */ /* 0x040fe20007ffe0ff */
[----:B------:R-:W-:-:S04]  /*2cce0*/  IMAD.WIDE R16, R20, 0x2, R10 ;  /* 0x0000000214107825 */ /* 0x000fc800078e020a */
[----:B------:R-:W-:Y:S01]  /*2ccf0*/  IMAD.WIDE R18, R20, 0x2, R8 ;  /* 0x0000000214127825 */ /* 0x000fe200078e0208 */
[----:B------:R-:W-:-:S03]  /*2cd00*/  ISETP.LT.AND P4, PT, R26, c[0x0][0x178], !P0 ;  /* 0x00005e001a007a0c */ /* 0x000fc60004781270 */
[----:B------:R-:W-:Y:S01]  /*2cd10*/  IMAD.WIDE R20, R0, 0x2, R14 ;  /* 0x0000000200147825 */ /* 0x000fe200078e020e */
[----:B--2---:R0:W-:Y:S01]  /*2cd20*/  @P5 STG.E.U16 [R16.64], R23 ;  /* 0x0000001710005986 */ /* 0x0041e2000c101504 */
[----:B------:R-:W-:-:S03]  /*2cd30*/  ISETP.LT.AND P5, PT, R6, c[0x0][0x178], !P0 ;  /* 0x00005e0006007a0c */ /* 0x000fc600047a1270 */
[----:B---3--:R1:W-:Y:S04]  /*2cd40*/  @P2 STG.E.U16 [R18.64], R4 ;  /* 0x0000000412002986 */ /* 0x0083e8000c101504 */
[----:B------:R4:W-:Y:S01]  /*2cd50*/  @P6 STG.E.U16 [R20.64], R22 ;  /* 0x0000001614006986 */ /* 0x0009e2000c101504 */
[----:B------:R-:W-:Y:S02]  /*2cd60*/  ISETP.LT.AND P6, PT, R7, c[0x0][0x178], !P0 ;  /* 0x00005e0007007a0c */ /* 0x000fe400047c1270 */
[----:B------:R-:W-:Y:S01]  /*2cd70*/  ISETP.LT.AND P0, PT, R28, c[0x0][0x178], !P3 ;  /* 0x00005e001c007a0c */ /* 0x000fe20005f01270 */
[----:B0-----:R-:W-:-:S04]  /*2cd80*/  IMAD.WIDE R16, R0, 0x2, R10 ;  /* 0x0000000200107825 */ /* 0x001fc800078e020a */
[----:B-1----:R-:W-:Y:S01]  /*2cd90*/  IMAD.WIDE R18, R0, 0x2, R8 ;  /* 0x0000000200127825 */ /* 0x002fe200078e0208 */
[----:B----4-:R-:W-:-:S03]  /*2cda0*/  PRMT R20, R3, 0x7632, R20 ;  /* 0x0000763203147816 */ /* 0x010fc60000000014 */
[----:B------:R-:W-:Y:S01]  /*2cdb0*/  IMAD.WIDE R2, R0, 0x2, R12 ;  /* 0x0000000200027825 */ /* 0x000fe200078e020c */
[----:B------:R-:W-:Y:S02]  /*2cdc0*/  PRMT R21, R23, 0x7632, R21 ;  /* 0x0000763217157816 */ /* 0x000fe40000000015 */
[----:B------:R-:W-:Y:S02]  /*2cdd0*/  PRMT R22, R4, 0x7632, R22 ;  /* 0x0000763204167816 */ /* 0x000fe40000000016 */
[----:B------:R-:W-:Y:S01]  /*2cde0*/  IADD3 R4, R0, c[0x0][0x198], RZ ;  /* 0x0000660000047a10 */ /* 0x000fe20007ffe0ff */
        /* <DEDUP_REMOVED lines=26> */
[----:B------:R-:W-:Y:S01]  /*2cf90*/  ISETP.LT.AND P6, PT, R7, c[0x0][0x178], !P1 ;  /* 0x00005e0007007a0c */ /* 0x000fe20004fc1270 */
[----:B------:R-:W-:Y:S01]  /*2cfa0*/  IMAD.WIDE R2, R0, 0x2, R12 ;  /* 0x0000000200027825 */ /* 0x000fe200078e020c */
[----:B------:R-:W-:-:S02]  /*2cfb0*/  ISETP.LT.AND P1, PT, R28, c[0x0][0x178], !P2 ;  /* 0x00005e001c007a0c */ /* 0x000fc40005721270 */
[----:B------:R-:W-:Y:S02]  /*2cfc0*/  PRMT R20, R5, 0x7632, R20 ;  /* 0x0000763205147816 */ /* 0x000fe40000000014 */
[----:B------:R-:W-:Y:S02]  /*2cfd0*/  IADD3 R23, R24, 0x6b, RZ ;  /* 0x0000006b18177810 */ /* 0x000fe40007ffe0ff */
[C---:B------:R-:W-:Y:S01]  /*2cfe0*/  IADD3 R4, R0.reuse, c[0x0][0x198], RZ ;  /* 0x0000660000047a10 */ /* 0x040fe20007ffe0ff */
[C---:B------:R-:W-:Y:S01]  /*2cff0*/  IMAD.WIDE R16, R0.reuse, 0x2, R10 ;  /* 0x0000000200107825 */ /* 0x040fe200078e020a */
[----:B------:R-:W-:Y:S01]  /*2d000*/  ISETP.GE.AND P0, PT, R23, c[0x0][0x17c], PT ;  /* 0x00005f0017007a0c */ /* 0x000fe20003f06270 */
[----:B------:R0:W-:Y:S01]  /*2d010*/  @P4 STG.E.U16 [R2.64], R20 ;  /* 0x0000001402004986 */ /* 0x0001e2000c101504 */
[----:B------:R-:W-:Y:S01]  /*2d020*/  PRMT R22, R27, 0x7632, R22 ;  /* 0x000076321b167816 */ /* 0x000fe20000000016 */
[----:B------:R-:W-:Y:S01]  /*2d030*/  IMAD.WIDE R18, R0, 0x2, R8 ;  /* 0x0000000200127825 */ /* 0x000fe200078e0208 */
[----:B------:R-:W-:-:S02]  /*2d040*/  IADD3 R23, R24, 0x6c, RZ ;  /* 0x0000006c18177810 */ /* 0x000fc40007ffe0ff */
[----:B------:R-:W-:Y:S01]  /*2d050*/  ISETP.LT.AND P4, PT, R26, c[0x0][0x178], !P2 ;  /* 0x00005e001a007a0c */ /* 0x000fe20005781270 */
[----:B------:R1:W-:Y:S01]  /*2d060*/  @P5 STG.E.U16 [R16.64], R21 ;  /* 0x0000001510005986 */ /* 0x0003e2000c101504 */
[----:B------:R-:W-:Y:S01]  /*2d070*/  ISETP.GE.AND P3, PT, R23, c[0x0][0x17c], PT ;  /* 0x00005f0017007a0c */ /* 0x000fe20003f66270 */
[----:B0-----:R-:W-:Y:S02]  /*2d080*/  IMAD.WIDE R2, R4, 0x2, R14 ;  /* 0x0000000204027825 */ /* 0x001fe400078e020e */
[----:B------:R0:W-:Y:S01]  /*2d090*/  @P6 STG.E.U16 [R18.64], R22 ;  /* 0x0000001612006986 */ /* 0x0001e2000c101504 */
[----:B------:R-:W-:Y:S02]  /*2d0a0*/  IADD3 R23, R24, 0x6d, RZ ;  /* 0x0000006d18177810 */ /* 0x000fe40007ffe0ff */
[C---:B------:R-:W-:Y:S01]  /*2d0b0*/  IADD3 R0, R4.reuse, c[0x0][0x198], RZ ;  /* 0x0000660004007a10 */ /* 0x040fe20007ffe0ff */
[----:B-1----:R-:W-:-:S04]  /*2d0c0*/  IMAD.WIDE R16, R4, 0x2, R10 ;  /* 0x0000000204107825 */ /* 0x002fc800078e020a */
[C---:B0-----:R-:W-:Y:S01]  /*2d0d0*/  IMAD.WIDE R18, R4.reuse, 0x2, R8 ;  /* 0x0000000204127825 */ /* 0x041fe200078e0208 */
        /* <DEDUP_REMOVED lines=25> */
[----:B------:R-:W-:Y:S01]  /*2d270*/  IMAD.WIDE R2, R0, 0x2, R12 ;  /* 0x0000000200027825 */ /* 0x000fe200078e020c */
[----:B------:R-:W-:Y:S02]  /*2d280*/  PRMT R22, R4, 0x7632, R22 ;  /* 0x0000763204167816 */ /* 0x000fe40000000016 */
[C---:B------:R-:W-:Y:S01]  /*2d290*/  IADD3 R4, R0.reuse, c[0x0][0x198], RZ ;  /* 0x0000660000047a10 */ /* 0x040fe20007ffe0ff */
[----:B------:R-:W-:Y:S01]  /*2d2a0*/  IMAD.WIDE R18, R0, 0x2, R8 ;  /* 0x0000000200127825 */ /* 0x000fe200078e0208 */
[----:B------:R-:W-:Y:S01]  /*2d2b0*/  PRMT R21, R23, 0x7632, R21 ;  /* 0x0000763217157816 */ /* 0x000fe20000000015 */
[----:B------:R0:W-:Y:S01]  /*2d2c0*/  @P4 STG.E.U16 [R2.64], R20 ;  /* 0x0000001402004986 */ /* 0x0001e2000c101504 */
[----:B------:R-:W-:-:S03]  /*2d2d0*/  ISETP.LT.AND P4, PT, R26, c[0x0][0x178], !P3 ;  /* 0x00005e001a007a0c */ /* 0x000fc60005f81270 */
[----:B------:R-:W-:Y:S04]  /*2d2e0*/  @P5 STG.E.U16 [R16.64], R21 ;  /* 0x0000001510005986 */ /* 0x000fe8000c101504 */
[----:B------:R1:W-:Y:S01]  /*2d2f0*/  @P6 STG.E.U16 [R18.64], R22 ;  /* 0x0000001612006986 */ /* 0x0003e2000c101504 */
[----:B0-----:R-:W-:-:S05]  /*2d300*/  IMAD.WIDE R2, R4, 0x2, R14 ;  /* 0x0000000204027825 */ /* 0x001fca00078e020e */
[----:B------:R0:W-:Y:S01]  /*2d310*/  @P0 STG.E.U16 [R2.64], R29 ;  /* 0x0000001d02000986 */ /* 0x0001e2000c101504 */
[----:B-1----:R-:W-:Y:S01]  /*2d320*/  PRMT R22, R29, 0x7632, R22 ;  /* 0x000076321d167816 */ /* 0x002fe20000000016 */
[C---:B------:R-:W-:Y:S01]  /*2d330*/  IMAD.WIDE R16, R4.reuse, 0x2, R10 ;  /* 0x0000000204107825 */ /* 0x040fe200078e020a */
[C---:B------:R-:W-:Y:S01]  /*2d340*/  IADD3 R0, R4.reuse, c[0x0][0x198], RZ ;  /* 0x0000660004007a10 */ /* 0x040fe20007ffe0ff */
[----:B0-----:R-:W2:Y:S02]  /*2d350*/  LDL.LU R29, [R1+0x3a4] ;  /* 0x0003a400011d7983 */ /* 0x001ea40000300800 */
[----:B------:R-:W-:-:S04]  /*2d360*/  IMAD.WIDE R2, R4, 0x2, R12 ;  /* 0x0000000204027825 */ /* 0x000fc800078e020c */
[----:B------:R-:W-:Y:S01]  /*2d370*/  IMAD.WIDE R18, R4, 0x2, R8 ;  /* 0x0000000204127825 */ /* 0x000fe200078e0208 */
[----:B----4-:R0:W-:Y:S01]  /*2d380*/  @P4 STG.E.U16 [R2.64], R5 ;  /* 0x0000000502004986 */ /* 0x0101e2000c101504 */
[----:B------:R-:W-:-:S03]  /*2d390*/  PRMT R4, R5, 0x7632, R4 ;  /* 0x0000763205047816 */ /* 0x000fc60000000004 */
[----:B0-----:R-:W3:Y:S01]  /*2d3a0*/  LDL R5, [R1+0x374] ;  /* 0x0003740001057983 */ /* 0x001ee20000100800 */
[----:B------:R-:W-:Y:S02]  /*2d3b0*/  ISETP.LT.AND P5, PT, R6, c[0x0][0x178], !P3 ;  /* 0x00005e0006007a0c */ /* 0x000fe40005fa1270 */
[----:B------:R-:W-:Y:S02]  /*2d3c0*/  ISETP.LT.AND P3, PT, R7, c[0x0][0x178], !P3 ;  /* 0x00005e0007007a0c */ /* 0x000fe40005f61270 */
[----:B------:R-:W-:Y:S01]  /*2d3d0*/  ISETP.LT.AND P6, PT, R28, c[0x0][0x178], !P1 ;  /* 0x00005e001c007a0c */ /* 0x000fe20004fc1270 */
[----:B------:R-:W-:Y:S01]  /*2d3e0*/  IMAD.WIDE R20, R0, 0x2, R14 ;  /* 0x0000000200147825 */ /* 0x000fe200078e020e */
[----:B------:R-:W-:Y:S02]  /*2d3f0*/  IADD3 R23, R24, 0x6e, RZ ;  /* 0x0000006e18177810 */ /* 0x000fe40007ffe0ff */
[----:B------:R-:W-:Y:S02]  /*2d400*/  ISETP.LT.AND P4, PT, R26, c[0x0][0x178], !P1 ;  /* 0x00005e001a007a0c */ /* 0x000fe40004f81270 */
[----:B------:R-:W-:-:S03]  /*2d410*/  ISETP.GE.AND P2, PT, R23, c[0x0][0x17c], PT ;  /* 0x00005f0017007a0c */ /* 0x000fc60003f46270 */
[----:B------:R0:W-:Y:S01]  /*2d420*/  @P5 STG.E.U16 [R16.64], R27 ;  /* 0x0000001b10005986 */ /* 0x0001e2000c101504 */
[----:B------:R-:W-:-:S03]  /*2d430*/  ISETP.LT.AND P5, PT, R6, c[0x0][0x178], !P1 ;  /* 0x00005e0006007a0c */ /* 0x000fc60004fa1270 */
[----:B------:R1:W-:Y:S01]  /*2d440*/  @P3 STG.E.U16 [R18.64], R25 ;  /* 0x0000001912003986 */ /* 0x0003e2000c101504 */
[----:B------:R-:W-:-:S03]  /*2d450*/  IMAD.WIDE R2, R0, 0x2, R12 ;  /* 0x0000000200027825 */ /* 0x000fc600078e020c */
[----:B------:R4:W-:Y:S01]  /*2d460*/  @P6 STG.E.U16 [R20.64], R22 ;  /* 0x0000001614006986 */ /* 0x0009e2000c101504 */
[----:B------:R-:W-:Y:S02]  /*2d470*/  ISETP.LT.AND P6, PT, R7, c[0x0][0x178], !P1 ;  /* 0x00005e0007007a0c */ /* 0x000fe40004fc1270 */
[----:B------:R-:W-:Y:S01]  /*2d480*/  ISETP.LT.AND P1, PT, R28, c[0x0][0x178], !P2 ;  /* 0x00005e001c007a0c */ /* 0x000fe20005721270 */
[C---:B0-----:R-:W-:Y:S01]  /*2d490*/  IMAD.WIDE R16, R0.reuse, 0x2, R10 ;  /* 0x0000000200107825 */ /* 0x041fe200078e020a */
[----:B------:R-:W3:Y:S03]  /*2d4a0*/  LDL.LU R6, [R1+0x354] ;  /* 0x0003540001067983 */ /* 0x000ee60000300800 */
[C---:B-1----:R-:W-:Y:S01]  /*2d4b0*/  IMAD.WIDE R18, R0.reuse, 0x2, R8 ;  /* 0x0000000200127825 */ /* 0x042fe200078e0208 */
[----:B------:R-:W-:Y:S01]  /*2d4c0*/  IADD3 R0, R0, c[0x0][0x198], RZ ;  /* 0x0000660000007a10 */ /* 0x000fe20007ffe0ff */
[----:B------:R0:W-:Y:S01]  /*2d4d0*/  @P4 STG.E.U16 [R2.64], R4 ;  /* 0x0000000402004986 */ /* 0x0001e2000c101504 */
[----:B------:R-:W-:-:S02]  /*2d4e0*/  IADD3 R23, R24, 0x6f, RZ ;  /* 0x0000006f18177810 */ /* 0x000fc40007ffe0ff */
[----:B----4-:R-:W-:Y:S02]  /*2d4f0*/  PRMT R20, R27, 0x7632, R20 ;  /* 0x000076321b147816 */ /* 0x010fe40000000014 */
[----:B------:R-:W-:Y:S02]  /*2d500*/  PRMT R21, R25, 0x7632, R21 ;  /* 0x0000763219157816 */ /* 0x000fe40000000015 */
[----:B------:R-:W4:Y:S01]  /*2d510*/  LDL.LU R25, [R1+0x904] ;  /* 0x0009040001197983 */ /* 0x000f220000300800 */
[----:B------:R-:W-:Y:S02]  /*2d520*/  ISETP.LT.AND P4, PT, R26, c[0x0][0x178], !P2 ;  /* 0x00005e001a007a0c */ /* 0x000fe40005781270 */
[----:B------:R-:W-:Y:S01]  /*2d530*/  IADD3 R22, R24, 0x70, RZ ;  /* 0x0000007018167810 */ /* 0x000fe20007ffe0ff */
[----:B0-----:R-:W-:Y:S01]  /*2d540*/  IMAD.WIDE R2, R0, 0x2, R14 ;  /* 0x0000000200027825 */ /* 0x001fe200078e020e */
[----:B------:R-:W-:Y:S01]  /*2d550*/  ISETP.GE.AND P0, PT, R23, c[0x0][0x17c], PT ;  /* 0x00005f0017007a0c */ /* 0x000fe20003f06270 */
[----:B------:R-:W-:Y:S01]  /*2d560*/  @P5 STG.E.U16 [R16.64], R20 ;  /* 0x0000001410005986 */ /* 0x000fe2000c101504 */
[----:B------:R-:W-:-:S02]  /*2d570*/  ISETP.GE.AND P3, PT, R22, c[0x0][0x17c], PT ;  /* 0x00005f0016007a0c */ /* 0x000fc40003f66270 */
[----:B------:R-:W-:Y:S01]  /*2d580*/  IADD3 R23, R24, 0x71, RZ ;  /* 0x0000007118177810 */ /* 0x000fe20007ffe0ff */
[----:B------:R-:W-:Y:S04]  /*2d590*/  @P6 STG.E.U16 [R18.64], R21 ;  /* 0x0000001512006986 */ /* 0x000fe8000c101504 */
[----:B--2---:R0:W-:Y:S01]  /*2d5a0*/  @P1 STG.E.U16 [R2.64], R29 ;  /* 0x0000001d02001986 */ /* 0x0041e2000c101504 */
[----:B------:R-:W-:Y:S02]  /*2d5b0*/  PRMT R22, R29, 0x7632, R22 ;  /* 0x000076321d167816 */ /* 0x000fe40000000016 */
[----:B------:R-:W-:Y:S01]  /*2d5c0*/  ISETP.GE.AND P1, PT, R23, c[0x0][0x17c], PT ;  /* 0x00005f0017007a0c */ /* 0x000fe20003f26270 */
[----:B0-----:R-:W2:Y:S01]  /*2d5d0*/  LDL.LU R29, [R1+0x318] ;  /* 0x00031800011d7983 */ /* 0x001ea20000300800 */
[----:B------:R-:W-:-:S03]  /*2d5e0*/  IMAD.WIDE R2, R0, 0x2, R12 ;  /* 0x0000000200027825 */ /* 0x000fc600078e020c */
[----:B------:R-:W2:Y:S04]  /*2d5f0*/  LDL.LU R26, [R1+0x308] ;  /* 0x00030800011a7983 */ /* 0x000ea80000300800 */
[----:B------:R-:W2:Y:S04]  /*2d600*/  LDL.LU R27, [R1+0x18] ;  /* 0x00001800011b7983 */ /* 0x000ea80000300800 */
[----:B------:R0:W-:Y:S04]  /*2d610*/  STL [R1+0xf88], R23 ;  /* 0x000f881701007387 */ /* 0x0001e80000100800 */
[----:B---3--:R1:W-:Y:S04]  /*2d620*/  @P4 STG.E.U16 [R2.64], R5 ;  /* 0x0000000502004986 */ /* 0x0083e8000c101504 */
[----:B0-----:R-:W3:Y:S04]  /*2d630*/  LDL R23, [R1+0x900] ;  /* 0x0009000001177983 */ /* 0x001ee80000100800 */
[----:B-1----:R-:W2:Y:S04]  /*2d640*/  LDL.LU R5, [R1+0xf94] ;  /* 0x000f940001057983 */ /* 0x002ea80000300800 */
[----:B------:R-:W2:Y:S01]  /*2d650*/  LDL.LU R3, [R1+0x374] ;  /* 0x0003740001037983 */ /* 0x000ea20000300800 */
[----:B------:R-:W-:-:S02]  /*2d660*/  ISETP.LT.AND P6, PT, R28, c[0x0][0x178], !P0 ;  /* 0x00005e001c007a0c */ /* 0x000fc400047c1270 */
[C---:B------:R-:W-:Y:S01]  /*2d670*/  IADD3 R4, R0.reuse, c[0x0][0x198], RZ ;  /* 0x0000660000047a10 */ /* 0x040fe20007ffe0ff */
[C---:B------:R-:W-:Y:S01]  /*2d680*/  IMAD.WIDE R16, R0.reuse, 0x2, R10 ;  /* 0x0000000200107825 */ /* 0x040fe200078e020a */
[----:B----4-:R-:W-:Y:S02]  /*2d690*/  ISETP.LT.AND P5, PT, R25, c[0x0][0x178], !P2 ;  /* 0x00005e0019007a0c */ /* 0x010fe400057a1270 */
[----:B------:R-:W-:Y:S01]  /*2d6a0*/  ISETP.LT.AND P2, PT, R7, c[0x0][0x178], !P2 ;  /* 0x00005e0007007a0c */ /* 0x000fe20005741270 */
[----:B------:R-:W-:-:S04]  /*2d6b0*/  IMAD.WIDE R18, R0, 0x2, R8 ;  /* 0x0000000200127825 */ /* 0x000fc800078e0208 */
[----:B------:R-:W-:-:S06]  /*2d6c0*/  IMAD.WIDE R20, R4, 0x2, R14 ;  /* 0x0000000204147825 */ /* 0x000fcc00078e020e */
[----:B------:R0:W-:Y:S01]  /*2d6d0*/  @P5 STG.E.U16 [R16.64], R6 ;  /* 0x0000000610005986 */ /* 0x0001e2000c101504 */
[----:B------:R-:W-:Y:S01]  /*2d6e0*/  ISETP.LT.AND P5, PT, R25, c[0x0][0x178], !P0 ;  /* 0x00005e0019007a0c */ /* 0x000fe200047a1270 */
[----:B0-----:R-:W-:Y:S01]  /*2d6f0*/  IMAD.WIDE R16, R4, 0x2, R10 ;  /* 0x0000000204107825 */ /* 0x001fe200078e020a */
[----:B---3--:R-:W-:Y:S01]  /*2d700*/  ISETP.LT.AND P4, PT, R23, c[0x0][0x178], !P0 ;  /* 0x00005e0017007a0c */ /* 0x008fe20004781270 */
[----:B--2---:R0:W-:Y:S01]  /*2d710*/  @P2 STG.E.U16 [R18.64], R5 ;  /* 0x0000000512002986 */ /* 0x0041e2000c101504 */
[----:B------:R-:W-:-:S03]  /*2d720*/  ISETP.LT.AND P2, PT, R28, c[0x0][0x178], !P3 ;  /* 0x00005e001c007a0c */ /* 0x000fc60005f41270 */
[----:B------:R1:W-:Y:S01]  /*2d730*/  @P6 STG.E.U16 [R20.64], R22 ;  /* 0x0000001614006986 */ /* 0x0003e2000c101504 */
[----:B------:R-:W-:Y:S02]  /*2d740*/  ISETP.LT.AND P6, PT, R7, c[0x0][0x178], !P0 ;  /* 0x00005e0007007a0c */ /* 0x000fe400047c1270 */
[----:B------:R-:W-:Y:S01]  /*2d750*/  PRMT R0, R3, 0x7632, R0 ;  /* 0x0000763203007816 */ /* 0x000fe20000000000 */
[----:B------:R-:W-:Y:S01]  /*2d760*/  IMAD.WIDE R2, R4, 0x2, R12 ;  /* 0x0000000204027825 */ /* 0x000fe200078e020c */
[----:B0-----:R-:W-:Y:S02]  /*2d770*/  PRMT R5, R6, 0x7632, R5 ;  /* 0x0000763206057816 */ /* 0x001fe40000000005 */
[----:B-1----:R-:W-:Y:S02]  /*2d780*/  IADD3 R20, R4, c[0x0][0x198], RZ ;  /* 0x0000660004147a10 */ /* 0x002fe40007ffe0ff */
[----:B------:R-:W-:Y:S01]  /*2d790*/  IADD3 R22, R24, 0x72, RZ ;  /* 0x0000007218167810 */ /* 0x000fe20007ffe0ff */
[----:B------:R-:W-:Y:S01]  /*2d7a0*/  IMAD.WIDE R18, R4, 0x2, R8 ;  /* 0x0000000204127825 */ /* 0x000fe200078e0208 */
[----:B------:R-:W-:Y:S01]  /*2d7b0*/  PRMT R21, R5, 0x7632, R21 ;  /* 0x0000763205157816 */ /* 0x000fe20000000015 */
[----:B------:R0:W-:Y:S01]  /*2d7c0*/  @P4 STG.E.U16 [R2.64], R0 ;  /* 0x0000000002004986 */ /* 0x0001e2000c101504 */
[----:B------:R-:W-:-:S02]  /*2d7d0*/  ISETP.GE.AND P0, PT, R22, c[0x0][0x17c], PT ;  /* 0x00005f0016007a0c */ /* 0x000fc40003f06270 */
[----:B------:R-:W-:Y:S01]  /*2d7e0*/  IADD3 R22, R24, 0x73, RZ ;  /* 0x0000007318167810 */ /* 0x000fe20007ffe0ff */
[----:B------:R-:W-:Y:S04]  /*2d7f0*/  @P5 STG.E.U16 [R16.64], R5 ;  /* 0x0000000510005986 */ /* 0x000fe8000c101504 */
[----:B------:R1:W-:Y:S01]  /*2d800*/  @P6 STG.E.U16 [R18.64], R21 ;  /* 0x0000001512006986 */ /* 0x0003e2000c101504 */
[----:B0-----:R-:W-:-:S05]  /*2d810*/  IMAD.WIDE R2, R20, 0x2, R14 ;  /* 0x0000000214027825 */ /* 0x001fca00078e020e */
[----:B------:R0:W-:Y:S01]  /*2d820*/  @P2 STG.E.U16 [R2.64], R29 ;  /* 0x0000001d02002986 */ /* 0x0001e2000c101504 */
[----:B------:R-:W-:Y:S02]  /*2d830*/  ISETP.GE.AND P2, PT, R22, c[0x0][0x17c], PT ;  /* 0x00005f0016007a0c */ /* 0x000fe40003f46270 */
[----:B-1----:R-:W-:Y:S02]  /*2d840*/  PRMT R21, R29, 0x7632, R21 ;  /* 0x000076321d157816 */ /* 0x002fe40000000015 */
[----:B0-----:R-:W2:Y:S04]  /*2d850*/  LDL.LU R29, [R1+0x348] ;  /* 0x00034800011d7983 */ /* 0x001ea80000300800 */
[----:B------:R-:W3:Y:S01]  /*2d860*/  LDL.LU R22, [R1+0x2f8] ;  /* 0x0002f80001167983 */ /* 0x000ee20000300800 */
[----:B------:R-:W-:-:S02]  /*2d870*/  ISETP.LT.AND P4, PT, R23, c[0x0][0x178], !P3 ;  /* 0x00005e0017007a0c */ /* 0x000fc40005f81270 */
[----:B------:R-:W-:Y:S02]  /*2d880*/  ISETP.LT.AND P5, PT, R25, c[0x0][0x178], !P3 ;  /* 0x00005e0019007a0c */ /* 0x000fe40005fa1270 */
[----:B------:R-:W-:Y:S02]  /*2d890*/  ISETP.LT.AND P6, PT, R28, c[0x0][0x178], !P1 ;  /* 0x00005e001c007a0c */ /* 0x000fe40004fc1270 */
[C---:B------:R-:W-:Y:S01]  /*2d8a0*/  IADD3 R0, R20.reuse, c[0x0][0x198], RZ ;  /* 0x0000660014007a10 */ /* 0x040fe20007ffe0ff */
[C---:B------:R-:W-:Y:S01]  /*2d8b0*/  IMAD.WIDE R2, R20.reuse, 0x2, R12 ;  /* 0x0000000214027825 */ /* 0x040fe200078e020c */
[----:B------:R-:W-:Y:S01]  /*2d8c0*/  ISETP.LT.AND P3, PT, R7, c[0x0][0x178], !P3 ;  /* 0x00005e0007007a0c */ /* 0x000fe20005f61270 */
[----:B------:R-:W4:Y:S02]  /*2d8d0*/  LDL R6, [R1+0x338] ;  /* 0x0003380001067983 */ /* 0x000f240000100800 */
[----:B------:R-:W-:-:S04]  /*2d8e0*/  IMAD.WIDE R4, R20, 0x2, R10 ;  /* 0x0000000214047825 */ /* 0x000fc800078e020a */
[----:B------:R-:W-:Y:S01]  /*2d8f0*/  IMAD.WIDE R16, R20, 0x2, R8 ;  /* 0x0000000214107825 */ /* 0x000fe200078e0208 */
[----:B------:R0:W-:Y:S03]  /*2d900*/  @P4 STG.E.U16 [R2.64], R26 ;  /* 0x0000001a02004986 */ /* 0x0001e6000c101504 */
[----:B------:R-:W-:Y:S01]  /*2d910*/  IMAD.WIDE R18, R0, 0x2, R14 ;  /* 0x0000000200127825 */ /* 0x000fe200078e020e */
[----:B------:R-:W-:-:S03]  /*2d920*/  ISETP.LT.AND P4, PT, R23, c[0x0][0x178], !P1 ;  /* 0x00005e0017007a0c */ /* 0x000fc60004f81270 */
[----:B0-----:R-:W-:Y:S01]  /*2d930*/  IMAD.WIDE R2, R0, 0x2, R12 ;  /* 0x0000000200027825 */ /* 0x001fe200078e020c */
[----:B---3--:R0:W-:Y:S01]  /*2d940*/  @P5 STG.E.U16 [R4.64], R22 ;  /* 0x0000001604005986 */ /* 0x0081e2000c101504 */
[----:B------:R-:W-:-:S03]  /*2d950*/  ISETP.LT.AND P5, PT, R25, c[0x0][0x178], !P1 ;  /* 0x00005e0019007a0c */ /* 0x000fc60004fa1270 */
[----:B------:R1:W-:Y:S04]  /*2d960*/  @P3 STG.E.U16 [R16.64], R27 ;  /* 0x0000001b10003986 */ /* 0x0003e8000c101504 */
[----:B------:R3:W-:Y:S01]  /*2d970*/  @P6 STG.E.U16 [R18.64], R21 ;  /* 0x0000001512006986 */ /* 0x0007e2000c101504 */
[----:B------:R-:W-:Y:S02]  /*2d980*/  ISETP.LT.AND P6, PT, R7, c[0x0][0x178], !P1 ;  /* 0x00005e0007007a0c */ /* 0x000fe40004fc1270 */
[----:B------:R-:W-:Y:S01]  /*2d990*/  ISETP.LT.AND P1, PT, R28, c[0x0][0x178], !P0 ;  /* 0x00005e001c007a0c */ /* 0x000fe20004721270 */
[----:B0-----:R-:W-:Y:S01]  /*2d9a0*/  IMAD.WIDE R4, R0, 0x2, R10 ;  /* 0x0000000200047825 */ /* 0x001fe200078e020a */
[----:B------:R-:W-:-:S03]  /*2d9b0*/  PRMT R20, R22, 0x7632, R20 ;  /* 0x0000763216147816 */ /* 0x000fc60000000014 */
[----:B-1----:R-:W-:Y:S01]  /*2d9c0*/  IMAD.WIDE R16, R0, 0x2, R8 ;  /* 0x0000000200107825 */ /* 0x002fe200078e0208 */
[----:B---3--:R-:W-:Y:S02]  /*2d9d0*/  PRMT R19, R26, 0x7632, R19 ;  /* 0x000076321a137816 */ /* 0x008fe40000000013 */
[----:B------:R-:W-:Y:S01]  /*2d9e0*/  PRMT R21, R27, 0x7632, R21 ;  /* 0x000076321b157816 */ /* 0x000fe20000000015 */
[----:B------:R-:W3:Y:S01]  /*2d9f0*/  LDL.LU R26, [R1+0x8] ;  /* 0x00000800011a7983 */ /* 0x000ee20000300800 */
[----:B------:R-:W-:-:S03]  /*2da00*/  IADD3 R18, R0, c[0x0][0x198], RZ ;  /* 0x0000660000127a10 */ /* 0x000fc60007ffe0ff */
[----:B------:R0:W-:Y:S04]  /*2da10*/  @P4 STG.E.U16 [R2.64], R19 ;  /* 0x0000001302004986 */ /* 0x0001e8000c101504 */
[----:B------:R2:W-:Y:S04]  /*2da20*/  @P5 STG.E.U16 [R4.64], R20 ;  /* 0x0000001404005986 */ /* 0x0005e8000c101504 */
[----:B------:R1:W-:Y:S01]  /*2da30*/  @P6 STG.E.U16 [R16.64], R21 ;  /* 0x0000001510006986 */ /* 0x0003e2000c101504 */
[----:B0-----:R-:W-:-:S03]  /*2da40*/  IMAD.WIDE R2, R18, 0x2, R14 ;  /* 0x0000000212027825 */ /* 0x001fc600078e020e */
[----:B------:R-:W3:Y:S01]  /*2da50*/  LDL.LU R27, [R1+0x398] ;  /* 0x00039800011b7983 */ /* 0x000ee20000300800 */
[----:B--2---:R-:W-:Y:S02]  /*2da60*/  PRMT R20, R29, 0x7632, R20 ;  /* 0x000076321d147816 */ /* 0x004fe40000000014 */
[----:B-1----:R-:W-:Y:S01]  /*2da70*/  IADD3 R21, R24, 0x75, RZ ;  /* 0x0000007518157810 */ /* 0x002fe20007ffe0ff */
[----:B------:R0:W-:Y:S03]  /*2da80*/  @P1 STG.E.U16 [R2.64], R29 ;  /* 0x0000001d02001986 */ /* 0x0001e6000c101504 */
[----:B------:R-:W-:Y:S01]  /*2da90*/  ISETP.GE.AND P1, PT, R21, c[0x0][0x17c], PT ;  /* 0x00005f0015007a0c */ /* 0x000fe20003f26270 */
[----:B0-----:R-:W2:Y:S04]  /*2daa0*/  LDL.LU R29, [R1+0x388] ;  /* 0x00038800011d7983 */ /* 0x001ea80000300800 */
[----:B------:R-:W2:Y:S01]  /*2dab0*/  LDL.LU R21, [R1+0x328] ;  /* 0x0003280001157983 */ /* 0x000ea20000300800 */
[----:B------:R-:W-:Y:S01]  /*2dac0*/  ISETP.LT.AND P4, PT, R23, c[0x0][0x178], !P0 ;  /* 0x00005e0017007a0c */ /* 0x000fe20004781270 */
[----:B------:R-:W-:Y:S01]  /*2dad0*/  IMAD.WIDE R2, R18, 0x2, R12 ;  /* 0x0000000212027825 */ /* 0x000fe200078e020c */
[----:B------:R-:W-:-:S02]  /*2dae0*/  ISETP.LT.AND P5, PT, R25, c[0x0][0x178], !P0 ;  /* 0x00005e0019007a0c */ /* 0x000fc400047a1270 */
[----:B------:R-:W-:Y:S02]  /*2daf0*/  ISETP.LT.AND P0, PT, R7, c[0x0][0x178], !P0 ;  /* 0x00005e0007007a0c */ /* 0x000fe40004701270 */
[----:B------:R-:W-:-:S07]  /*2db00*/  ISETP.LT.AND P6, PT, R28, c[0x0][0x178], !P2 ;  /* 0x00005e001c007a0c */ /* 0x000fce00057c1270 */
[----:B----4-:R0:W-:Y:S01]  /*2db10*/  @P4 STG.E.U16 [R2.64], R6 ;  /* 0x0000000602004986 */ /* 0x0101e2000c101504 */
[----:B------:R-:W-:-:S03]  /*2db20*/  IADD3 R0, R18, c[0x0][0x198], RZ ;  /* 0x0000660012007a10 */ /* 0x000fc60007ffe0ff */
[----:B0-----:R-:W4:Y:S04]  /*2db30*/  LDL.LU R6, [R1+0xf90] ;  /* 0x000f900001067983 */ /* 0x001f280000300800 */
[----:B------:R-:W4:Y:S01]  /*2db40*/  LDL.LU R2, [R1+0x338] ;  /* 0x0003380001027983 */ /* 0x000f220000300800 */
[----:B------:R-:W-:-:S04]  /*2db50*/  IMAD.WIDE R4, R18, 0x2, R10 ;  /* 0x0000000212047825 */ /* 0x000fc800078e020a */
[----:B------:R-:W-:-:S04]  /*2db60*/  IMAD.WIDE R16, R18, 0x2, R8 ;  /* 0x0000000212107825 */ /* 0x000fc800078e0208 */
[----:B------:R-:W-:Y:S01]  /*2db70*/  IMAD.WIDE R18, R0, 0x2, R14 ;  /* 0x0000000200127825 */ /* 0x000fe200078e020e */
[----:B--2---:R-:W-:Y:S04]  /*2db80*/  @P5 STG.E.U16 [R4.64], R21 ;  /* 0x0000001504005986 */ /* 0x004fe8000c101504 */
[----:B---3--:R-:W-:Y:S04]  /*2db90*/  @P0 STG.E.U16 [R16.64], R26 ;  /* 0x0000001a10000986 */ /* 0x008fe8000c101504 */
[----:B------:R0:W-:Y:S02]  /*2dba0*/  @P6 STG.E.U16 [R18.64], R20 ;  /* 0x0000001412006986 */ /* 0x0001e4000c101504 */
[----:B0-----:R-:W-:-:S02]  /*2dbb0*/  PRMT R20, R26, 0x7632, R20 ;  /* 0x000076321a147816 */ /* 0x001fc40000000014 */
[----:B------:R-:W2:Y:S01]  /*2dbc0*/  LDL R26, [R1+0x368] ;  /* 0x00036800011a7983 */ /* 0x000ea20000100800 */
[----:B------:R-:W-:Y:S02]  /*2dbd0*/  IADD3 R22, R24, 0x74, RZ ;  /* 0x0000007418167810 */ /* 0x000fe40007ffe0ff */
[----:B------:R-:W-:Y:S02]  /*2dbe0*/  ISETP.LT.AND P0, PT, R23, c[0x0][0x178], !P2 ;  /* 0x00005e0017007a0c */ /* 0x000fe40005701270 */
[----:B------:R-:W-:Y:S02]  /*2dbf0*/  ISETP.LT.AND P4, PT, R25, c[0x0][0x178], !P2 ;  /* 0x00005e0019007a0c */ /* 0x000fe40005781270 */
[----:B------:R-:W-:Y:S01]  /*2dc00*/  ISETP.GE.AND P3, PT, R22, c[0x0][0x17c], PT ;  /* 0x00005f0016007a0c */ /* 0x000fe20003f66270 */
[----:B------:R-:W-:Y:S01]  /*2dc10*/  IMAD.WIDE R16, R0, 0x2, R12 ;  /* 0x0000000200107825 */ /* 0x000fe200078e020c */
[----:B------:R-:W-:Y:S02]  /*2dc20*/  ISETP.LT.AND P2, PT, R7, c[0x0][0x178], !P2 ;  /* 0x00005e0007007a0c */ /* 0x000fe40005741270 */
[----:B----4-:R-:W-:Y:S01]  /*2dc30*/  PRMT R22, R2, 0x7632, R22 ;  /* 0x0000763202167816 */ /* 0x010fe20000000016 */
[----:B------:R-:W-:Y:S01]  /*2dc40*/  IMAD.WIDE R4, R0, 0x2, R10 ;  /* 0x0000000200047825 */ /* 0x000fe200078e020a */
[----:B------:R-:W-:-:S02]  /*2dc50*/  ISETP.LT.AND P6, PT, R28, c[0x0][0x178], !P3 ;  /* 0x00005e001c007a0c */ /* 0x000fc40005fc1270 */
[----:B------:R-:W-:Y:S02]  /*2dc60*/  PRMT R3, R21, 0x7632, R3 ;  /* 0x0000763215037816 */ /* 0x000fe40000000003 */
[----:B------:R-:W-:Y:S02]  /*2dc70*/  ISETP.LT.AND P5, PT, R23, c[0x0][0x178], !P3 ;  /* 0x00005e0017007a0c */ /* 0x000fe40005fa1270 */
[C---:B------:R-:W-:Y:S01]  /*2dc80*/  IADD3 R2, R0.reuse, c[0x0][0x198], RZ ;  /* 0x0000660000027a10 */ /* 0x040fe20007ffe0ff */
[----:B------:R0:W-:Y:S01]  /*2dc90*/  @P0 STG.E.U16 [R16.64], R22 ;  /* 0x0000001610000986 */ /* 0x0001e2000c101504 */
[----:B------:R-:W-:-:S03]  /*2dca0*/  IMAD.WIDE R18, R0, 0x2, R8 ;  /* 0x0000000200127825 */ /* 0x000fc600078e0208 */
[----:B------:R1:W-:Y:S01]  /*2dcb0*/  @P4 STG.E.U16 [R4.64], R3 ;  /* 0x0000000304004986 */ /* 0x0003e2000c101504 */
[----:B------:R-:W-:-:S03]  /*2dcc0*/  ISETP.LT.AND P4, PT, R25, c[0x0][0x178], !P3 ;  /* 0x00005e0019007a0c */ /* 0x000fc60005f81270 */
[----:B------:R3:W-:Y:S04]  /*2dcd0*/  @P2 STG.E.U16 [R18.64], R20 ;  /* 0x0000001412002986 */ /* 0x0007e8000c101504 */
[----:B0-----:R-:W4:Y:S01]  /*2dce0*/  LDL.LU R22, [R1+0xa08] ;  /* 0x000a080001167983 */ /* 0x001f220000300800 */
[----:B------:R-:W-:-:S04]  /*2dcf0*/  IMAD.WIDE R16, R2, 0x2, R14 ;  /* 0x0000000202107825 */ /* 0x000fc800078e020e */
[----:B-1----:R-:W-:Y:S01]  /*2dd00*/  IMAD.WIDE R4, R2, 0x2, R12 ;  /* 0x0000000202047825 */ /* 0x002fe200078e020c */
[----:B------:R0:W-:Y:S01]  /*2dd10*/  @P6 STG.E.U16 [R16.64], R27 ;  /* 0x0000001b10006986 */ /* 0x0001e2000c101504 */
[----:B------:R-:W-:-:S03]  /*2dd20*/  IADD3 R21, R24, 0x76, RZ ;  /* 0x0000007618157810 */ /* 0x000fc60007ffe0ff */
[----:B------:R1:W-:Y:S01]  /*2dd30*/  @P5 STG.E.U16 [R4.64], R29 ;  /* 0x0000001d04005986 */ /* 0x0003e2000c101504 */
[----:B---3--:R-:W-:Y:S02]  /*2dd40*/  PRMT R20, R27, 0x7632, R20 ;  /* 0x000076321b147816 */ /* 0x008fe40000000014 */
[----:B------:R-:W-:Y:S02]  /*2dd50*/  ISETP.GE.AND P0, PT, R21, c[0x0][0x17c], PT ;  /* 0x00005f0015007a0c */ /* 0x000fe40003f06270 */
[----:B------:R-:W-:Y:S01]  /*2dd60*/  PRMT R21, R29, 0x7632, R21 ;  /* 0x000076321d157816 */ /* 0x000fe20000000015 */
[----:B0-----:R-:W3:Y:S01]  /*2dd70*/  LDL.LU R27, [R1+0x3a8] ;  /* 0x0003a800011b7983 */ /* 0x001ee20000300800 */
[----:B-1----:R-:W-:-:S03]  /*2dd80*/  IMAD.WIDE R4, R2, 0x2, R10 ;  /* 0x0000000202047825 */ /* 0x002fc600078e020a */
[----:B------:R-:W3:Y:S04]  /*2dd90*/  LDL.LU R7, [R1+0x378] ;  /* 0x0003780001077983 */ /* 0x000ee80000300800 */
[----:B------:R-:W3:Y:S04]  /*2dda0*/  LDL.LU R29, [R1+0x358] ;  /* 0x00035800011d7983 */ /* 0x000ee80000300800 */
[----:B--2---:R0:W-:Y:S04]  /*2ddb0*/  @P4 STG.E.U16 [R4.64], R26 ;  /* 0x0000001a04004986 */ /* 0x0041e8000c101504 */
[----:B0-----:R-:W2:Y:S04]  /*2ddc0*/  LDL.LU R26, [R1+0xf8c] ;  /* 0x000f8c00011a7983 */ /* 0x001ea80000300800 */
[----:B------:R-:W3:Y:S01]  /*2ddd0*/  LDL.LU R5, [R1+0x368] ;  /* 0x0003680001057983 */ /* 0x000ee20000300800 */
[----:B------:R-:W-:-:S02]  /*2dde0*/  IADD3 R0, R24, 0x77, RZ ;  /* 0x0000007718007810 */ /* 0x000fc40007ffe0ff */
[----:B------:R-:W-:Y:S02]  /*2ddf0*/  ISETP.LT.AND P6, PT, R28, c[0x0][0x178], !P1 ;  /* 0x00005e001c007a0c */ /* 0x000fe40004fc1270 */
[----:B------:R-:W-:Y:S02]  /*2de00*/  ISETP.GE.AND P2, PT, R0, c[0x0][0x17c], PT ;  /* 0x00005f0000007a0c */ /* 0x000fe40003f46270 */
[C---:B------:R-:W-:Y:S01]  /*2de10*/  IADD3 R0, R2.reuse, c[0x0][0x198], RZ ;  /* 0x0000660002007a10 */ /* 0x040fe20007ffe0ff */
[----:B------:R-:W-:Y:S01]  /*2de20*/  IMAD.WIDE R2, R2, 0x2, R8 ;  /* 0x0000000202027825 */ /* 0x000fe200078e0208 */
[----:B----4-:R-:W-:Y:S02]  /*2de30*/  ISETP.LT.AND P3, PT, R22, c[0x0][0x178], !P3 ;  /* 0x00005e0016007a0c */ /* 0x010fe40005f61270 */
[----:B------:R-:W-:Y:S01]  /*2de40*/  ISETP.LT.AND P5, PT, R23, c[0x0][0x178], !P1 ;  /* 0x00005e0017007a0c */ /* 0x000fe20004fa1270 */
[----:B------:R-:W-:-:S04]  /*2de50*/  IMAD.WIDE R16, R0, 0x2, R14 ;  /* 0x0000000200107825 */ /* 0x000fc800078e020e */
[----:B------:R-:W-:Y:S01]  /*2de60*/  IMAD.WIDE R18, R0, 0x2, R12 ;  /* 0x0000000200127825 */ /* 0x000fe200078e020c */
[----:B------:R-:W-:-:S05]  /*2de70*/  ISETP.LT.AND P4, PT, R25, c[0x0][0x178], !P0 ;  /* 0x00005e0019007a0c */ /* 0x000fca0004781270 */
[----:B--2---:R0:W-:Y:S01]  /*2de80*/  @P3 STG.E.U16 [R2.64], R26 ;  /* 0x0000001a02003986 */ /* 0x0041e2000c101504 */
[----:B------:R-:W-:Y:S02]  /*2de90*/  ISETP.LT.AND P3, PT, R25, c[0x0][0x178], !P1 ;  /* 0x00005e0019007a0c */ /* 0x000fe40004f61270 */
[----:B------:R-:W-:Y:S01]  /*2dea0*/  ISETP.LT.AND P1, PT, R22, c[0x0][0x178], !P1 ;  /* 0x00005e0016007a0c */ /* 0x000fe20004f21270 */
[----:B------:R3:W-:Y:S04]  /*2deb0*/  @P6 STG.E.U16 [R16.64], R20 ;  /* 0x0000001410006986 */ /* 0x0007e8000c101504 */
[----:B------:R1:W-:Y:S01]  /*2dec0*/  @P5 STG.E.U16 [R18.64], R21 ;  /* 0x0000001512005986 */ /* 0x0003e2000c101504 */
[----:B0-----:R-:W-:Y:S01]  /*2ded0*/  IMAD.WIDE R2, R0, 0x2, R10 ;  /* 0x0000000200027825 */ /* 0x001fe200078e020a */
[----:B------:R-:W-:-:S02]  /*2dee0*/  PRMT R26, R26, 0x7632, R26 ;  /* 0x000076321a1a7816 */ /* 0x000fc4000000001a */
[----:B---3--:R-:W-:Y:S01]  /*2def0*/  PRMT R16, R5, 0x7632, R16 ;  /* 0x0000763205107816 */ /* 0x008fe20000000010 */
[----:B------:R-:W-:-:S04]  /*2df00*/  IMAD.WIDE R4, R0, 0x2, R8 ;  /* 0x0000000200047825 */ /* 0x000fc800078e0208 */
[----:B------:R-:W-:Y:S04]  /*2df10*/  @P3 STG.E.U16 [R2.64], R16 ;  /* 0x0000001002003986 */ /* 0x000fe8000c101504 */
[----:B------:R0:W-:Y:S01]  /*2df20*/  @P1 STG.E.U16 [R4.64], R26 ;  /* 0x0000001a04001986 */ /* 0x0001e2000c101504 */
[----:B------:R-:W-:Y:S02]  /*2df30*/  ISETP.LT.AND P6, PT, R28, c[0x0][0x178], !P0 ;  /* 0x00005e001c007a0c */ /* 0x000fe400047c1270 */
[----:B------:R-:W-:Y:S02]  /*2df40*/  ISETP.LT.AND P5, PT, R23, c[0x0][0x178], !P0 ;  /* 0x00005e0017007a0c */ /* 0x000fe400047a1270 */
[----:B-1----:R-:W-:Y:S01]  /*2df50*/  IADD3 R18, R0, c[0x0][0x198], RZ ;  /* 0x0000660000127a10 */ /* 0x002fe20007ffe0ff */
[----:B0-----:R-:W2:Y:S04]  /*2df60*/  LDL.LU R26, [R1+0x900] ;  /* 0x00090000011a7983 */ /* 0x001ea80000300800 */
[----:B------:R-:W-:-:S04]  /*2df70*/  IMAD.WIDE R2, R18, 0x2, R14 ;  /* 0x0000000212027825 */ /* 0x000fc800078e020e */
[----:B------:R-:W-:Y:S01]  /*2df80*/  IMAD.WIDE R4, R18, 0x2, R12 ;  /* 0x0000000212047825 */ /* 0x000fe200078e020c */
[----:B------:R0:W-:Y:S01]  /*2df90*/  @P6 STG.E.U16 [R2.64], R27 ;  /* 0x0000001b02006986 */ /* 0x0001e2000c101504 */
[----:B------:R-:W-:-:S03]  /*2dfa0*/  ISETP.LT.AND P0, PT, R22, c[0x0][0x178], !P0 ;  /* 0x00005e0016007a0c */ /* 0x000fc60004701270 */
[----:B------:R1:W-:Y:S01]  /*2dfb0*/  @P5 STG.E.U16 [R4.64], R7 ;  /* 0x0000000704005986 */ /* 0x0003e2000c101504 */
[----:B------:R-:W-:Y:S02]  /*2dfc0*/  ISETP.LT.AND P5, PT, R28, c[0x0][0x178], !P2 ;  /* 0x00005e001c007a0c */ /* 0x000fe400057a1270 */
[----:B------:R-:W-:Y:S02]  /*2dfd0*/  IADD3 R17, R24, 0x78, RZ ;  /* 0x0000007818117810 */ /* 0x000fe40007ffe0ff */
[C---:B------:R-:W-:Y:S02]  /*2dfe0*/  IADD3 R19, R18.reuse, c[0x0][0x198], RZ ;  /* 0x0000660012137a10 */ /* 0x040fe40007ffe0ff */
[----:B------:R-:W-:Y:S01]  /*2dff0*/  ISETP.GE.AND P3, PT, R17, c[0x0][0x17c], PT ;  /* 0x00005f0011007a0c */ /* 0x000fe20003f66270 */
[----:B------:R-:W-:Y:S01]  /*2e000*/  IMAD.WIDE R16, R18, 0x2, R10 ;  /* 0x0000000212107825 */ /* 0x000fe200078e020a */
[----:B------:R-:W-:Y:S02]  /*2e010*/  IADD3 R0, R24, 0x79, RZ ;  /* 0x0000007918007810 */ /* 0x000fe40007ffe0ff */
[----:B------:R-:W-:Y:S01]  /*2e020*/  PRMT R20, R27, 0x7632, R20 ;  /* 0x000076321b147816 */ /* 0x000fe20000000014 */
[----:B0-----:R-:W-:Y:S01]  /*2e030*/  IMAD.WIDE R2, R18, 0x2, R8 ;  /* 0x0000000212027825 */ /* 0x001fe200078e0208 */
[----:B------:R-:W3:Y:S03]  /*2e040*/  LDL.LU R27, [R1+0x31c] ;  /* 0x00031c00011b7983 */ /* 0x000ee60000300800 */
[----:B-1----:R-:W-:Y:S01]  /*2e050*/  IMAD.WIDE R4, R19, 0x2, R14 ;  /* 0x0000000213047825 */ /* 0x002fe200078e020e */
[----:B------:R-:W4:Y:S01]  /*2e060*/  LDL R23, [R1+0x30c] ;  /* 0x00030c0001177983 */ /* 0x000f220000100800 */
[----:B------:R-:W-:-:S02]  /*2e070*/  ISETP.GE.AND P1, PT, R0, c[0x0][0x17c], PT ;  /* 0x00005f0000007a0c */ /* 0x000fc40003f26270 */
[----:B------:R-:W-:Y:S01]  /*2e080*/  PRMT R0, R7, 0x7632, R0 ;  /* 0x0000763207007816 */ /* 0x000fe20000000000 */
[----:B------:R-:W-:Y:S04]  /*2e090*/  @P4 STG.E.U16 [R16.64], R29 ;  /* 0x0000001d10004986 */ /* 0x000fe8000c101504 */
[----:B------:R-:W-:Y:S04]  /*2e0a0*/  @P0 STG.E.U16 [R2.64], R6 ;  /* 0x0000000602000986 */ /* 0x000fe8000c101504 */
[----:B------:R-:W3:Y:S04]  /*2e0b0*/  LDL.LU R7, [R1+0x1c] ;  /* 0x00001c0001077983 */ /* 0x000ee80000300800 */
[----:B------:R0:W-:Y:S04]  /*2e0c0*/  @P5 STG.E.U16 [R4.64], R20 ;  /* 0x0000001404005986 */ /* 0x0001e8000c101504 */
[----:B0-----:R-:W4:Y:S01]  /*2e0d0*/  LDL.LU R20, [R1+0x2fc] ;  /* 0x0002fc0001147983 */ /* 0x001f220000300800 */
[----:B------:R-:W-:Y:S01]  /*2e0e0*/  ISETP.LT.AND P6, PT, R25, c[0x0][0x178], !P2 ;  /* 0x00005e0019007a0c */ /* 0x000fe200057c1270 */
[C---:B------:R-:W-:Y:S01]  /*2e0f0*/  IMAD.WIDE R16, R19.reuse, 0x2, R12 ;  /* 0x0000000213107825 */ /* 0x040fe200078e020c */
[----:B------:R-:W-:Y:S01]  /*2e100*/  PRMT R6, R6, 0x7632, R6 ;  /* 0x0000763206067816 */ /* 0x000fe20000000006 */
[----:B------:R-:W4:Y:S02]  /*2e110*/  LDL.LU R21, [R1+0x34c] ;  /* 0x00034c0001157983 */ /* 0x000f240000300800 */
[----:B------:R-:W-:-:S04]  /*2e120*/  IMAD.WIDE R2, R19, 0x2, R10 ;  /* 0x0000000213027825 */ /* 0x000fc800078e020a */
[----:B------:R-:W-:Y:S01]  /*2e130*/  IMAD.WIDE R4, R19, 0x2, R8 ;  /* 0x0000000213047825 */ /* 0x000fe200078e0208 */
[----:B--2---:R-:W-:Y:S02]  /*2e140*/  ISETP.LT.AND P4, PT, R26, c[0x0][0x178], !P2 ;  /* 0x00005e001a007a0c */ /* 0x004fe40005781270 */
[----:B------:R-:W-:Y:S02]  /*2e150*/  ISETP.LT.AND P2, PT, R22, c[0x0][0x178], !P2 ;  /* 0x00005e0016007a0c */ /* 0x000fe40005741270 */
[----:B------:R-:W-:-:S09]  /*2e160*/  ISETP.LT.AND P5, PT, R26, c[0x0][0x178], !P3 ;  /* 0x00005e001a007a0c */ /* 0x000fd20005fa1270 */
[----:B------:R0:W-:Y:S01]  /*2e170*/  @P4 STG.E.U16 [R16.64], R0 ;  /* 0x0000000010004986 */ /* 0x0001e2000c101504 */
[----:B------:R-:W-:Y:S02]  /*2e180*/  ISETP.LT.AND P4, PT, R28, c[0x0][0x178], !P3 ;  /* 0x00005e001c007a0c */ /* 0x000fe40005f81270 */
[----:B0-----:R-:W-:Y:S02]  /*2e190*/  PRMT R16, R29, 0x7632, R16 ;  /* 0x000076321d107816 */ /* 0x001fe40000000010 */
[----:B------:R-:W-:Y:S01]  /*2e1a0*/  IADD3 R0, R19, c[0x0][0x198], RZ ;  /* 0x0000660013007a10 */ /* 0x000fe20007ffe0ff */
[----:B------:R-:W2:Y:S04]  /*2e1b0*/  LDL.LU R29, [R1+0x33c] ;  /* 0x00033c00011d7983 */ /* 0x000ea80000300800 */
[----:B------:R0:W-:Y:S01]  /*2e1c0*/  @P6 STG.E.U16 [R2.64], R16 ;  /* 0x0000001002006986 */ /* 0x0001e2000c101504 */
[----:B------:R-:W-:-:S02]  /*2e1d0*/  ISETP.LT.AND P6, PT, R25, c[0x0][0x178], !P3 ;  /* 0x00005e0019007a0c */ /* 0x000fc40005fc1270 */
[----:B------:R-:W-:Y:S01]  /*2e1e0*/  ISETP.LT.AND P3, PT, R22, c[0x0][0x178], !P3 ;  /* 0x00005e0016007a0c */ /* 0x000fe20005f61270 */
[----:B------:R1:W-:Y:S01]  /*2e1f0*/  @P2 STG.E.U16 [R4.64], R6 ;  /* 0x0000000604002986 */ /* 0x0003e2000c101504 */
[----:B0-----:R-:W-:-:S04]  /*2e200*/  IMAD.WIDE R2, R0, 0x2, R14 ;  /* 0x0000000200027825 */ /* 0x001fc800078e020e */
[C---:B-1----:R-:W-:Y:S01]  /*2e210*/  IMAD.WIDE R4, R0.reuse, 0x2, R12 ;  /* 0x0000000200047825 */ /* 0x042fe200078e020c */
[----:B---3--:R0:W-:Y:S04]  /*2e220*/  @P4 STG.E.U16 [R2.64], R27 ;  /* 0x0000001b02004986 */ /* 0x0081e8000c101504 */
[----:B----4-:R1:W-:Y:S01]  /*2e230*/  @P5 STG.E.U16 [R4.64], R23 ;  /* 0x0000001704005986 */ /* 0x0103e2000c101504 */
[----:B0-----:R-:W-:-:S04]  /*2e240*/  IMAD.WIDE R2, R0, 0x2, R10 ;  /* 0x0000000200027825 */ /* 0x001fc800078e020a */
[----:B-1----:R-:W-:Y:S01]  /*2e250*/  IMAD.WIDE R4, R0, 0x2, R8 ;  /* 0x0000000200047825 */ /* 0x002fe200078e0208 */
[----:B------:R-:W-:Y:S04]  /*2e260*/  @P6 STG.E.U16 [R2.64], R20 ;  /* 0x0000001402006986 */ /* 0x000fe8000c101504 */
[----:B------:R-:W3:Y:S04]  /*2e270*/  LDL.LU R23, [R1+0xf88] ;  /* 0x000f880001177983 */ /* 0x000ee80000300800 */
[----:B------:R0:W-:Y:S04]  /*2e280*/  @P3 STG.E.U16 [R4.64], R7 ;  /* 0x0000000704003986 */ /* 0x0001e8000c101504 */
[----:B0-----:R-:W4:Y:S01]  /*2e290*/  LDL.LU R5, [R1+0x30c] ;  /* 0x00030c0001057983 */ /* 0x001f220000300800 */
[----:B------:R-:W-:-:S04]  /*2e2a0*/  IADD3 R6, R24, 0x7c, RZ ;  /* 0x0000007c18067810 */ /* 0x000fc80007ffe0ff */
[----:B------:R-:W-:Y:S02]  /*2e2b0*/  ISETP.GE.AND P4, PT, R6, c[0x0][0x17c], PT ;  /* 0x00005f0006007a0c */ /* 0x000fe40003f86270 */
[----:B------:R-:W-:Y:S02]  /*2e2c0*/  PRMT R6, R27, 0x7632, R6 ;  /* 0x000076321b067816 */ /* 0x000fe40000000006 */
[----:B------:R-:W2:Y:S01]  /*2e2d0*/  LDL.LU R27, [R1+0x32c] ;  /* 0x00032c00011b7983 */ /* 0x000ea20000300800 */
[----:B------:R-:W-:Y:S02]  /*2e2e0*/  ISETP.LT.AND P5, PT, R28, c[0x0][0x178], !P1 ;  /* 0x00005e001c007a0c */ /* 0x000fe40004fa1270 */
[----:B------:R-:W-:Y:S02]  /*2e2f0*/  IADD3 R0, R0, c[0x0][0x198], RZ ;  /* 0x0000660000007a10 */ /* 0x000fe40007ffe0ff */
[----:B------:R-:W-:Y:S02]  /*2e300*/  ISETP.LT.AND P6, PT, R26, c[0x0][0x178], !P1 ;  /* 0x00005e001a007a0c */ /* 0x000fe40004fc1270 */
[----:B------:R-:W-:Y:S01]  /*2e310*/  ISETP.LT.AND P3, PT, R25, c[0x0][0x178], !P1 ;  /* 0x00005e0019007a0c */ /* 0x000fe20004f61270 */
[----:B------:R-:W-:Y:S01]  /*2e320*/  IMAD.WIDE R2, R0, 0x2, R14 ;  /* 0x0000000200027825 */ /* 0x000fe200078e020e */
[----:B------:R-:W-:-:S02]  /*2e330*/  IADD3 R18, R24, 0x7a, RZ ;  /* 0x0000007a18127810 */ /* 0x000fc40007ffe0ff */
[----:B------:R-:W-:Y:S02]  /*2e340*/  IADD3 R16, R24, 0x7b, RZ ;  /* 0x0000007b18107810 */ /* 0x000fe40007ffe0ff */
[----:B------:R-:W-:Y:S01]  /*2e350*/  ISETP.GE.AND P0, PT, R18, c[0x0][0x17c], PT ;  /* 0x00005f0012007a0c */ /* 0x000fe20003f06270 */
[----:B------:R0:W-:Y:S01]  /*2e360*/  @P5 STG.E.U16 [R2.64], R6 ;  /* 0x0000000602005986 */ /* 0x0001e2000c101504 */
[----:B------:R-:W-:Y:S02]  /*2e370*/  ISETP.GE.AND P2, PT, R16, c[0x0][0x17c], PT ;  /* 0x00005f0010007a0c */ /* 0x000fe40003f46270 */
[----:B------:R-:W-:Y:S02]  /*2e380*/  PRMT R16, R20, 0x7632, R16 ;  /* 0x0000763214107816 */ /* 0x000fe40000000010 */
[----:B------:R-:W-:Y:S01]  /*2e390*/  ISETP.LT.AND P1, PT, R22, c[0x0][0x178], !P1 ;  /* 0x00005e0016007a0c */ /* 0x000fe20004f21270 */
[----:B------:R-:W2:Y:S01]  /*2e3a0*/  LDL.LU R20, [R1+0xc] ;  /* 0x00000c0001147983 */ /* 0x000ea20000300800 */
[----:B------:R-:W-:Y:S01]  /*2e3b0*/  ISETP.LT.AND P5, PT, R28, c[0x0][0x178], !P0 ;  /* 0x00005e001c007a0c */ /* 0x000fe200047a1270 */
[----:B0-----:R-:W-:Y:S01]  /*2e3c0*/  IMAD.WIDE R2, R0, 0x2, R10 ;  /* 0x0000000200027825 */ /* 0x001fe200078e020a */
[----:B------:R-:W-:-:S02]  /*2e3d0*/  PRMT R6, R7, 0x7632, R6 ;  /* 0x0000763207067816 */ /* 0x000fc40000000006 */
[----:B------:R-:W3:Y:S01]  /*2e3e0*/  LDL.LU R7, [R1+0xf84] ;  /* 0x000f840001077983 */ /* 0x000ee20000300800 */
[----:B----4-:R-:W-:Y:S01]  /*2e3f0*/  PRMT R17, R5, 0x7632, R17 ;  /* 0x0000763205117816 */ /* 0x010fe20000000011 */
[----:B------:R-:W-:-:S05]  /*2e400*/  IMAD.WIDE R4, R0, 0x2, R12 ;  /* 0x0000000200047825 */ /* 0x000fca00078e020c */
[----:B------:R0:W-:Y:S04]  /*2e410*/  @P6 STG.E.U16 [R4.64], R17 ;  /* 0x0000001104006986 */ /* 0x0001e8000c101504 */
[----:B------:R1:W-:Y:S01]  /*2e420*/  @P3 STG.E.U16 [R2.64], R16 ;  /* 0x0000001002003986 */ /* 0x0003e2000c101504 */
[----:B------:R-:W-:Y:S02]  /*2e430*/  ISETP.LT.AND P3, PT, R26, c[0x0][0x178], !P0 ;  /* 0x00005e001a007a0c */ /* 0x000fe40004761270 */
[----:B------:R-:W-:Y:S02]  /*2e440*/  ISETP.LT.AND P6, PT, R25, c[0x0][0x178], !P0 ;  /* 0x00005e0019007a0c */ /* 0x000fe400047c1270 */
[C---:B0-----:R-:W-:Y:S01]  /*2e450*/  IADD3 R17, R0.reuse, c[0x0][0x198], RZ ;  /* 0x0000660000117a10 */ /* 0x041fe20007ffe0ff */
[----:B------:R-:W-:Y:S01]  /*2e460*/  IMAD.WIDE R4, R0, 0x2, R8 ;  /* 0x0000000200047825 */ /* 0x000fe200078e0208 */
[----:B------:R-:W-:-:S03]  /*2e470*/  IADD3 R0, R24, 0x7d, RZ ;  /* 0x0000007d18007810 */ /* 0x000fc60007ffe0ff */
[----:B-1----:R-:W-:Y:S01]  /*2e480*/  IMAD.WIDE R2, R17, 0x2, R14 ;  /* 0x0000000211027825 */ /* 0x002fe200078e020e */
[----:B------:R0:W-:Y:S01]  /*2e490*/  @P1 STG.E.U16 [R4.64], R6 ;  /* 0x0000000604001986 */ /* 0x0001e2000c101504 */
[----:B------:R-:W-:-:S03]  /*2e4a0*/  ISETP.GE.AND P1, PT, R0, c[0x0][0x17c], PT ;  /* 0x00005f0000007a0c */ /* 0x000fc60003f26270 */
[----:B------:R1:W-:Y:S01]  /*2e4b0*/  @P5 STG.E.U16 [R2.64], R21 ;  /* 0x0000001502005986 */ /* 0x0003e2000c101504 */
[----:B--2---:R-:W-:Y:S01]  /*2e4c0*/  PRMT R0, R29, 0x7632, R0 ;  /* 0x000076321d007816 */ /* 0x004fe20000000000 */
[----:B0-----:R-:W-:-:S04]  /*2e4d0*/  IMAD.WIDE R4, R17, 0x2, R12 ;  /* 0x0000000211047825 */ /* 0x001fc800078e020c */
[----:B-1----:R-:W-:Y:S01]  /*2e4e0*/  IMAD.WIDE R2, R17, 0x2, R10 ;  /* 0x0000000211027825 */ /* 0x002fe200078e020a */
[----:B------:R0:W-:Y:S01]  /*2e4f0*/  @P3 STG.E.U16 [R4.64], R29 ;  /* 0x0000001d04003986 */ /* 0x0001e2000c101504 */
[----:B------:R-:W-:-:S03]  /*2e500*/  PRMT R18, R27, 0x7632, R18 ;  /* 0x000076321b127816 */ /* 0x000fc60000000012 */
[----:B------:R1:W-:Y:S04]  /*2e510*/  @P6 STG.E.U16 [R2.64], R27 ;  /* 0x0000001b02006986 */ /* 0x0003e8000c101504 */
[----:B0-----:R-:W2:Y:S04]  /*2e520*/  LDL.LU R29, [R1+0x39c] ;  /* 0x00039c00011d7983 */ /* 0x001ea80000300800 */
[----:B-1----:R-:W4:Y:S01]  /*2e530*/  LDL R27, [R1+0x38c] ;  /* 0x00038c00011b7983 */ /* 0x002f220000100800 */
[----:B------:R-:W-:Y:S02]  /*2e540*/  ISETP.LT.AND P0, PT, R22, c[0x0][0x178], !P0 ;  /* 0x00005e0016007a0c */ /* 0x000fe40004701270 */
[----:B------:R-:W-:-:S02]  /*2e550*/  ISETP.LT.AND P5, PT, R28, c[0x0][0x178], !P2 ;  /* 0x00005e001c007a0c */ /* 0x000fc400057a1270 */
[C---:B------:R-:W-:Y:S02]  /*2e560*/  IADD3 R6, R17.reuse, c[0x0][0x198], RZ ;  /* 0x0000660011067a10 */ /* 0x040fe40007ffe0ff */
[----:B------:R-:W-:Y:S01]  /*2e570*/  ISETP.LT.AND P6, PT, R26, c[0x0][0x178], !P2 ;  /* 0x00005e001a007a0c */ /* 0x000fe200057c1270 */
[----:B------:R-:W-:Y:S01]  /*2e580*/  IMAD.WIDE R2, R17, 0x2, R8 ;  /* 0x0000000211027825 */ /* 0x000fe200078e0208 */
[----:B------:R-:W-:Y:S02]  /*2e590*/  ISETP.LT.AND P3, PT, R25, c[0x0][0x178], !P2 ;  /* 0x00005e0019007a0c */ /* 0x000fe40005761270 */
[----:B------:R-:W-:Y:S01]  /*2e5a0*/  ISETP.LT.AND P2, PT, R22, c[0x0][0x178], !P2 ;  /* 0x00005e0016007a0c */ /* 0x000fe20005741270 */
[----:B------:R-:W-:Y:S01]  /*2e5b0*/  IMAD.WIDE R4, R6, 0x2, R14 ;  /* 0x0000000206047825 */ /* 0x000fe200078e020e */
[----:B------:R-:W-:Y:S01]  /*2e5c0*/  PRMT R16, R21, 0x7632, R16 ;  /* 0x0000763215107816 */ /* 0x000fe20000000010 */
[----:B------:R0:W-:Y:S01]  /*2e5d0*/  @P0 STG.E.U16 [R2.64], R20 ;  /* 0x0000001402000986 */ /* 0x0001e2000c101504 */
[----:B------:R-:W-:-:S03]  /*2e5e0*/  PRMT R19, R20, 0x7632, R19 ;  /* 0x0000763214137816 */ /* 0x000fc60000000013 */
[----:B------:R1:W-:Y:S01]  /*2e5f0*/  @P5 STG.E.U16 [R4.64], R16 ;  /* 0x0000001004005986 */ /* 0x0003e2000c101504 */
[----:B------:R-:W-:-:S03]  /*2e600*/  ISETP.LT.AND P5, PT, R28, c[0x0][0x178], !P4 ;  /* 0x00005e001c007a0c */ /* 0x000fc600067a1270 */
[----:B------:R-:W3:Y:S01]  /*2e610*/  LDL.LU R21, [R1+0x36c] ;  /* 0x00036c0001157983 */ /* 0x000ee20000300800 */
[----:B0-----:R-:W-:-:S04]  /*2e620*/  IMAD.WIDE R2, R6, 0x2, R12 ;  /* 0x0000000206027825 */ /* 0x001fc800078e020c */
[C---:B-1----:R-:W-:Y:S01]  /*2e630*/  IMAD.WIDE R4, R6.reuse, 0x2, R10 ;  /* 0x0000000206047825 */ /* 0x042fe200078e020a */
[----:B------:R0:W-:Y:S03]  /*2e640*/  @P6 STG.E.U16 [R2.64], R0 ;  /* 0x0000000002006986 */ /* 0x0001e6000c101504 */
[C---:B------:R-:W-:Y:S01]  /*2e650*/  IMAD.WIDE R16, R6.reuse, 0x2, R8 ;  /* 0x0000000206107825 */ /* 0x040fe200078e0208 */
[----:B------:R1:W-:Y:S01]  /*2e660*/  @P3 STG.E.U16 [R4.64], R18 ;  /* 0x0000001204003986 */ /* 0x0003e2000c101504 */
[----:B------:R-:W-:-:S03]  /*2e670*/  IADD3 R6, R6, c[0x0][0x198], RZ ;  /* 0x0000660006067a10 */ /* 0x000fc60007ffe0ff */
[----:B------:R-:W-:Y:S01]  /*2e680*/  @P2 STG.E.U16 [R16.64], R19 ;  /* 0x0000001310002986 */ /* 0x000fe2000c101504 */
[----:B------:R-:W-:Y:S02]  /*2e690*/  ISETP.LT.AND P2, PT, R26, c[0x0][0x178], !P4 ;  /* 0x00005e001a007a0c */ /* 0x000fe40006741270 */
[----:B------:R-:W-:Y:S01]  /*2e6a0*/  IADD3 R20, R24, 0x7e, RZ ;  /* 0x0000007e18147810 */ /* 0x000fe20007ffe0ff */
[----:B0-----:R-:W-:-:S03]  /*2e6b0*/  IMAD.WIDE R2, R6, 0x2, R14 ;  /* 0x0000000206027825 */ /* 0x001fc600078e020e */
[----:B------:R-:W-:Y:S01]  /*2e6c0*/  ISETP.GE.AND P0, PT, R20, c[0x0][0x17c], PT ;  /* 0x00005f0014007a0c */ /* 0x000fe20003f06270 */
[----:B-1----:R-:W-:Y:S01]  /*2e6d0*/  IMAD.WIDE R4, R6, 0x2, R12 ;  /* 0x0000000206047825 */ /* 0x002fe200078e020c */
[----:B------:R-:W-:Y:S02]  /*2e6e0*/  IADD3 R20, R24, 0x7f, RZ ;  /* 0x0000007f18147810 */ /* 0x000fe40007ffe0ff */
[----:B------:R-:W3:Y:S04]  /*2e6f0*/  LDL.LU R24, [R1+0x3ac] ;  /* 0x0003ac0001187983 */ /* 0x000ee80000300800 */
[----:B--2---:R0:W-:Y:S01]  /*2e700*/  @P5 STG.E.U16 [R2.64], R29 ;  /* 0x0000001d02005986 */ /* 0x0041e2000c101504 */
[----:B------:R-:W-:Y:S02]  /*2e710*/  ISETP.GE.AND P5, PT, R20, c[0x0][0x17c], PT ;  /* 0x00005f0014007a0c */ /* 0x000fe40003fa6270 */
[----:B------:R-:W-:Y:S01]  /*2e720*/  PRMT R20, R29, 0x7632, R20 ;  /* 0x000076321d147816 */ /* 0x000fe20000000014 */
[----:B----4-:R1:W-:Y:S04]  /*2e730*/  @P2 STG.E.U16 [R4.64], R27 ;  /* 0x0000001b04002986 */ /* 0x0103e8000c101504 */
[----:B0-----:R-:W2:Y:S04]  /*2e740*/  LDL.LU R29, [R1+0x37c] ;  /* 0x00037c00011d7983 */ /* 0x001ea80000300800 */
[----:B-1----:R-:W4:Y:S04]  /*2e750*/  LDL.LU R27, [R1+0xf80] ;  /* 0x000f8000011b7983 */ /* 0x002f280000300800 */
[----:B------:R-:W2:Y:S01]  /*2e760*/  LDL.LU R5, [R1+0x38c] ;  /* 0x00038c0001057983 */ /* 0x000ea20000300800 */
[----:B------:R-:W-:-:S02]  /*2e770*/  ISETP.LT.AND P3, PT, R25, c[0x0][0x178], !P4 ;  /* 0x00005e0019007a0c */ /* 0x000fc40006761270 */
[----:B------:R-:W-:Y:S01]  /*2e780*/  ISETP.LT.AND P4, PT, R22, c[0x0][0x178], !P4 ;  /* 0x00005e0016007a0c */ /* 0x000fe20006781270 */
[----:B------:R-:W-:-:S04]  /*2e790*/  IMAD.WIDE R2, R6, 0x2, R10 ;  /* 0x0000000206027825 */ /* 0x000fc800078e020a */
[----:B------:R-:W-:Y:S01]  /*2e7a0*/  IMAD.WIDE R16, R6, 0x2, R8 ;  /* 0x0000000206107825 */ /* 0x000fe200078e0208 */
[----:B------:R-:W-:-:S05]  /*2e7b0*/  ISETP.LT.AND P6, PT, R28, c[0x0][0x178], !P1 ;  /* 0x00005e001c007a0c */ /* 0x000fca0004fc1270 */
[----:B---3--:R0:W-:Y:S01]  /*2e7c0*/  @P3 STG.E.U16 [R2.64], R21 ;  /* 0x0000001502003986 */ /* 0x0081e2000c101504 */
[----:B------:R-:W-:Y:S02]  /*2e7d0*/  ISETP.LT.AND P3, PT, R28, c[0x0][0x178], !P0 ;  /* 0x00005e001c007a0c */ /* 0x000fe40004761270 */
[----:B------:R-:W-:-:S05]  /*2e7e0*/  IADD3 R0, R6, c[0x0][0x198], RZ ;  /* 0x0000660006007a10 */ /* 0x000fca0007ffe0ff */
[----:B------:R-:W-:Y:S01]  /*2e7f0*/  IMAD.WIDE R18, R0, 0x2, R14 ;  /* 0x0000000200127825 */ /* 0x000fe200078e020e */
[----:B------:R-:W-:Y:S01]  /*2e800*/  ISETP.LT.AND P2, PT, R26, c[0x0][0x178], !P1 ;  /* 0x00005e001a007a0c */ /* 0x000fe20004f41270 */
[----:B----4-:R1:W-:Y:S01]  /*2e810*/  @P4 STG.E.U16 [R16.64], R27 ;  /* 0x0000001b10004986 */ /* 0x0103e2000c101504 */
[----:B------:R-:W-:-:S03]  /*2e820*/  ISETP.LT.AND P4, PT, R28, c[0x0][0x178], !P5 ;  /* 0x00005e001c007a0c */ /* 0x000fc60006f81270 */
[----:B------:R-:W3:Y:S04]  /*2e830*/  LDL.LU R28, [R1+0x35c] ;  /* 0x00035c00011c7983 */ /* 0x000ee80000300800 */
[----:B------:R4:W-:Y:S01]  /*2e840*/  @P6 STG.E.U16 [R18.64], R20 ;  /* 0x0000001412006986 */ /* 0x0009e2000c101504 */
[----:B------:R-:W-:Y:S02]  /*2e850*/  ISETP.LT.AND P6, PT, R25, c[0x0][0x178], !P1 ;  /* 0x00005e0019007a0c */ /* 0x000fe40004fc1270 */
[----:B------:R-:W-:Y:S02]  /*2e860*/  ISETP.LT.AND P1, PT, R22, c[0x0][0x178], !P1 ;  /* 0x00005e0016007a0c */ /* 0x000fe40004f21270 */
[----:B------:R-:W-:Y:S02]  /*2e870*/  PRMT R23, R21, 0x7632, R23 ;  /* 0x0000763215177816 */ /* 0x000fe40000000017 */
[C---:B0-----:R-:W-:Y:S01]  /*2e880*/  IADD3 R21, R0.reuse, c[0x0][0x198], RZ ;  /* 0x0000660000157a10 */ /* 0x041fe20007ffe0ff */
[----:B------:R-:W-:Y:S01]  /*2e890*/  IMAD.WIDE R2, R0, 0x2, R12 ;  /* 0x0000000200027825 */ /* 0x000fe200078e020c */
[----:B--2---:R-:W-:-:S02]  /*2e8a0*/  PRMT R6, R5, 0x7632, R6 ;  /* 0x0000763205067816 */ /* 0x004fc40000000006 */
[----:B-1----:R-:W-:Y:S01]  /*2e8b0*/  PRMT R27, R27, 0x7632, R27 ;  /* 0x000076321b1b7816 */ /* 0x002fe2000000001b */
[----:B------:R-:W-:-:S04]  /*2e8c0*/  IMAD.WIDE R4, R0, 0x2, R10 ;  /* 0x0000000200047825 */ /* 0x000fc800078e020a */
[----:B------:R-:W-:Y:S01]  /*2e8d0*/  IMAD.WIDE R16, R0, 0x2, R8 ;  /* 0x0000000200107825 */ /* 0x000fe200078e0208 */
[----:B------:R-:W-:Y:S03]  /*2e8e0*/  @P2 STG.E.U16 [R2.64], R6 ;  /* 0x0000000602002986 */ /* 0x000fe6000c101504 */
[----:B----4-:R-:W-:Y:S01]  /*2e8f0*/  IMAD.WIDE R18, R21, 0x2, R14 ;  /* 0x0000000215127825 */ /* 0x010fe200078e020e */
[----:B------:R0:W-:Y:S01]  /*2e900*/  @P6 STG.E.U16 [R4.64], R23 ;  /* 0x0000001704006986 */ /* 0x0001e2000c101504 */
[----:B------:R-:W-:-:S03]  /*2e910*/  ISETP.LT.AND P2, PT, R26, c[0x0][0x178], !P0 ;  /* 0x00005e001a007a0c */ /* 0x000fc60004741270 */
[----:B------:R3:W-:Y:S04]  /*2e920*/  @P1 STG.E.U16 [R16.64], R27 ;  /* 0x0000001b10001986 */ /* 0x0007e8000c101504 */
[----:B------:R1:W-:Y:S01]  /*2e930*/  @P3 STG.E.U16 [R18.64], R24 ;  /* 0x0000001812003986 */ /* 0x0003e2000c101504 */
[C---:B------:R-:W-:Y:S02]  /*2e940*/  ISETP.LT.AND P3, PT, R25.reuse, c[0x0][0x178], !P0 ;  /* 0x00005e0019007a0c */ /* 0x040fe40004761270 */
[----:B------:R-:W-:Y:S02]  /*2e950*/  ISETP.LT.AND P0, PT, R22, c[0x0][0x178], !P0 ;  /* 0x00005e0016007a0c */ /* 0x000fe40004701270 */
[----:B------:R-:W-:Y:S02]  /*2e960*/  ISETP.LT.AND P6, PT, R26, c[0x0][0x178], !P5 ;  /* 0x00005e001a007a0c */ /* 0x000fe40006fc1270 */
[----:B------:R-:W-:-:S02]  /*2e970*/  ISETP.LT.AND P1, PT, R25, c[0x0][0x178], !P5 ;  /* 0x00005e0019007a0c */ /* 0x000fc40006f21270 */
[C---:B------:R-:W-:Y:S02]  /*2e980*/  IADD3 R25, R21.reuse, c[0x0][0x198], RZ ;  /* 0x0000660015197a10 */ /* 0x040fe40007ffe0ff */
[----:B------:R-:W-:Y:S01]  /*2e990*/  ISETP.LT.AND P5, PT, R22, c[0x0][0x178], !P5 ;  /* 0x00005e0016007a0c */ /* 0x000fe20006fa1270 */
[----:B0-----:R-:W-:Y:S01]  /*2e9a0*/  IMAD.WIDE R22, R21, 0x2, R12 ;  /* 0x0000000215167825 */ /* 0x001fe200078e020c */
[----:B------:R-:W-:-:S03]  /*2e9b0*/  PRMT R0, R24, 0x7632, R0 ;  /* 0x0000763218007816 */ /* 0x000fc60000000000 */
[----:B------:R-:W-:Y:S01]  /*2e9c0*/  IMAD.WIDE R2, R21, 0x2, R10 ;  /* 0x0000000215027825 */ /* 0x000fe200078e020a */
[----:B------:R-:W-:-:S03]  /*2e9d0*/  PRMT R6, R29, 0x7632, R6 ;  /* 0x000076321d067816 */ /* 0x000fc60000000006 */
[----:B------:R-:W-:Y:S01]  /*2e9e0*/  IMAD.WIDE R4, R21, 0x2, R8 ;  /* 0x0000000215047825 */ /* 0x000fe200078e0208 */
[----:B------:R1:W-:Y:S03]  /*2e9f0*/  @P2 STG.E.U16 [R22.64], R29 ;  /* 0x0000001d16002986 */ /* 0x0003e6000c101504 */
[----:B------:R-:W-:-:S04]  /*2ea00*/  IMAD.WIDE R14, R25, 0x2, R14 ;  /* 0x00000002190e7825 */ /* 0x000fc800078e020e */
[----:B------:R-:W-:-:S04]  /*2ea10*/  IMAD.WIDE R12, R25, 0x2, R12 ;  /* 0x00000002190c7825 */ /* 0x000fc800078e020c */
[----:B------:R-:W-:-:S04]  /*2ea20*/  IMAD.WIDE R10, R25, 0x2, R10 ;  /* 0x00000002190a7825 */ /* 0x000fc800078e020a */
[----:B------:R-:W-:Y:S01]  /*2ea30*/  IMAD.WIDE R8, R25, 0x2, R8 ;  /* 0x0000000219087825 */ /* 0x000fe200078e0208 */
[----:B---3--:R-:W-:Y:S01]  /*2ea40*/  PRMT R16, R28, 0x7632, R16 ;  /* 0x000076321c107816 */ /* 0x008fe20000000010 */
[----:B------:R1:W-:Y:S04]  /*2ea50*/  @P3 STG.E.U16 [R2.64], R28 ;  /* 0x0000001c02003986 */ /* 0x0003e8000c101504 */
[----:B------:R1:W-:Y:S04]  /*2ea60*/  @P0 STG.E.U16 [R4.64], R7 ;  /* 0x0000000704000986 */ /* 0x0003e8000c101504 */
[----:B------:R1:W-:Y:S04]  /*2ea70*/  @P4 STG.E.U16 [R14.64], R0 ;  /* 0x000000000e004986 */ /* 0x0003e8000c101504 */
[----:B------:R1:W-:Y:S04]  /*2ea80*/  @P6 STG.E.U16 [R12.64], R6 ;  /* 0x000000060c006986 */ /* 0x0003e8000c101504 */
[----:B------:R1:W-:Y:S01]  /*2ea90*/  @P1 STG.E.U16 [R10.64], R16 ;  /* 0x000000100a001986 */ /* 0x0003e2000c101504 */
[----:B------:R-:W-:Y:S05]  /*2eaa0*/  @!P5 EXIT ;  /* 0x000000000000d94d */ /* 0x000fea0003800000 */
[----:B-1----:R-:W-:-:S05]  /*2eab0*/  PRMT R4, R7, 0x7632, R4 ;  /* 0x0000763207047816 */ /* 0x002fca0000000004 */
[----:B------:R-:W-:Y:S01]  /*2eac0*/  STG.E.U16 [R8.64], R4 ;  /* 0x0000000408007986 */ /* 0x000fe2000c101504 */
[----:B------:R-:W-:Y:S05]  /*2ead0*/  EXIT ;  /* 0x000000000000794d */ /* 0x000fea0003800000 */
.L_x_3:
[----:B------:R-:W-:-:S00]  /*2eae0*/  BRA `(.L_x_3) ;  /* 0xfffffff000007947 */ /* 0x000fc0000383ffff */
[----:B------:R-:W-:-:S00]  /*2eaf0*/  NOP ;  /* 0x0000000000007918 */ /* 0x000fc00000000000 */
        /* <DEDUP_REMOVED lines=8> */
.L_x_4:


//--------------------- .nv.shared.matmul_kernel  --------------------------
	.section	.nv.shared.matmul_kernel,"aw",@nobits
	.sectionflags	@""
	.align	16
